	.target	sm_90a

	.elftype	@"ET_EXEC"


//--------------------- .note.nv.tkinfo           --------------------------
	.section	.note.nv.tkinfo,"",@"SHT_NOTE"
	.sectionflags	@"SHF_NOTE_NV_TKINFO"
	.tkinfo
        /*0018*/ 	.word	0x00000002
        /*0030*/ 	.string	""
        /*0030*/ 	.string	"ptxas"
        /*0030*/ 	.string	"Cuda compilation tools, release 13.0, V13.0.88"
        /*0030*/ 	.string	"Build cuda_13.0.r13.0/compiler.36424714_0"
        /*0030*/ 	.string	"-arch sm_90a -m 64 "



//--------------------- .note.nv.cuinfo           --------------------------
	.section	.note.nv.cuinfo,"",@"SHT_NOTE"
	.sectionflags	@"SHF_NOTE_NV_CUINFO"
        /*0018*/ 	.short	0x0002
        /*001a*/ 	.short	0x005a
        /*001c*/ 	.short	0x0082
	.zero		2


//--------------------- .nv.info                  --------------------------
	.section	.nv.info,"",@"SHT_CUDA_INFO"
	.align	4


	//----- nvinfo : EIATTR_REGCOUNT
	.align		4
        /*0000*/ 	.byte	0x04, 0x2f
        /*0002*/ 	.short	(.L_12 - .L_11)
	.align		4
.L_11:
        /*0004*/ 	.word	index@(_ZN5flash25flash_bwd_dot_do_o_kernelILb1E23Flash_bwd_kernel_traitsILi256ELi64ELi64ELi8ELi4ELi2ELi2ELb0ELb0EN7cutlass6half_tE19Flash_kernel_traitsILi256ELi64ELi64ELi8ES3_EEEEvNS_16Flash_bwd_paramsE)
        /*0008*/ 	.word	0x00000055


	//----- nvinfo : EIATTR_FRAME_SIZE
	.align		4
.L_12:
        /*000c*/ 	.byte	0x04, 0x11
        /*000e*/ 	.short	(.L_14 - .L_13)
	.align		4
.L_13:
        /*0010*/ 	.word	index@(_ZN5flash25flash_bwd_dot_do_o_kernelILb1E23Flash_bwd_kernel_traitsILi256ELi64ELi64ELi8ELi4ELi2ELi2ELb0ELb0EN7cutlass6half_tE19Flash_kernel_traitsILi256ELi64ELi64ELi8ES3_EEEEvNS_16Flash_bwd_paramsE)
        /*0014*/ 	.word	0x00000000


	//----- nvinfo : EIATTR_REGCOUNT
	.align		4
.L_14:
        /*0018*/ 	.byte	0x04, 0x2f
        /*001a*/ 	.short	(.L_16 - .L_15)
	.align		4
.L_15:
        /*001c*/ 	.word	index@(_ZN5flash25flash_bwd_dot_do_o_kernelILb0E23Flash_bwd_kernel_traitsILi256ELi64ELi64ELi8ELi4ELi2ELi2ELb0ELb0EN7cutlass6half_tE19Flash_kernel_traitsILi256ELi64ELi64ELi8ES3_EEEEvNS_16Flash_bwd_paramsE)
        /*0020*/ 	.word	0x00000050


	//----- nvinfo : EIATTR_FRAME_SIZE
	.align		4
.L_16:
        /*0024*/ 	.byte	0x04, 0x11
        /*0026*/ 	.short	(.L_18 - .L_17)
	.align		4
.L_17:
        /*0028*/ 	.word	index@(_ZN5flash25flash_bwd_dot_do_o_kernelILb0E23Flash_bwd_kernel_traitsILi256ELi64ELi64ELi8ELi4ELi2ELi2ELb0ELb0EN7cutlass6half_tE19Flash_kernel_traitsILi256ELi64ELi64ELi8ES3_EEEEvNS_16Flash_bwd_paramsE)
        /*002c*/ 	.word	0x00000000


	//----- nvinfo : EIATTR_REGCOUNT
	.align		4
.L_18:
        /*0030*/ 	.byte	0x04, 0x2f
        /*0032*/ 	.short	(.L_20 - .L_19)
	.align		4
.L_19:
        /*0034*/ 	.word	index@(_ZN5flash44flash_bwd_dq_dk_dv_loop_seqk_parallel_kernelI23Flash_bwd_kernel_traitsILi256ELi64ELi64ELi8ELi4ELi2ELi2ELb0ELb0EN7cutlass6half_tE19Flash_kernel_traitsILi256ELi64ELi64ELi8ES3_EELb0ELb1ELb0ELb1ELb0ELb0ELb1EEEvNS_16Flash_bwd_paramsE)
        /*0038*/ 	.word	0x000000ff


	//----- nvinfo : EIATTR_FRAME_SIZE
	.align		4
.L_20:
        /*003c*/ 	.byte	0x04, 0x11
        /*003e*/ 	.short	(.L_22 - .L_21)
	.align		4
.L_21:
        /*0040*/ 	.word	index@(_ZN5flash44flash_bwd_dq_dk_dv_loop_seqk_parallel_kernelI23Flash_bwd_kernel_traitsILi256ELi64ELi64ELi8ELi4ELi2ELi2ELb0ELb0EN7cutlass6half_tE19Flash_kernel_traitsILi256ELi64ELi64ELi8ES3_EELb0ELb1ELb0ELb1ELb0ELb0ELb1EEEvNS_16Flash_bwd_paramsE)
        /*0044*/ 	.word	0x00000028


	//----- nvinfo : EIATTR_REGCOUNT
	.align		4
.L_22:
        /*0048*/ 	.byte	0x04, 0x2f
        /*004a*/ 	.short	(.L_24 - .L_23)
	.align		4
.L_23:
        /*004c*/ 	.word	index@(_ZN5flash44flash_bwd_dq_dk_dv_loop_seqk_parallel_kernelI23Flash_bwd_kernel_traitsILi256ELi64ELi64ELi8ELi4ELi2ELi2ELb0ELb0EN7cutlass6half_tE19Flash_kernel_traitsILi256ELi64ELi64ELi8ES3_EELb1ELb1ELb0ELb1ELb0ELb0ELb0EEEvNS_16Flash_bwd_paramsE)
        /*0050*/ 	.word	0x000000ff


	//----- nvinfo : EIATTR_FRAME_SIZE
	.align		4
.L_24:
        /*0054*/ 	.byte	0x04, 0x11
        /*0056*/ 	.short	(.L_26 - .L_25)
	.align		4
.L_25:
        /*0058*/ 	.word	index@(_ZN5flash44flash_bwd_dq_dk_dv_loop_seqk_parallel_kernelI23Flash_bwd_kernel_traitsILi256ELi64ELi64ELi8ELi4ELi2ELi2ELb0ELb0EN7cutlass6half_tE19Flash_kernel_traitsILi256ELi64ELi64ELi8ES3_EELb1ELb1ELb0ELb1ELb0ELb0ELb0EEEvNS_16Flash_bwd_paramsE)
        /*005c*/ 	.word	0x00000068


	//----- nvinfo : EIATTR_REGCOUNT
	.align		4
.L_26:
        /*0060*/ 	.byte	0x04, 0x2f
        /*0062*/ 	.short	(.L_28 - .L_27)
	.align		4
.L_27:
        /*0064*/ 	.word	index@(_ZN5flash44flash_bwd_dq_dk_dv_loop_seqk_parallel_kernelI23Flash_bwd_kernel_traitsILi256ELi64ELi64ELi8ELi4ELi2ELi2ELb0ELb0EN7cutlass6half_tE19Flash_kernel_traitsILi256ELi64ELi64ELi8ES3_EELb0ELb1ELb0ELb0ELb0ELb1ELb1EEEvNS_16Flash_bwd_paramsE)
        /*0068*/ 	.word	0x000000ff


	//----- nvinfo : EIATTR_FRAME_SIZE
	.align		4
.L_28:
        /*006c*/ 	.byte	0x04, 0x11
        /*006e*/ 	.short	(.L_30 - .L_29)
	.align		4
.L_29:
        /*0070*/ 	.word	index@(_ZN5flash44flash_bwd_dq_dk_dv_loop_seqk_parallel_kernelI23Flash_bwd_kernel_traitsILi256ELi64ELi64ELi8ELi4ELi2ELi2ELb0ELb0EN7cutlass6half_tE19Flash_kernel_traitsILi256ELi64ELi64ELi8ES3_EELb0ELb1ELb0ELb0ELb0ELb1ELb1EEEvNS_16Flash_bwd_paramsE)
        /*0074*/ 	.word	0x00000000


	//----- nvinfo : EIATTR_REGCOUNT
	.align		4
.L_30:
        /*0078*/ 	.byte	0x04, 0x2f
        /*007a*/ 	.short	(.L_32 - .L_31)
	.align		4
.L_31:
        /*007c*/ 	.word	index@(_ZN5flash44flash_bwd_dq_dk_dv_loop_seqk_parallel_kernelI23Flash_bwd_kernel_traitsILi256ELi64ELi64ELi8ELi4ELi2ELi2ELb0ELb0EN7cutlass6half_tE19Flash_kernel_traitsILi256ELi64ELi64ELi8ES3_EELb1ELb1ELb0ELb0ELb0ELb1ELb0EEEvNS_16Flash_bwd_paramsE)
        /*0080*/ 	.word	0x000000ff


	//----- nvinfo : EIATTR_FRAME_SIZE
	.align		4
.L_32:
        /*0084*/ 	.byte	0x04, 0x11
        /*0086*/ 	.short	(.L_34 - .L_33)
	.align		4
.L_33:
        /*0088*/ 	.word	index@(_ZN5flash44flash_bwd_dq_dk_dv_loop_seqk_parallel_kernelI23Flash_bwd_kernel_traitsILi256ELi64ELi64ELi8ELi4ELi2ELi2ELb0ELb0EN7cutlass6half_tE19Flash_kernel_traitsILi256ELi64ELi64ELi8ES3_EELb1ELb1ELb0ELb0ELb0ELb1ELb0EEEvNS_16Flash_bwd_paramsE)
        /*008c*/ 	.word	0x00000000


	//----- nvinfo : EIATTR_REGCOUNT
	.align		4
.L_34:
        /*0090*/ 	.byte	0x04, 0x2f
        /*0092*/ 	.short	(.L_36 - .L_35)
	.align		4
.L_35:
        /*0094*/ 	.word	index@(_ZN5flash44flash_bwd_dq_dk_dv_loop_seqk_parallel_kernelI23Flash_bwd_kernel_traitsILi256ELi64ELi64ELi8ELi4ELi2ELi2ELb0ELb0EN7cutlass6half_tE19Flash_kernel_traitsILi256ELi64ELi64ELi8ES3_EELb0ELb1ELb0ELb0ELb0ELb0ELb1EEEvNS_16Flash_bwd_paramsE)
        /*0098*/ 	.word	0x000000ff


	//----- nvinfo : EIATTR_FRAME_SIZE
	.align		4
.L_36:
        /*009c*/ 	.byte	0x04, 0x11
        /*009e*/ 	.short	(.L_38 - .L_37)
	.align		4
.L_37:
        /*00a0*/ 	.word	index@(_ZN5flash44flash_bwd_dq_dk_dv_loop_seqk_parallel_kernelI23Flash_bwd_kernel_traitsILi256ELi64ELi64ELi8ELi4ELi2ELi2ELb0ELb0EN7cutlass6half_tE19Flash_kernel_traitsILi256ELi64ELi64ELi8ES3_EELb0ELb1ELb0ELb0ELb0ELb0ELb1EEEvNS_16Flash_bwd_paramsE)
        /*00a4*/ 	.word	0x00000078


	//----- nvinfo : EIATTR_REGCOUNT
	.align		4
.L_38:
        /*00a8*/ 	.byte	0x04, 0x2f
        /*00aa*/ 	.short	(.L_40 - .L_39)
	.align		4
.L_39:
        /*00ac*/ 	.word	index@(_ZN5flash44flash_bwd_dq_dk_dv_loop_seqk_parallel_kernelI23Flash_bwd_kernel_traitsILi256ELi64ELi64ELi8ELi4ELi2ELi2ELb0ELb0EN7cutlass6half_tE19Flash_kernel_traitsILi256ELi64ELi64ELi8ES3_EELb1ELb1ELb0ELb0ELb0ELb0ELb0EEEvNS_16Flash_bwd_paramsE)
        /*00b0*/ 	.word	0x000000ff


	//----- nvinfo : EIATTR_FRAME_SIZE
	.align		4
.L_40:
        /*00b4*/ 	.byte	0x04, 0x11
        /*00b6*/ 	.short	(.L_42 - .L_41)
	.align		4
.L_41:
        /*00b8*/ 	.word	index@(_ZN5flash44flash_bwd_dq_dk_dv_loop_seqk_parallel_kernelI23Flash_bwd_kernel_traitsILi256ELi64ELi64ELi8ELi4ELi2ELi2ELb0ELb0EN7cutlass6half_tE19Flash_kernel_traitsILi256ELi64ELi64ELi8ES3_EELb1ELb1ELb0ELb0ELb0ELb0ELb0EEEvNS_16Flash_bwd_paramsE)
        /*00bc*/ 	.word	0x00000080


	//----- nvinfo : EIATTR_REGCOUNT
	.align		4
.L_42:
        /*00c0*/ 	.byte	0x04, 0x2f
        /*00c2*/ 	.short	(.L_44 - .L_43)
	.align		4
.L_43:
        /*00c4*/ 	.word	index@(_ZN5flash27flash_bwd_convert_dq_kernelI23Flash_bwd_kernel_traitsILi256ELi64ELi64ELi8ELi4ELi2ELi2ELb0ELb0EN7cutlass6half_tE19Flash_kernel_traitsILi256ELi64ELi64ELi8ES3_EEEEvNS_16Flash_bwd_paramsEi)
        /*00c8*/ 	.word	0x00000060


	//----- nvinfo : EIATTR_FRAME_SIZE
	.align		4
.L_44:
        /*00cc*/ 	.byte	0x04, 0x11
        /*00ce*/ 	.short	(.L_46 - .L_45)
	.align		4
.L_45:
        /*00d0*/ 	.word	index@(_ZN5flash27flash_bwd_convert_dq_kernelI23Flash_bwd_kernel_traitsILi256ELi64ELi64ELi8ELi4ELi2ELi2ELb0ELb0EN7cutlass6half_tE19Flash_kernel_traitsILi256ELi64ELi64ELi8ES3_EEEEvNS_16Flash_bwd_paramsEi)
        /*00d4*/ 	.word	0x00000000


	//----- nvinfo : EIATTR_REGCOUNT
	.align		4
.L_46:
        /*00d8*/ 	.byte	0x04, 0x2f
        /*00da*/ 	.short	(.L_48 - .L_47)
	.align		4
.L_47:
        /*00dc*/ 	.word	index@(_ZN5flash25flash_bwd_dot_do_o_kernelILb1E23Flash_bwd_kernel_traitsILi256ELi64ELi64ELi8ELi4ELi2ELi2ELb0ELb1EN7cutlass6half_tE19Flash_kernel_traitsILi256ELi64ELi64ELi8ES3_EEEEvNS_16Flash_bwd_paramsE)
        /*00e0*/ 	.word	0x00000055


	//----- nvinfo : EIATTR_FRAME_SIZE
	.align		4
.L_48:
        /*00e4*/ 	.byte	0x04, 0x11
        /*00e6*/ 	.short	(.L_50 - .L_49)
	.align		4
.L_49:
        /*00e8*/ 	.word	index@(_ZN5flash25flash_bwd_dot_do_o_kernelILb1E23Flash_bwd_kernel_traitsILi256ELi64ELi64ELi8ELi4ELi2ELi2ELb0ELb1EN7cutlass6half_tE19Flash_kernel_traitsILi256ELi64ELi64ELi8ES3_EEEEvNS_16Flash_bwd_paramsE)
        /*00ec*/ 	.word	0x00000000


	//----- nvinfo : EIATTR_REGCOUNT
	.align		4
.L_50:
        /*00f0*/ 	.byte	0x04, 0x2f
        /*00f2*/ 	.short	(.L_52 - .L_51)
	.align		4
.L_51:
        /*00f4*/ 	.word	index@(_ZN5flash25flash_bwd_dot_do_o_kernelILb0E23Flash_bwd_kernel_traitsILi256ELi64ELi64ELi8ELi4ELi2ELi2ELb0ELb1EN7cutlass6half_tE19Flash_kernel_traitsILi256ELi64ELi64ELi8ES3_EEEEvNS_16Flash_bwd_paramsE)
        /*00f8*/ 	.word	0x00000050


	//----- nvinfo : EIATTR_FRAME_SIZE
	.align		4
.L_52:
        /*00fc*/ 	.byte	0x04, 0x11
        /*00fe*/ 	.short	(.L_54 - .L_53)
	.align		4
.L_53:
        /*0100*/ 	.word	index@(_ZN5flash25flash_bwd_dot_do_o_kernelILb0E23Flash_bwd_kernel_traitsILi256ELi64ELi64ELi8ELi4ELi2ELi2ELb0ELb1EN7cutlass6half_tE19Flash_kernel_traitsILi256ELi64ELi64ELi8ES3_EEEEvNS_16Flash_bwd_paramsE)
        /*0104*/ 	.word	0x00000000


	//----- nvinfo : EIATTR_REGCOUNT
	.align		4
.L_54:
        /*0108*/ 	.byte	0x04, 0x2f
        /*010a*/ 	.short	(.L_56 - .L_55)
	.align		4
.L_55:
        /*010c*/ 	.word	index@(_ZN5flash44flash_bwd_dq_dk_dv_loop_seqk_parallel_kernelI23Flash_bwd_kernel_traitsILi256ELi64ELi64ELi8ELi4ELi2ELi2ELb0ELb1EN7cutlass6half_tE19Flash_kernel_traitsILi256ELi64ELi64ELi8ES3_EELb0ELb1ELb0ELb1ELb0ELb0ELb1EEEvNS_16Flash_bwd_paramsE)
        /*0110*/ 	.word	0x000000ff


	//----- nvinfo : EIATTR_FRAME_SIZE
	.align		4
.L_56:
        /*0114*/ 	.byte	0x04, 0x11
        /*0116*/ 	.short	(.L_58 - .L_57)
	.align		4
.L_57:
        /*0118*/ 	.word	index@(_ZN5flash44flash_bwd_dq_dk_dv_loop_seqk_parallel_kernelI23Flash_bwd_kernel_traitsILi256ELi64ELi64ELi8ELi4ELi2ELi2ELb0ELb1EN7cutlass6half_tE19Flash_kernel_traitsILi256ELi64ELi64ELi8ES3_EELb0ELb1ELb0ELb1ELb0ELb0ELb1EEEvNS_16Flash_bwd_paramsE)
        /*011c*/ 	.word	0x00000000


	//----- nvinfo : EIATTR_REGCOUNT
	.align		4
.L_58:
        /*0120*/ 	.byte	0x04, 0x2f
        /*0122*/ 	.short	(.L_60 - .L_59)
	.align		4
.L_59:
        /*0124*/ 	.word	index@(_ZN5flash44flash_bwd_dq_dk_dv_loop_seqk_parallel_kernelI23Flash_bwd_kernel_traitsILi256ELi64ELi64ELi8ELi4ELi2ELi2ELb0ELb1EN7cutlass6half_tE19Flash_kernel_traitsILi256ELi64ELi64ELi8ES3_EELb1ELb1ELb0ELb1ELb0ELb0ELb0EEEvNS_16Flash_bwd_paramsE)
        /*0128*/ 	.word	0x000000ff


	//----- nvinfo : EIATTR_FRAME_SIZE
	.align		4
.L_60:
        /*012c*/ 	.byte	0x04, 0x11
        /*012e*/ 	.short	(.L_62 - .L_61)
	.align		4
.L_61:
        /*0130*/ 	.word	index@(_ZN5flash44flash_bwd_dq_dk_dv_loop_seqk_parallel_kernelI23Flash_bwd_kernel_traitsILi256ELi64ELi64ELi8ELi4ELi2ELi2ELb0ELb1EN7cutlass6half_tE19Flash_kernel_traitsILi256ELi64ELi64ELi8ES3_EELb1ELb1ELb0ELb1ELb0ELb0ELb0EEEvNS_16Flash_bwd_paramsE)
        /*0134*/ 	.word	0x00000048


	//----- nvinfo : EIATTR_REGCOUNT
	.align		4
.L_62:
        /*0138*/ 	.byte	0x04, 0x2f
        /*013a*/ 	.short	(.L_64 - .L_63)
	.align		4
.L_63:
        /*013c*/ 	.word	index@(_ZN5flash44flash_bwd_dq_dk_dv_loop_seqk_parallel_kernelI23Flash_bwd_kernel_traitsILi256ELi64ELi64ELi8ELi4ELi2ELi2ELb0ELb1EN7cutlass6half_tE19Flash_kernel_traitsILi256ELi64ELi64ELi8ES3_EELb0ELb1ELb0ELb0ELb0ELb1ELb1EEEvNS_16Flash_bwd_paramsE)
        /*0140*/ 	.word	0x000000ff


	//----- nvinfo : EIATTR_FRAME_SIZE
	.align		4
.L_64:
        /*0144*/ 	.byte	0x04, 0x11
        /*0146*/ 	.short	(.L_66 - .L_65)
	.align		4
.L_65:
        /*0148*/ 	.word	index@(_ZN5flash44flash_bwd_dq_dk_dv_loop_seqk_parallel_kernelI23Flash_bwd_kernel_traitsILi256ELi64ELi64ELi8ELi4ELi2ELi2ELb0ELb1EN7cutlass6half_tE19Flash_kernel_traitsILi256ELi64ELi64ELi8ES3_EELb0ELb1ELb0ELb0ELb0ELb1ELb1EEEvNS_16Flash_bwd_paramsE)
        /*014c*/ 	.word	0x00000000


	//----- nvinfo : EIATTR_REGCOUNT
	.align		4
.L_66:
        /*0150*/ 	.byte	0x04, 0x2f
        /*0152*/ 	.short	(.L_68 - .L_67)
	.align		4
.L_67:
        /*0154*/ 	.word	index@(_ZN5flash44flash_bwd_dq_dk_dv_loop_seqk_parallel_kernelI23Flash_bwd_kernel_traitsILi256ELi64ELi64ELi8ELi4ELi2ELi2ELb0ELb1EN7cutlass6half_tE19Flash_kernel_traitsILi256ELi64ELi64ELi8ES3_EELb1ELb1ELb0ELb0ELb0ELb1ELb0EEEvNS_16Flash_bwd_paramsE)
        /*0158*/ 	.word	0x000000ff


	//----- nvinfo : EIATTR_FRAME_SIZE
	.align		4
.L_68:
        /*015c*/ 	.byte	0x04, 0x11
        /*015e*/ 	.short	(.L_70 - .L_69)
	.align		4
.L_69:
        /*0160*/ 	.word	index@(_ZN5flash44flash_bwd_dq_dk_dv_loop_seqk_parallel_kernelI23Flash_bwd_kernel_traitsILi256ELi64ELi64ELi8ELi4ELi2ELi2ELb0ELb1EN7cutlass6half_tE19Flash_kernel_traitsILi256ELi64ELi64ELi8ES3_EELb1ELb1ELb0ELb0ELb0ELb1ELb0EEEvNS_16Flash_bwd_paramsE)
        /*0164*/ 	.word	0x00000000


	//----- nvinfo : EIATTR_REGCOUNT
	.align		4
.L_70:
        /*0168*/ 	.byte	0x04, 0x2f
        /*016a*/ 	.short	(.L_72 - .L_71)
	.align		4
.L_71:
        /*016c*/ 	.word	index@(_ZN5flash44flash_bwd_dq_dk_dv_loop_seqk_parallel_kernelI23Flash_bwd_kernel_traitsILi256ELi64ELi64ELi8ELi4ELi2ELi2ELb0ELb1EN7cutlass6half_tE19Flash_kernel_traitsILi256ELi64ELi64ELi8ES3_EELb0ELb1ELb0ELb0ELb0ELb0ELb1EEEvNS_16Flash_bwd_paramsE)
        /*0170*/ 	.word	0x000000ff


	//----- nvinfo : EIATTR_FRAME_SIZE
	.align		4
.L_72:
        /*0174*/ 	.byte	0x04, 0x11
        /*0176*/ 	.short	(.L_74 - .L_73)
	.align		4
.L_73:
        /*0178*/ 	.word	index@(_ZN5flash44flash_bwd_dq_dk_dv_loop_seqk_parallel_kernelI23Flash_bwd_kernel_traitsILi256ELi64ELi64ELi8ELi4ELi2ELi2ELb0ELb1EN7cutlass6half_tE19Flash_kernel_traitsILi256ELi64ELi64ELi8ES3_EELb0ELb1ELb0ELb0ELb0ELb0ELb1EEEvNS_16Flash_bwd_paramsE)
        /*017c*/ 	.word	0x00000000


	//----- nvinfo : EIATTR_REGCOUNT
	.align		4
.L_74:
        /*0180*/ 	.byte	0x04, 0x2f
        /*0182*/ 	.short	(.L_76 - .L_75)
	.align		4
.L_75:
        /*0184*/ 	.word	index@(_ZN5flash44flash_bwd_dq_dk_dv_loop_seqk_parallel_kernelI23Flash_bwd_kernel_traitsILi256ELi64ELi64ELi8ELi4ELi2ELi2ELb0ELb1EN7cutlass6half_tE19Flash_kernel_traitsILi256ELi64ELi64ELi8ES3_EELb1ELb1ELb0ELb0ELb0ELb0ELb0EEEvNS_16Flash_bwd_paramsE)
        /*0188*/ 	.word	0x000000ff


	//----- nvinfo : EIATTR_FRAME_SIZE
	.align		4
.L_76:
        /*018c*/ 	.byte	0x04, 0x11
        /*018e*/ 	.short	(.L_78 - .L_77)
	.align		4
.L_77:
        /*0190*/ 	.word	index@(_ZN5flash44flash_bwd_dq_dk_dv_loop_seqk_parallel_kernelI23Flash_bwd_kernel_traitsILi256ELi64ELi64ELi8ELi4ELi2ELi2ELb0ELb1EN7cutlass6half_tE19Flash_kernel_traitsILi256ELi64ELi64ELi8ES3_EELb1ELb1ELb0ELb0ELb0ELb0ELb0EEEvNS_16Flash_bwd_paramsE)
        /*0194*/ 	.word	0x00000000


	//----- nvinfo : EIATTR_REGCOUNT
	.align		4
.L_78:
        /*0198*/ 	.byte	0x04, 0x2f
        /*019a*/ 	.short	(.L_80 - .L_79)
	.align		4
.L_79:
        /*019c*/ 	.word	index@(_ZN5flash27flash_bwd_convert_dq_kernelI23Flash_bwd_kernel_traitsILi256ELi64ELi64ELi8ELi4ELi2ELi2ELb0ELb1EN7cutlass6half_tE19Flash_kernel_traitsILi256ELi64ELi64ELi8ES3_EEEEvNS_16Flash_bwd_paramsEi)
        /*01a0*/ 	.word	0x00000060


	//----- nvinfo : EIATTR_FRAME_SIZE
	.align		4
.L_80:
        /*01a4*/ 	.byte	0x04, 0x11
        /*01a6*/ 	.short	(.L_82 - .L_81)
	.align		4
.L_81:
        /*01a8*/ 	.word	index@(_ZN5flash27flash_bwd_convert_dq_kernelI23Flash_bwd_kernel_traitsILi256ELi64ELi64ELi8ELi4ELi2ELi2ELb0ELb1EN7cutlass6half_tE19Flash_kernel_traitsILi256ELi64ELi64ELi8ES3_EEEEvNS_16Flash_bwd_paramsEi)
        /*01ac*/ 	.word	0x00000000


	//----- nvinfo : EIATTR_REGCOUNT
	.align		4
.L_82:
        /*01b0*/ 	.byte	0x04, 0x2f
        /*01b2*/ 	.short	(.L_84 - .L_83)
	.align		4
.L_83:
        /*01b4*/ 	.word	index@(_ZN5flash44flash_bwd_dq_dk_dv_loop_seqk_parallel_kernelI23Flash_bwd_kernel_traitsILi256ELi64ELi64ELi8ELi4ELi2ELi2ELb0ELb0EN7cutlass6half_tE19Flash_kernel_traitsILi256ELi64ELi64ELi8ES3_EELb0ELb1ELb0ELb1ELb0ELb0ELb0EEEvNS_16Flash_bwd_paramsE)
        /*01b8*/ 	.word	0x000000ff


	//----- nvinfo : EIATTR_FRAME_SIZE
	.align		4
.L_84:
        /*01bc*/ 	.byte	0x04, 0x11
        /*01be*/ 	.short	(.L_86 - .L_85)
	.align		4
.L_85:
        /*01c0*/ 	.word	index@(_ZN5flash44flash_bwd_dq_dk_dv_loop_seqk_parallel_kernelI23Flash_bwd_kernel_traitsILi256ELi64ELi64ELi8ELi4ELi2ELi2ELb0ELb0EN7cutlass6half_tE19Flash_kernel_traitsILi256ELi64ELi64ELi8ES3_EELb0ELb1ELb0ELb1ELb0ELb0ELb0EEEvNS_16Flash_bwd_paramsE)
        /*01c4*/ 	.word	0x00000028


	//----- nvinfo : EIATTR_REGCOUNT
	.align		4
.L_86:
        /*01c8*/ 	.byte	0x04, 0x2f
        /*01ca*/ 	.short	(.L_88 - .L_87)
	.align		4
.L_87:
        /*01cc*/ 	.word	index@(_ZN5flash44flash_bwd_dq_dk_dv_loop_seqk_parallel_kernelI23Flash_bwd_kernel_traitsILi256ELi64ELi64ELi8ELi4ELi2ELi2ELb0ELb0EN7cutlass6half_tE19Flash_kernel_traitsILi256ELi64ELi64ELi8ES3_EELb0ELb1ELb0ELb0ELb0ELb1ELb0EEEvNS_16Flash_bwd_paramsE)
        /*01d0*/ 	.word	0x000000ff


	//----- nvinfo : EIATTR_FRAME_SIZE
	.align		4
.L_88:
        /*01d4*/ 	.byte	0x04, 0x11
        /*01d6*/ 	.short	(.L_90 - .L_89)
	.align		4
.L_89:
        /*01d8*/ 	.word	index@(_ZN5flash44flash_bwd_dq_dk_dv_loop_seqk_parallel_kernelI23Flash_bwd_kernel_traitsILi256ELi64ELi64ELi8ELi4ELi2ELi2ELb0ELb0EN7cutlass6half_tE19Flash_kernel_traitsILi256ELi64ELi64ELi8ES3_EELb0ELb1ELb0ELb0ELb0ELb1ELb0EEEvNS_16Flash_bwd_paramsE)
        /*01dc*/ 	.word	0x00000000


	//----- nvinfo : EIATTR_REGCOUNT
	.align		4
.L_90:
        /*01e0*/ 	.byte	0x04, 0x2f
        /*01e2*/ 	.short	(.L_92 - .L_91)
	.align		4
.L_91:
        /*01e4*/ 	.word	index@(_ZN5flash44flash_bwd_dq_dk_dv_loop_seqk_parallel_kernelI23Flash_bwd_kernel_traitsILi256ELi64ELi64ELi8ELi4ELi2ELi2ELb0ELb0EN7cutlass6half_tE19Flash_kernel_traitsILi256ELi64ELi64ELi8ES3_EELb0ELb1ELb0ELb0ELb0ELb0ELb0EEEvNS_16Flash_bwd_paramsE)
        /*01e8*/ 	.word	0x000000ff


	//----- nvinfo : EIATTR_FRAME_SIZE
	.align		4
.L_92:
        /*01ec*/ 	.byte	0x04, 0x11
        /*01ee*/ 	.short	(.L_94 - .L_93)
	.align		4
.L_93:
        /*01f0*/ 	.word	index@(_ZN5flash44flash_bwd_dq_dk_dv_loop_seqk_parallel_kernelI23Flash_bwd_kernel_traitsILi256ELi64ELi64ELi8ELi4ELi2ELi2ELb0ELb0EN7cutlass6half_tE19Flash_kernel_traitsILi256ELi64ELi64ELi8ES3_EELb0ELb1ELb0ELb0ELb0ELb0ELb0EEEvNS_16Flash_bwd_paramsE)
        /*01f4*/ 	.word	0x00000078


	//----- nvinfo : EIATTR_REGCOUNT
	.align		4
.L_94:
        /*01f8*/ 	.byte	0x04, 0x2f
        /*01fa*/ 	.short	(.L_96 - .L_95)
	.align		4
.L_95:
        /*01fc*/ 	.word	index@(_ZN5flash44flash_bwd_dq_dk_dv_loop_seqk_parallel_kernelI23Flash_bwd_kernel_traitsILi256ELi64ELi64ELi8ELi4ELi2ELi2ELb0ELb1EN7cutlass6half_tE19Flash_kernel_traitsILi256ELi64ELi64ELi8ES3_EELb0ELb1ELb0ELb1ELb0ELb0ELb0EEEvNS_16Flash_bwd_paramsE)
        /*0200*/ 	.word	0x000000ff


	//----- nvinfo : EIATTR_FRAME_SIZE
	.align		4
.L_96:
        /*0204*/ 	.byte	0x04, 0x11
        /*0206*/ 	.short	(.L_98 - .L_97)
	.align		4
.L_97:
        /*0208*/ 	.word	index@(_ZN5flash44flash_bwd_dq_dk_dv_loop_seqk_parallel_kernelI23Flash_bwd_kernel_traitsILi256ELi64ELi64ELi8ELi4ELi2ELi2ELb0ELb1EN7cutlass6half_tE19Flash_kernel_traitsILi256ELi64ELi64ELi8ES3_EELb0ELb1ELb0ELb1ELb0ELb0ELb0EEEvNS_16Flash_bwd_paramsE)
        /*020c*/ 	.word	0x00000008


	//----- nvinfo : EIATTR_REGCOUNT
	.align		4
.L_98:
        /*0210*/ 	.byte	0x04, 0x2f
        /*0212*/ 	.short	(.L_100 - .L_99)
	.align		4
.L_99:
        /*0214*/ 	.word	index@(_ZN5flash44flash_bwd_dq_dk_dv_loop_seqk_parallel_kernelI23Flash_bwd_kernel_traitsILi256ELi64ELi64ELi8ELi4ELi2ELi2ELb0ELb1EN7cutlass6half_tE19Flash_kernel_traitsILi256ELi64ELi64ELi8ES3_EELb0ELb1ELb0ELb0ELb0ELb1ELb0EEEvNS_16Flash_bwd_paramsE)
        /*0218*/ 	.word	0x000000ff


	//----- nvinfo : EIATTR_FRAME_SIZE
	.align		4
.L_100:
        /*021c*/ 	.byte	0x04, 0x11
        /*021e*/ 	.short	(.L_102 - .L_101)
	.align		4
.L_101:
        /*0220*/ 	.word	index@(_ZN5flash44flash_bwd_dq_dk_dv_loop_seqk_parallel_kernelI23Flash_bwd_kernel_traitsILi256ELi64ELi64ELi8ELi4ELi2ELi2ELb0ELb1EN7cutlass6half_tE19Flash_kernel_traitsILi256ELi64ELi64ELi8ES3_EELb0ELb1ELb0ELb0ELb0ELb1ELb0EEEvNS_16Flash_bwd_paramsE)
        /*0224*/ 	.word	0x00000000


	//----- nvinfo : EIATTR_REGCOUNT
	.align		4
.L_102:
        /*0228*/ 	.byte	0x04, 0x2f
        /*022a*/ 	.short	(.L_104 - .L_103)
	.align		4
.L_103:
        /*022c*/ 	.word	index@(_ZN5flash44flash_bwd_dq_dk_dv_loop_seqk_parallel_kernelI23Flash_bwd_kernel_traitsILi256ELi64ELi64ELi8ELi4ELi2ELi2ELb0ELb1EN7cutlass6half_tE19Flash_kernel_traitsILi256ELi64ELi64ELi8ES3_EELb0ELb1ELb0ELb0ELb0ELb0ELb0EEEvNS_16Flash_bwd_paramsE)
        /*0230*/ 	.word	0x000000ff


	//----- nvinfo : EIATTR_FRAME_SIZE
	.align		4
.L_104:
        /*0234*/ 	.byte	0x04, 0x11
        /*0236*/ 	.short	(.L_106 - .L_105)
	.align		4
.L_105:
        /*0238*/ 	.word	index@(_ZN5flash44flash_bwd_dq_dk_dv_loop_seqk_parallel_kernelI23Flash_bwd_kernel_traitsILi256ELi64ELi64ELi8ELi4ELi2ELi2ELb0ELb1EN7cutlass6half_tE19Flash_kernel_traitsILi256ELi64ELi64ELi8ES3_EELb0ELb1ELb0ELb0ELb0ELb0ELb0EEEvNS_16Flash_bwd_paramsE)
        /*023c*/ 	.word	0x00000000


	//----- nvinfo : EIATTR_REGCOUNT
	.align		4
.L_106:
        /*0240*/ 	.byte	0x04, 0x2f
        /*0242*/ 	.short	(.L_108 - .L_107)
	.align		4
.L_107:
        /*0244*/ 	.word	index@(_ZN5flash25flash_bwd_dot_do_o_kernelILb1E23Flash_bwd_kernel_traitsILi256ELi64ELi32ELi8ELi4ELi1ELi2ELb1ELb1EN7cutlass6half_tE19Flash_kernel_traitsILi256ELi64ELi32ELi8ES3_EEEEvNS_16Flash_bwd_paramsE)
        /*0248*/ 	.word	0x00000055


	//----- nvinfo : EIATTR_FRAME_SIZE
	.align		4
.L_108:
        /*024c*/ 	.byte	0x04, 0x11
        /*024e*/ 	.short	(.L_110 - .L_109)
	.align		4
.L_109:
        /*0250*/ 	.word	index@(_ZN5flash25flash_bwd_dot_do_o_kernelILb1E23Flash_bwd_kernel_traitsILi256ELi64ELi32ELi8ELi4ELi1ELi2ELb1ELb1EN7cutlass6half_tE19Flash_kernel_traitsILi256ELi64ELi32ELi8ES3_EEEEvNS_16Flash_bwd_paramsE)
        /*0254*/ 	.word	0x00000000


	//----- nvinfo : EIATTR_REGCOUNT
	.align		4
.L_110:
        /*0258*/ 	.byte	0x04, 0x2f
        /*025a*/ 	.short	(.L_112 - .L_111)
	.align		4
.L_111:
        /*025c*/ 	.word	index@(_ZN5flash25flash_bwd_dot_do_o_kernelILb0E23Flash_bwd_kernel_traitsILi256ELi64ELi32ELi8ELi4ELi1ELi2ELb1ELb1EN7cutlass6half_tE19Flash_kernel_traitsILi256ELi64ELi32ELi8ES3_EEEEvNS_16Flash_bwd_paramsE)
        /*0260*/ 	.word	0x00000050


	//----- nvinfo : EIATTR_FRAME_SIZE
	.align		4
.L_112:
        /*0264*/ 	.byte	0x04, 0x11
        /*0266*/ 	.short	(.L_114 - .L_113)
	.align		4
.L_113:
        /*0268*/ 	.word	index@(_ZN5flash25flash_bwd_dot_do_o_kernelILb0E23Flash_bwd_kernel_traitsILi256ELi64ELi32ELi8ELi4ELi1ELi2ELb1ELb1EN7cutlass6half_tE19Flash_kernel_traitsILi256ELi64ELi32ELi8ES3_EEEEvNS_16Flash_bwd_paramsE)
        /*026c*/ 	.word	0x00000000


	//----- nvinfo : EIATTR_REGCOUNT
	.align		4
.L_114:
        /*0270*/ 	.byte	0x04, 0x2f
        /*0272*/ 	.short	(.L_116 - .L_115)
	.align		4
.L_115:
        /*0274*/ 	.word	index@(_ZN5flash44flash_bwd_dq_dk_dv_loop_seqk_parallel_kernelI23Flash_bwd_kernel_traitsILi256ELi64ELi32ELi8ELi4ELi1ELi2ELb1ELb1EN7cutlass6half_tE19Flash_kernel_traitsILi256ELi64ELi32ELi8ES3_EELb0ELb1ELb0ELb1ELb0ELb0ELb1EEEvNS_16Flash_bwd_paramsE)
        /*0278*/ 	.word	0x000000ff


	//----- nvinfo : EIATTR_FRAME_SIZE
	.align		4
.L_116:
        /*027c*/ 	.byte	0x04, 0x11
        /*027e*/ 	.short	(.L_118 - .L_117)
	.align		4
.L_117:
        /*0280*/ 	.word	index@(_ZN5flash44flash_bwd_dq_dk_dv_loop_seqk_parallel_kernelI23Flash_bwd_kernel_traitsILi256ELi64ELi32ELi8ELi4ELi1ELi2ELb1ELb1EN7cutlass6half_tE19Flash_kernel_traitsILi256ELi64ELi32ELi8ES3_EELb0ELb1ELb0ELb1ELb0ELb0ELb1EEEvNS_16Flash_bwd_paramsE)
        /*0284*/ 	.word	0x00000030


	//----- nvinfo : EIATTR_REGCOUNT
	.align		4
.L_118:
        /*0288*/ 	.byte	0x04, 0x2f
        /*028a*/ 	.short	(.L_120 - .L_119)
	.align		4
.L_119:
        /*028c*/ 	.word	index@(_ZN5flash44flash_bwd_dq_dk_dv_loop_seqk_parallel_kernelI23Flash_bwd_kernel_traitsILi256ELi64ELi32ELi8ELi4ELi1ELi2ELb1ELb1EN7cutlass6half_tE19Flash_kernel_traitsILi256ELi64ELi32ELi8ES3_EELb0ELb1ELb0ELb1ELb0ELb0ELb0EEEvNS_16Flash_bwd_paramsE)
        /*0290*/ 	.word	0x000000ff


	//----- nvinfo : EIATTR_FRAME_SIZE
	.align		4
.L_120:
        /*0294*/ 	.byte	0x04, 0x11
        /*0296*/ 	.short	(.L_122 - .L_121)
	.align		4
.L_121:
        /*0298*/ 	.word	index@(_ZN5flash44flash_bwd_dq_dk_dv_loop_seqk_parallel_kernelI23Flash_bwd_kernel_traitsILi256ELi64ELi32ELi8ELi4ELi1ELi2ELb1ELb1EN7cutlass6half_tE19Flash_kernel_traitsILi256ELi64ELi32ELi8ES3_EELb0ELb1ELb0ELb1ELb0ELb0ELb0EEEvNS_16Flash_bwd_paramsE)
        /*029c*/ 	.word	0x00000030


	//----- nvinfo : EIATTR_REGCOUNT
	.align		4
.L_122:
        /*02a0*/ 	.byte	0x04, 0x2f
        /*02a2*/ 	.short	(.L_124 - .L_123)
	.align		4
.L_123:
        /*02a4*/ 	.word	index@(_ZN5flash44flash_bwd_dq_dk_dv_loop_seqk_parallel_kernelI23Flash_bwd_kernel_traitsILi256ELi64ELi32ELi8ELi4ELi1ELi2ELb1ELb1EN7cutlass6half_tE19Flash_kernel_traitsILi256ELi64ELi32ELi8ES3_EELb0ELb1ELb0ELb0ELb0ELb1ELb1EEEvNS_16Flash_bwd_paramsE)
        /*02a8*/ 	.word	0x000000ff


	//----- nvinfo : EIATTR_FRAME_SIZE
	.align		4
.L_124:
        /*02ac*/ 	.byte	0x04, 0x11
        /*02ae*/ 	.short	(.L_126 - .L_125)
	.align		4
.L_125:
        /*02b0*/ 	.word	index@(_ZN5flash44flash_bwd_dq_dk_dv_loop_seqk_parallel_kernelI23Flash_bwd_kernel_traitsILi256ELi64ELi32ELi8ELi4ELi1ELi2ELb1ELb1EN7cutlass6half_tE19Flash_kernel_traitsILi256ELi64ELi32ELi8ES3_EELb0ELb1ELb0ELb0ELb0ELb1ELb1EEEvNS_16Flash_bwd_paramsE)
        /*02b4*/ 	.word	0x00000010


	//----- nvinfo : EIATTR_REGCOUNT
	.align		4
.L_126:
        /*02b8*/ 	.byte	0x04, 0x2f
        /*02ba*/ 	.short	(.L_128 - .L_127)
	.align		4
.L_127:
        /*02bc*/ 	.word	index@(_ZN5flash44flash_bwd_dq_dk_dv_loop_seqk_parallel_kernelI23Flash_bwd_kernel_traitsILi256ELi64ELi32ELi8ELi4ELi1ELi2ELb1ELb1EN7cutlass6half_tE19Flash_kernel_traitsILi256ELi64ELi32ELi8ES3_EELb0ELb1ELb0ELb0ELb0ELb1ELb0EEEvNS_16Flash_bwd_paramsE)
        /*02c0*/ 	.word	0x000000ff


	//----- nvinfo : EIATTR_FRAME_SIZE
	.align		4
.L_128:
        /*02c4*/ 	.byte	0x04, 0x11
        /*02c6*/ 	.short	(.L_130 - .L_129)
	.align		4
.L_129:
        /*02c8*/ 	.word	index@(_ZN5flash44flash_bwd_dq_dk_dv_loop_seqk_parallel_kernelI23Flash_bwd_kernel_traitsILi256ELi64ELi32ELi8ELi4ELi1ELi2ELb1ELb1EN7cutlass6half_tE19Flash_kernel_traitsILi256ELi64ELi32ELi8ES3_EELb0ELb1ELb0ELb0ELb0ELb1ELb0EEEvNS_16Flash_bwd_paramsE)
        /*02cc*/ 	.word	0x00000010


	//----- nvinfo : EIATTR_REGCOUNT
	.align		4
.L_130:
        /*02d0*/ 	.byte	0x04, 0x2f
        /*02d2*/ 	.short	(.L_132 - .L_131)
	.align		4
.L_131:
        /*02d4*/ 	.word	index@(_ZN5flash44flash_bwd_dq_dk_dv_loop_seqk_parallel_kernelI23Flash_bwd_kernel_traitsILi256ELi64ELi32ELi8ELi4ELi1ELi2ELb1ELb1EN7cutlass6half_tE19Flash_kernel_traitsILi256ELi64ELi32ELi8ES3_EELb0ELb1ELb0ELb0ELb0ELb0ELb1EEEvNS_16Flash_bwd_paramsE)
        /*02d8*/ 	.word	0x000000ff


	//----- nvinfo : EIATTR_FRAME_SIZE
	.align		4
.L_132:
        /*02dc*/ 	.byte	0x04, 0x11
        /*02de*/ 	.short	(.L_134 - .L_133)
	.align		4
.L_133:
        /*02e0*/ 	.word	index@(_ZN5flash44flash_bwd_dq_dk_dv_loop_seqk_parallel_kernelI23Flash_bwd_kernel_traitsILi256ELi64ELi32ELi8ELi4ELi1ELi2ELb1ELb1EN7cutlass6half_tE19Flash_kernel_traitsILi256ELi64ELi32ELi8ES3_EELb0ELb1ELb0ELb0ELb0ELb0ELb1EEEvNS_16Flash_bwd_paramsE)
        /*02e4*/ 	.word	0x00000010


	//----- nvinfo : EIATTR_REGCOUNT
	.align		4
.L_134:
        /*02e8*/ 	.byte	0x04, 0x2f
        /*02ea*/ 	.short	(.L_136 - .L_135)
	.align		4
.L_135:
        /*02ec*/ 	.word	index@(_ZN5flash44flash_bwd_dq_dk_dv_loop_seqk_parallel_kernelI23Flash_bwd_kernel_traitsILi256ELi64ELi32ELi8ELi4ELi1ELi2ELb1ELb1EN7cutlass6half_tE19Flash_kernel_traitsILi256ELi64ELi32ELi8ES3_EELb0ELb1ELb0ELb0ELb0ELb0ELb0EEEvNS_16Flash_bwd_paramsE)
        /*02f0*/ 	.word	0x000000ff


	//----- nvinfo : EIATTR_FRAME_SIZE
	.align		4
.L_136:
        /*02f4*/ 	.byte	0x04, 0x11
        /*02f6*/ 	.short	(.L_138 - .L_137)
	.align		4
.L_137:
        /*02f8*/ 	.word	index@(_ZN5flash44flash_bwd_dq_dk_dv_loop_seqk_parallel_kernelI23Flash_bwd_kernel_traitsILi256ELi64ELi32ELi8ELi4ELi1ELi2ELb1ELb1EN7cutlass6half_tE19Flash_kernel_traitsILi256ELi64ELi32ELi8ES3_EELb0ELb1ELb0ELb0ELb0ELb0ELb0EEEvNS_16Flash_bwd_paramsE)
        /*02fc*/ 	.word	0x00000010


	//----- nvinfo : EIATTR_REGCOUNT
	.align		4
.L_138:
        /*0300*/ 	.byte	0x04, 0x2f
        /*0302*/ 	.short	(.L_140 - .L_139)
	.align		4
.L_139:
        /*0304*/ 	.word	index@(_ZN5flash27flash_bwd_convert_dq_kernelI23Flash_bwd_kernel_traitsILi256ELi64ELi32ELi8ELi4ELi1ELi2ELb1ELb1EN7cutlass6half_tE19Flash_kernel_traitsILi256ELi64ELi32ELi8ES3_EEEEvNS_16Flash_bwd_paramsEi)
        /*0308*/ 	.word	0x00000060


	//----- nvinfo : EIATTR_FRAME_SIZE
	.align		4
.L_140:
        /*030c*/ 	.byte	0x04, 0x11
        /*030e*/ 	.short	(.L_142 - .L_141)
	.align		4
.L_141:
        /*0310*/ 	.word	index@(_ZN5flash27flash_bwd_convert_dq_kernelI23Flash_bwd_kernel_traitsILi256ELi64ELi32ELi8ELi4ELi1ELi2ELb1ELb1EN7cutlass6half_tE19Flash_kernel_traitsILi256ELi64ELi32ELi8ES3_EEEEvNS_16Flash_bwd_paramsEi)
        /*0314*/ 	.word	0x00000000


	//----- nvinfo : EIATTR_MIN_STACK_SIZE
	.align		4
.L_142:
        /*0318*/ 	.byte	0x04, 0x12
        /*031a*/ 	.short	(.L_144 - .L_143)
	.align		4
.L_143:
        /*031c*/ 	.word	index@(_ZN5flash27flash_bwd_convert_dq_kernelI23Flash_bwd_kernel_traitsILi256ELi64ELi32ELi8ELi4ELi1ELi2ELb1ELb1EN7cutlass6half_tE19Flash_kernel_traitsILi256ELi64ELi32ELi8ES3_EEEEvNS_16Flash_bwd_paramsEi)
        /*0320*/ 	.word	0x00000000


	//----- nvinfo : EIATTR_MIN_STACK_SIZE
	.align		4
.L_144:
        /*0324*/ 	.byte	0x04, 0x12
        /*0326*/ 	.short	(.L_146 - .L_145)
	.align		4
.L_145:
        /*0328*/ 	.word	index@(_ZN5flash44flash_bwd_dq_dk_dv_loop_seqk_parallel_kernelI23Flash_bwd_kernel_traitsILi256ELi64ELi32ELi8ELi4ELi1ELi2ELb1ELb1EN7cutlass6half_tE19Flash_kernel_traitsILi256ELi64ELi32ELi8ES3_EELb0ELb1ELb0ELb0ELb0ELb0ELb0EEEvNS_16Flash_bwd_paramsE)
        /*032c*/ 	.word	0x00000010


	//----- nvinfo : EIATTR_MIN_STACK_SIZE
	.align		4
.L_146:
        /*0330*/ 	.byte	0x04, 0x12
        /*0332*/ 	.short	(.L_148 - .L_147)
	.align		4
.L_147:
        /*0334*/ 	.word	index@(_ZN5flash44flash_bwd_dq_dk_dv_loop_seqk_parallel_kernelI23Flash_bwd_kernel_traitsILi256ELi64ELi32ELi8ELi4ELi1ELi2ELb1ELb1EN7cutlass6half_tE19Flash_kernel_traitsILi256ELi64ELi32ELi8ES3_EELb0ELb1ELb0ELb0ELb0ELb0ELb1EEEvNS_16Flash_bwd_paramsE)
        /*0338*/ 	.word	0x00000010


	//----- nvinfo : EIATTR_MIN_STACK_SIZE
	.align		4
.L_148:
        /*033c*/ 	.byte	0x04, 0x12
        /*033e*/ 	.short	(.L_150 - .L_149)
	.align		4
.L_149:
        /*0340*/ 	.word	index@(_ZN5flash44flash_bwd_dq_dk_dv_loop_seqk_parallel_kernelI23Flash_bwd_kernel_traitsILi256ELi64ELi32ELi8ELi4ELi1ELi2ELb1ELb1EN7cutlass6half_tE19Flash_kernel_traitsILi256ELi64ELi32ELi8ES3_EELb0ELb1ELb0ELb0ELb0ELb1ELb0EEEvNS_16Flash_bwd_paramsE)
        /*0344*/ 	.word	0x00000010


	//----- nvinfo : EIATTR_MIN_STACK_SIZE
	.align		4
.L_150:
        /*0348*/ 	.byte	0x04, 0x12
        /*034a*/ 	.short	(.L_152 - .L_151)
	.align		4
.L_151:
        /*034c*/ 	.word	index@(_ZN5flash44flash_bwd_dq_dk_dv_loop_seqk_parallel_kernelI23Flash_bwd_kernel_traitsILi256ELi64ELi32ELi8ELi4ELi1ELi2ELb1ELb1EN7cutlass6half_tE19Flash_kernel_traitsILi256ELi64ELi32ELi8ES3_EELb0ELb1ELb0ELb0ELb0ELb1ELb1EEEvNS_16Flash_bwd_paramsE)
        /*0350*/ 	.word	0x00000010


	//----- nvinfo : EIATTR_MIN_STACK_SIZE
	.align		4
.L_152:
        /*0354*/ 	.byte	0x04, 0x12
        /*0356*/ 	.short	(.L_154 - .L_153)
	.align		4
.L_153:
        /*0358*/ 	.word	index@(_ZN5flash44flash_bwd_dq_dk_dv_loop_seqk_parallel_kernelI23Flash_bwd_kernel_traitsILi256ELi64ELi32ELi8ELi4ELi1ELi2ELb1ELb1EN7cutlass6half_tE19Flash_kernel_traitsILi256ELi64ELi32ELi8ES3_EELb0ELb1ELb0ELb1ELb0ELb0ELb0EEEvNS_16Flash_bwd_paramsE)
        /*035c*/ 	.word	0x00000030


	//----- nvinfo : EIATTR_MIN_STACK_SIZE
	.align		4
.L_154:
        /*0360*/ 	.byte	0x04, 0x12
        /*0362*/ 	.short	(.L_156 - .L_155)
	.align		4
.L_155:
        /*0364*/ 	.word	index@(_ZN5flash44flash_bwd_dq_dk_dv_loop_seqk_parallel_kernelI23Flash_bwd_kernel_traitsILi256ELi64ELi32ELi8ELi4ELi1ELi2ELb1ELb1EN7cutlass6half_tE19Flash_kernel_traitsILi256ELi64ELi32ELi8ES3_EELb0ELb1ELb0ELb1ELb0ELb0ELb1EEEvNS_16Flash_bwd_paramsE)
        /*0368*/ 	.word	0x00000030


	//----- nvinfo : EIATTR_MIN_STACK_SIZE
	.align		4
.L_156:
        /*036c*/ 	.byte	0x04, 0x12
        /*036e*/ 	.short	(.L_158 - .L_157)
	.align		4
.L_157:
        /*0370*/ 	.word	index@(_ZN5flash25flash_bwd_dot_do_o_kernelILb0E23Flash_bwd_kernel_traitsILi256ELi64ELi32ELi8ELi4ELi1ELi2ELb1ELb1EN7cutlass6half_tE19Flash_kernel_traitsILi256ELi64ELi32ELi8ES3_EEEEvNS_16Flash_bwd_paramsE)
        /*0374*/ 	.word	0x00000000


	//----- nvinfo : EIATTR_MIN_STACK_SIZE
	.align		4
.L_158:
        /*0378*/ 	.byte	0x04, 0x12
        /*037a*/ 	.short	(.L_160 - .L_159)
	.align		4
.L_159:
        /*037c*/ 	.word	index@(_ZN5flash25flash_bwd_dot_do_o_kernelILb1E23Flash_bwd_kernel_traitsILi256ELi64ELi32ELi8ELi4ELi1ELi2ELb1ELb1EN7cutlass6half_tE19Flash_kernel_traitsILi256ELi64ELi32ELi8ES3_EEEEvNS_16Flash_bwd_paramsE)
        /*0380*/ 	.word	0x00000000


	//----- nvinfo : EIATTR_MIN_STACK_SIZE
	.align		4
.L_160:
        /*0384*/ 	.byte	0x04, 0x12
        /*0386*/ 	.short	(.L_162 - .L_161)
	.align		4
.L_161:
        /*0388*/ 	.word	index@(_ZN5flash44flash_bwd_dq_dk_dv_loop_seqk_parallel_kernelI23Flash_bwd_kernel_traitsILi256ELi64ELi64ELi8ELi4ELi2ELi2ELb0ELb1EN7cutlass6half_tE19Flash_kernel_traitsILi256ELi64ELi64ELi8ES3_EELb0ELb1ELb0ELb0ELb0ELb0ELb0EEEvNS_16Flash_bwd_paramsE)
        /*038c*/ 	.word	0x00000000


	//----- nvinfo : EIATTR_MIN_STACK_SIZE
	.align		4
.L_162:
        /*0390*/ 	.byte	0x04, 0x12
        /*0392*/ 	.short	(.L_164 - .L_163)
	.align		4
.L_163:
        /*0394*/ 	.word	index@(_ZN5flash44flash_bwd_dq_dk_dv_loop_seqk_parallel_kernelI23Flash_bwd_kernel_traitsILi256ELi64ELi64ELi8ELi4ELi2ELi2ELb0ELb1EN7cutlass6half_tE19Flash_kernel_traitsILi256ELi64ELi64ELi8ES3_EELb0ELb1ELb0ELb0ELb0ELb1ELb0EEEvNS_16Flash_bwd_paramsE)
        /*0398*/ 	.word	0x00000000


	//----- nvinfo : EIATTR_MIN_STACK_SIZE
	.align		4
.L_164:
        /*039c*/ 	.byte	0x04, 0x12
        /*039e*/ 	.short	(.L_166 - .L_165)
	.align		4
.L_165:
        /*03a0*/ 	.word	index@(_ZN5flash44flash_bwd_dq_dk_dv_loop_seqk_parallel_kernelI23Flash_bwd_kernel_traitsILi256ELi64ELi64ELi8ELi4ELi2ELi2ELb0ELb1EN7cutlass6half_tE19Flash_kernel_traitsILi256ELi64ELi64ELi8ES3_EELb0ELb1ELb0ELb1ELb0ELb0ELb0EEEvNS_16Flash_bwd_paramsE)
        /*03a4*/ 	.word	0x00000008


	//----- nvinfo : EIATTR_MIN_STACK_SIZE
	.align		4
.L_166:
        /*03a8*/ 	.byte	0x04, 0x12
        /*03aa*/ 	.short	(.L_168 - .L_167)
	.align		4
.L_167:
        /*03ac*/ 	.word	index@(_ZN5flash44flash_bwd_dq_dk_dv_loop_seqk_parallel_kernelI23Flash_bwd_kernel_traitsILi256ELi64ELi64ELi8ELi4ELi2ELi2ELb0ELb0EN7cutlass6half_tE19Flash_kernel_traitsILi256ELi64ELi64ELi8ES3_EELb0ELb1ELb0ELb0ELb0ELb0ELb0EEEvNS_16Flash_bwd_paramsE)
        /*03b0*/ 	.word	0x00000078


	//----- nvinfo : EIATTR_MIN_STACK_SIZE
	.align		4
.L_168:
        /*03b4*/ 	.byte	0x04, 0x12
        /*03b6*/ 	.short	(.L_170 - .L_169)
	.align		4
.L_169:
        /*03b8*/ 	.word	index@(_ZN5flash44flash_bwd_dq_dk_dv_loop_seqk_parallel_kernelI23Flash_bwd_kernel_traitsILi256ELi64ELi64ELi8ELi4ELi2ELi2ELb0ELb0EN7cutlass6half_tE19Flash_kernel_traitsILi256ELi64ELi64ELi8ES3_EELb0ELb1ELb0ELb0ELb0ELb1ELb0EEEvNS_16Flash_bwd_paramsE)
        /*03bc*/ 	.word	0x00000000


	//----- nvinfo : EIATTR_MIN_STACK_SIZE
	.align		4
.L_170:
        /*03c0*/ 	.byte	0x04, 0x12
        /*03c2*/ 	.short	(.L_172 - .L_171)
	.align		4
.L_171:
        /*03c4*/ 	.word	index@(_ZN5flash44flash_bwd_dq_dk_dv_loop_seqk_parallel_kernelI23Flash_bwd_kernel_traitsILi256ELi64ELi64ELi8ELi4ELi2ELi2ELb0ELb0EN7cutlass6half_tE19Flash_kernel_traitsILi256ELi64ELi64ELi8ES3_EELb0ELb1ELb0ELb1ELb0ELb0ELb0EEEvNS_16Flash_bwd_paramsE)
        /*03c8*/ 	.word	0x00000028


	//----- nvinfo : EIATTR_MIN_STACK_SIZE
	.align		4
.L_172:
        /*03cc*/ 	.byte	0x04, 0x12
        /*03ce*/ 	.short	(.L_174 - .L_173)
	.align		4
.L_173:
        /*03d0*/ 	.word	index@(_ZN5flash27flash_bwd_convert_dq_kernelI23Flash_bwd_kernel_traitsILi256ELi64ELi64ELi8ELi4ELi2ELi2ELb0ELb1EN7cutlass6half_tE19Flash_kernel_traitsILi256ELi64ELi64ELi8ES3_EEEEvNS_16Flash_bwd_paramsEi)
        /*03d4*/ 	.word	0x00000000


	//----- nvinfo : EIATTR_MIN_STACK_SIZE
	.align		4
.L_174:
        /*03d8*/ 	.byte	0x04, 0x12
        /*03da*/ 	.short	(.L_176 - .L_175)
	.align		4
.L_175:
        /*03dc*/ 	.word	index@(_ZN5flash44flash_bwd_dq_dk_dv_loop_seqk_parallel_kernelI23Flash_bwd_kernel_traitsILi256ELi64ELi64ELi8ELi4ELi2ELi2ELb0ELb1EN7cutlass6half_tE19Flash_kernel_traitsILi256ELi64ELi64ELi8ES3_EELb1ELb1ELb0ELb0ELb0ELb0ELb0EEEvNS_16Flash_bwd_paramsE)
        /*03e0*/ 	.word	0x00000000


	//----- nvinfo : EIATTR_MIN_STACK_SIZE
	.align		4
.L_176:
        /*03e4*/ 	.byte	0x04, 0x12
        /*03e6*/ 	.short	(.L_178 - .L_177)
	.align		4
.L_177:
        /*03e8*/ 	.word	index@(_ZN5flash44flash_bwd_dq_dk_dv_loop_seqk_parallel_kernelI23Flash_bwd_kernel_traitsILi256ELi64ELi64ELi8ELi4ELi2ELi2ELb0ELb1EN7cutlass6half_tE19Flash_kernel_traitsILi256ELi64ELi64ELi8ES3_EELb0ELb1ELb0ELb0ELb0ELb0ELb1EEEvNS_16Flash_bwd_paramsE)
        /*03ec*/ 	.word	0x00000000


	//----- nvinfo : EIATTR_MIN_STACK_SIZE
	.align		4
.L_178:
        /*03f0*/ 	.byte	0x04, 0x12
        /*03f2*/ 	.short	(.L_180 - .L_179)
	.align		4
.L_179:
        /*03f4*/ 	.word	index@(_ZN5flash44flash_bwd_dq_dk_dv_loop_seqk_parallel_kernelI23Flash_bwd_kernel_traitsILi256ELi64ELi64ELi8ELi4ELi2ELi2ELb0ELb1EN7cutlass6half_tE19Flash_kernel_traitsILi256ELi64ELi64ELi8ES3_EELb1ELb1ELb0ELb0ELb0ELb1ELb0EEEvNS_16Flash_bwd_paramsE)
        /*03f8*/ 	.word	0x00000000


	//----- nvinfo : EIATTR_MIN_STACK_SIZE
	.align		4
.L_180:
        /*03fc*/ 	.byte	0x04, 0x12
        /*03fe*/ 	.short	(.L_182 - .L_181)
	.align		4
.L_181:
        /*0400*/ 	.word	index@(_ZN5flash44flash_bwd_dq_dk_dv_loop_seqk_parallel_kernelI23Flash_bwd_kernel_traitsILi256ELi64ELi64ELi8ELi4ELi2ELi2ELb0ELb1EN7cutlass6half_tE19Flash_kernel_traitsILi256ELi64ELi64ELi8ES3_EELb0ELb1ELb0ELb0ELb0ELb1ELb1EEEvNS_16Flash_bwd_paramsE)
        /*0404*/ 	.word	0x00000000


	//----- nvinfo : EIATTR_MIN_STACK_SIZE
	.align		4
.L_182:
        /*0408*/ 	.byte	0x04, 0x12
        /*040a*/ 	.short	(.L_184 - .L_183)
	.align		4
.L_183:
        /*040c*/ 	.word	index@(_ZN5flash44flash_bwd_dq_dk_dv_loop_seqk_parallel_kernelI23Flash_bwd_kernel_traitsILi256ELi64ELi64ELi8ELi4ELi2ELi2ELb0ELb1EN7cutlass6half_tE19Flash_kernel_traitsILi256ELi64ELi64ELi8ES3_EELb1ELb1ELb0ELb1ELb0ELb0ELb0EEEvNS_16Flash_bwd_paramsE)
        /*0410*/ 	.word	0x00000048


	//----- nvinfo : EIATTR_MIN_STACK_SIZE
	.align		4
.L_184:
        /*0414*/ 	.byte	0x04, 0x12
        /*0416*/ 	.short	(.L_186 - .L_185)
	.align		4
.L_185:
        /*0418*/ 	.word	index@(_ZN5flash44flash_bwd_dq_dk_dv_loop_seqk_parallel_kernelI23Flash_bwd_kernel_traitsILi256ELi64ELi64ELi8ELi4ELi2ELi2ELb0ELb1EN7cutlass6half_tE19Flash_kernel_traitsILi256ELi64ELi64ELi8ES3_EELb0ELb1ELb0ELb1ELb0ELb0ELb1EEEvNS_16Flash_bwd_paramsE)
        /*041c*/ 	.word	0x00000000


	//----- nvinfo : EIATTR_MIN_STACK_SIZE
	.align		4
.L_186:
        /*0420*/ 	.byte	0x04, 0x12
        /*0422*/ 	.short	(.L_188 - .L_187)
	.align		4
.L_187:
        /*0424*/ 	.word	index@(_ZN5flash25flash_bwd_dot_do_o_kernelILb0E23Flash_bwd_kernel_traitsILi256ELi64ELi64ELi8ELi4ELi2ELi2ELb0ELb1EN7cutlass6half_tE19Flash_kernel_traitsILi256ELi64ELi64ELi8ES3_EEEEvNS_16Flash_bwd_paramsE)
        /*0428*/ 	.word	0x00000000


	//----- nvinfo : EIATTR_MIN_STACK_SIZE
	.align		4
.L_188:
        /*042c*/ 	.byte	0x04, 0x12
        /*042e*/ 	.short	(.L_190 - .L_189)
	.align		4
.L_189:
        /*0430*/ 	.word	index@(_ZN5flash25flash_bwd_dot_do_o_kernelILb1E23Flash_bwd_kernel_traitsILi256ELi64ELi64ELi8ELi4ELi2ELi2ELb0ELb1EN7cutlass6half_tE19Flash_kernel_traitsILi256ELi64ELi64ELi8ES3_EEEEvNS_16Flash_bwd_paramsE)
        /*0434*/ 	.word	0x00000000


	//----- nvinfo : EIATTR_MIN_STACK_SIZE
	.align		4
.L_190:
        /*0438*/ 	.byte	0x04, 0x12
        /*043a*/ 	.short	(.L_192 - .L_191)
	.align		4
.L_191:
        /*043c*/ 	.word	index@(_ZN5flash27flash_bwd_convert_dq_kernelI23Flash_bwd_kernel_traitsILi256ELi64ELi64ELi8ELi4ELi2ELi2ELb0ELb0EN7cutlass6half_tE19Flash_kernel_traitsILi256ELi64ELi64ELi8ES3_EEEEvNS_16Flash_bwd_paramsEi)
        /*0440*/ 	.word	0x00000000


	//----- nvinfo : EIATTR_MIN_STACK_SIZE
	.align		4
.L_192:
        /*0444*/ 	.byte	0x04, 0x12
        /*0446*/ 	.short	(.L_194 - .L_193)
	.align		4
.L_193:
        /*0448*/ 	.word	index@(_ZN5flash44flash_bwd_dq_dk_dv_loop_seqk_parallel_kernelI23Flash_bwd_kernel_traitsILi256ELi64ELi64ELi8ELi4ELi2ELi2ELb0ELb0EN7cutlass6half_tE19Flash_kernel_traitsILi256ELi64ELi64ELi8ES3_EELb1ELb1ELb0ELb0ELb0ELb0ELb0EEEvNS_16Flash_bwd_paramsE)
        /*044c*/ 	.word	0x00000080


	//----- nvinfo : EIATTR_MIN_STACK_SIZE
	.align		4
.L_194:
        /*0450*/ 	.byte	0x04, 0x12
        /*0452*/ 	.short	(.L_196 - .L_195)
	.align		4
.L_195:
        /*0454*/ 	.word	index@(_ZN5flash44flash_bwd_dq_dk_dv_loop_seqk_parallel_kernelI23Flash_bwd_kernel_traitsILi256ELi64ELi64ELi8ELi4ELi2ELi2ELb0ELb0EN7cutlass6half_tE19Flash_kernel_traitsILi256ELi64ELi64ELi8ES3_EELb0ELb1ELb0ELb0ELb0ELb0ELb1EEEvNS_16Flash_bwd_paramsE)
        /*0458*/ 	.word	0x00000078


	//----- nvinfo : EIATTR_MIN_STACK_SIZE
	.align		4
.L_196:
        /*045c*/ 	.byte	0x04, 0x12
        /*045e*/ 	.short	(.L_198 - .L_197)
	.align		4
.L_197:
        /*0460*/ 	.word	index@(_ZN5flash44flash_bwd_dq_dk_dv_loop_seqk_parallel_kernelI23Flash_bwd_kernel_traitsILi256ELi64ELi64ELi8ELi4ELi2ELi2ELb0ELb0EN7cutlass6half_tE19Flash_kernel_traitsILi256ELi64ELi64ELi8ES3_EELb1ELb1ELb0ELb0ELb0ELb1ELb0EEEvNS_16Flash_bwd_paramsE)
        /*0464*/ 	.word	0x00000000


	//----- nvinfo : EIATTR_MIN_STACK_SIZE
	.align		4
.L_198:
        /*0468*/ 	.byte	0x04, 0x12
        /*046a*/ 	.short	(.L_200 - .L_199)
	.align		4
.L_199:
        /*046c*/ 	.word	index@(_ZN5flash44flash_bwd_dq_dk_dv_loop_seqk_parallel_kernelI23Flash_bwd_kernel_traitsILi256ELi64ELi64ELi8ELi4ELi2ELi2ELb0ELb0EN7cutlass6half_tE19Flash_kernel_traitsILi256ELi64ELi64ELi8ES3_EELb0ELb1ELb0ELb0ELb0ELb1ELb1EEEvNS_16Flash_bwd_paramsE)
        /*0470*/ 	.word	0x00000000


	//----- nvinfo : EIATTR_MIN_STACK_SIZE
	.align		4
.L_200:
        /*0474*/ 	.byte	0x04, 0x12
        /*0476*/ 	.short	(.L_202 - .L_201)
	.align		4
.L_201:
        /*0478*/ 	.word	index@(_ZN5flash44flash_bwd_dq_dk_dv_loop_seqk_parallel_kernelI23Flash_bwd_kernel_traitsILi256ELi64ELi64ELi8ELi4ELi2ELi2ELb0ELb0EN7cutlass6half_tE19Flash_kernel_traitsILi256ELi64ELi64ELi8ES3_EELb1ELb1ELb0ELb1ELb0ELb0ELb0EEEvNS_16Flash_bwd_paramsE)
        /*047c*/ 	.word	0x00000068


	//----- nvinfo : EIATTR_MIN_STACK_SIZE
	.align		4
.L_202:
        /*0480*/ 	.byte	0x04, 0x12
        /*0482*/ 	.short	(.L_204 - .L_203)
	.align		4
.L_203:
        /*0484*/ 	.word	index@(_ZN5flash44flash_bwd_dq_dk_dv_loop_seqk_parallel_kernelI23Flash_bwd_kernel_traitsILi256ELi64ELi64ELi8ELi4ELi2ELi2ELb0ELb0EN7cutlass6half_tE19Flash_kernel_traitsILi256ELi64ELi64ELi8ES3_EELb0ELb1ELb0ELb1ELb0ELb0ELb1EEEvNS_16Flash_bwd_paramsE)
        /*0488*/ 	.word	0x00000028


	//----- nvinfo : EIATTR_MIN_STACK_SIZE
	.align		4
.L_204:
        /*048c*/ 	.byte	0x04, 0x12
        /*048e*/ 	.short	(.L_206 - .L_205)
	.align		4
.L_205:
        /*0490*/ 	.word	index@(_ZN5flash25flash_bwd_dot_do_o_kernelILb0E23Flash_bwd_kernel_traitsILi256ELi64ELi64ELi8ELi4ELi2ELi2ELb0ELb0EN7cutlass6half_tE19Flash_kernel_traitsILi256ELi64ELi64ELi8ES3_EEEEvNS_16Flash_bwd_paramsE)
        /*0494*/ 	.word	0x00000000


	//----- nvinfo : EIATTR_MIN_STACK_SIZE
	.align		4
.L_206:
        /*0498*/ 	.byte	0x04, 0x12
        /*049a*/ 	.short	(.L_208 - .L_207)
	.align		4
.L_207:
        /*049c*/ 	.word	index@(_ZN5flash25flash_bwd_dot_do_o_kernelILb1E23Flash_bwd_kernel_traitsILi256ELi64ELi64ELi8ELi4ELi2ELi2ELb0ELb0EN7cutlass6half_tE19Flash_kernel_traitsILi256ELi64ELi64ELi8ES3_EEEEvNS_16Flash_bwd_paramsE)
        /*04a0*/ 	.word	0x00000000
.L_208:


//--------------------- .nv.compat                --------------------------
	.section	.nv.compat,"",@"SHT_CUDA_COMPAT_INFO"
	.align	4
        /*0000*/ 	.byte	0x02, 0x09, 0x01, 0x00, 0x02, 0x02, 0x01, 0x00, 0x02, 0x05, 0x05, 0x00, 0x03, 0x07, 0x01, 0x01
        /*0010*/ 	.byte	0x02, 0x03, 0x00, 0x00, 0x02, 0x06, 0x01, 0x00, 0x04, 0x0b, 0x08, 0x00, 0x00, 0x00, 0x00, 0x00
        /*0020*/ 	.byte	0x00, 0x00, 0x00, 0x00


//--------------------- .nv.info._ZN5flash27flash_bwd_convert_dq_kernelI23Flash_bwd_kernel_traitsILi256ELi64ELi32ELi8ELi4ELi1ELi2ELb1ELb1EN7cutlass6half_tE19Flash_kernel_traitsILi256ELi64ELi32ELi8ES3_EEEEvNS_16Flash_bwd_paramsEi --------------------------
	.section	.nv.info._ZN5flash27flash_bwd_convert_dq_kernelI23Flash_bwd_kernel_traitsILi256ELi64ELi32ELi8ELi4ELi1ELi2ELb1ELb1EN7cutlass6half_tE19Flash_kernel_traitsILi256ELi64ELi32ELi8ES3_EEEEvNS_16Flash_bwd_paramsEi,"",@"SHT_CUDA_INFO"
	.sectionflags	@""
	.align	4


	//----- nvinfo : EIATTR_CUDA_API_VERSION
	.align		4
        /*0000*/ 	.byte	0x04, 0x37
        /*0002*/ 	.short	(.L_210 - .L_209)
.L_209:
        /*0004*/ 	.word	0x00000082


	//----- nvinfo : EIATTR_KPARAM_INFO
	.align		4
.L_210:
        /*0008*/ 	.byte	0x04, 0x17
        /*000a*/ 	.short	(.L_212 - .L_211)
.L_211:
        /*000c*/ 	.word	0x00000000
        /*0010*/ 	.short	0x0001
        /*0012*/ 	.short	0x0280
        /*0014*/ 	.byte	0x00, 0xf0, 0x11, 0x00


	//----- nvinfo : EIATTR_KPARAM_INFO
	.align		4
.L_212:
        /*0018*/ 	.byte	0x04, 0x17
        /*001a*/ 	.short	(.L_214 - .L_213)
.L_213:
        /*001c*/ 	.word	0x00000000
        /*0020*/ 	.short	0x0000
        /*0022*/ 	.short	0x0000
        /*0024*/ 	.byte	0x00, 0xf0, 0x01, 0x0a


	//----- nvinfo : EIATTR_SPARSE_MMA_MASK
	.align		4
.L_214:
        /*0028*/ 	.byte	0x03, 0x50
        /*002a*/ 	.short	0x0000


	//----- nvinfo : EIATTR_MAXREG_COUNT
	.align		4
        /*002c*/ 	.byte	0x03, 0x1b
        /*002e*/ 	.short	0x00ff


	//----- nvinfo : EIATTR_NUM_BARRIERS
	.align		4
        /*0030*/ 	.byte	0x02, 0x4c
        /*0032*/ 	.byte	0x01
	.zero		1


	//----- nvinfo : EIATTR_MERCURY_ISA_VERSION
	.align		4
        /*0034*/ 	.byte	0x03, 0x5f
        /*0036*/ 	.short	0x0101


	//----- nvinfo : EIATTR_EXIT_INSTR_OFFSETS
	.align		4
        /*0038*/ 	.byte	0x04, 0x1c
        /*003a*/ 	.short	(.L_216 - .L_215)


	//   ....[0]....
.L_215:
        /*003c*/ 	.word	0x00000100


	//   ....[1]....
        /*0040*/ 	.word	0x000020f0


	//   ....[2]....
        /*0044*/ 	.word	0x00002230


	//   ....[3]....
        /*0048*/ 	.word	0x00002250


	//----- nvinfo : EIATTR_CRS_STACK_SIZE
	.align		4
.L_216:
        /*004c*/ 	.byte	0x04, 0x1e
        /*004e*/ 	.short	(.L_218 - .L_217)
.L_217:
        /*0050*/ 	.word	0x00000000


	//----- nvinfo : EIATTR_CBANK_PARAM_SIZE
	.align		4
.L_218:
        /*0054*/ 	.byte	0x03, 0x19
        /*0056*/ 	.short	0x0284


	//----- nvinfo : EIATTR_PARAM_CBANK
	.align		4
        /*0058*/ 	.byte	0x04, 0x0a
        /*005a*/ 	.short	(.L_220 - .L_219)
	.align		4
.L_219:
        /*005c*/ 	.word	index@(.nv.constant0._ZN5flash27flash_bwd_convert_dq_kernelI23Flash_bwd_kernel_traitsILi256ELi64ELi32ELi8ELi4ELi1ELi2ELb1ELb1EN7cutlass6half_tE19Flash_kernel_traitsILi256ELi64ELi32ELi8ES3_EEEEvNS_16Flash_bwd_paramsEi)
        /*0060*/ 	.short	0x0210
        /*0062*/ 	.short	0x0284


	//----- nvinfo : EIATTR_SW_WAR
	.align		4
.L_220:
        /*0064*/ 	.byte	0x04, 0x36
        /*0066*/ 	.short	(.L_222 - .L_221)
.L_221:
        /*0068*/ 	.word	0x00000008
.L_222:


//--------------------- .nv.info._ZN5flash44flash_bwd_dq_dk_dv_loop_seqk_parallel_kernelI23Flash_bwd_kernel_traitsILi256ELi64ELi32ELi8ELi4ELi1ELi2ELb1ELb1EN7cutlass6half_tE19Flash_kernel_traitsILi256ELi64ELi32ELi8ES3_EELb0ELb1ELb0ELb0ELb0ELb0ELb0EEEvNS_16Flash_bwd_paramsE --------------------------
	.section	.nv.info._ZN5flash44flash_bwd_dq_dk_dv_loop_seqk_parallel_kernelI23Flash_bwd_kernel_traitsILi256ELi64ELi32ELi8ELi4ELi1ELi2ELb1ELb1EN7cutlass6half_tE19Flash_kernel_traitsILi256ELi64ELi32ELi8ES3_EELb0ELb1ELb0ELb0ELb0ELb0ELb0EEEvNS_16Flash_bwd_paramsE,"",@"SHT_CUDA_INFO"
	.sectionflags	@""
	.align	4


	//----- nvinfo : EIATTR_CUDA_API_VERSION
	.align		4
        /*0000*/ 	.byte	0x04, 0x37
        /*0002*/ 	.short	(.L_224 - .L_223)
.L_223:
        /*0004*/ 	.word	0x00000082


	//----- nvinfo : EIATTR_KPARAM_INFO
	.align		4
.L_224:
        /*0008*/ 	.byte	0x04, 0x17
        /*000a*/ 	.short	(.L_226 - .L_225)
.L_225:
        /*000c*/ 	.word	0x00000000
        /*0010*/ 	.short	0x0000
        /*0012*/ 	.short	0x0000
        /*0014*/ 	.byte	0x00, 0xf0, 0x01, 0x0a


	//----- nvinfo : EIATTR_SPARSE_MMA_MASK
	.align		4
.L_226:
        /*0018*/ 	.byte	0x03, 0x50
        /*001a*/ 	.short	0x0000


	//----- nvinfo : EIATTR_MAXREG_COUNT
	.align		4
        /*001c*/ 	.byte	0x03, 0x1b
        /*001e*/ 	.short	0x00ff


	//----- nvinfo : EIATTR_NUM_BARRIERS
	.align		4
        /*0020*/ 	.byte	0x02, 0x4c
        /*0022*/ 	.byte	0x01
	.zero		1


	//----- nvinfo : EIATTR_ANNOTATIONS
	.align		4
        /*0024*/ 	.byte	0x04, 0x55
        /*0026*/ 	.short	(.L_228 - .L_227)


	//   ....[0]....
.L_227:
        /*0028*/ 	.word	0x00000001
        /*002c*/ 	.byte	0x80, 0x05, 0x00, 0x00, 0x01, 0x00, 0x00, 0x00, 0xc0, 0x09, 0x00, 0x00, 0x01, 0x00, 0x00, 0x00
        /*003c*/ 	.byte	0x80, 0x25, 0x00, 0x00, 0x01, 0x00, 0x00, 0x00, 0xb0, 0x3a, 0x00, 0x00, 0x01, 0x00, 0x00, 0x00
        /*004c*/ 	.byte	0x00, 0x3e, 0x00, 0x00, 0x01, 0x00, 0x00, 0x00, 0x30, 0x3e, 0x00, 0x00


	//----- nvinfo : EIATTR_MERCURY_ISA_VERSION
	.align		4
.L_228:
        /*0058*/ 	.byte	0x03, 0x5f
        /*005a*/ 	.short	0x0101


	//----- nvinfo : EIATTR_EXIT_INSTR_OFFSETS
	.align		4
        /*005c*/ 	.byte	0x04, 0x1c
        /*005e*/ 	.short	(.L_230 - .L_229)


	//   ....[0]....
.L_229:
        /*0060*/ 	.word	0x000000a0


	//   ....[1]....
        /*0064*/ 	.word	0x00007be0


	//----- nvinfo : EIATTR_CRS_STACK_SIZE
	.align		4
.L_230:
        /*0068*/ 	.byte	0x04, 0x1e
        /*006a*/ 	.short	(.L_232 - .L_231)
.L_231:
        /*006c*/ 	.word	0x00000000


	//----- nvinfo : EIATTR_CBANK_PARAM_SIZE
	.align		4
.L_232:
        /*0070*/ 	.byte	0x03, 0x19
        /*0072*/ 	.short	0x0280


	//----- nvinfo : EIATTR_PARAM_CBANK
	.align		4
        /*0074*/ 	.byte	0x04, 0x0a
        /*0076*/ 	.short	(.L_234 - .L_233)
	.align		4
.L_233:
        /*0078*/ 	.word	index@(.nv.constant0._ZN5flash44flash_bwd_dq_dk_dv_loop_seqk_parallel_kernelI23Flash_bwd_kernel_traitsILi256ELi64ELi32ELi8ELi4ELi1ELi2ELb1ELb1EN7cutlass6half_tE19Flash_kernel_traitsILi256ELi64ELi32ELi8ES3_EELb0ELb1ELb0ELb0ELb0ELb0ELb0EEEvNS_16Flash_bwd_paramsE)
        /*007c*/ 	.short	0x0210
        /*007e*/ 	.short	0x0280


	//----- nvinfo : EIATTR_SW_WAR
	.align		4
.L_234:
        /*0080*/ 	.byte	0x04, 0x36
        /*0082*/ 	.short	(.L_236 - .L_235)
.L_235:
        /*0084*/ 	.word	0x00000008
.L_236:


//--------------------- .nv.info._ZN5flash44flash_bwd_dq_dk_dv_loop_seqk_parallel_kernelI23Flash_bwd_kernel_traitsILi256ELi64ELi32ELi8ELi4ELi1ELi2ELb1ELb1EN7cutlass6half_tE19Flash_kernel_traitsILi256ELi64ELi32ELi8ES3_EELb0ELb1ELb0ELb0ELb0ELb0ELb1EEEvNS_16Flash_bwd_paramsE --------------------------
	.section	.nv.info._ZN5flash44flash_bwd_dq_dk_dv_loop_seqk_parallel_kernelI23Flash_bwd_kernel_traitsILi256ELi64ELi32ELi8ELi4ELi1ELi2ELb1ELb1EN7cutlass6half_tE19Flash_kernel_traitsILi256ELi64ELi32ELi8ES3_EELb0ELb1ELb0ELb0ELb0ELb0ELb1EEEvNS_16Flash_bwd_paramsE,"",@"SHT_CUDA_INFO"
	.sectionflags	@""
	.align	4


	//----- nvinfo : EIATTR_CUDA_API_VERSION
	.align		4
        /*0000*/ 	.byte	0x04, 0x37
        /*0002*/ 	.short	(.L_238 - .L_237)
.L_237:
        /*0004*/ 	.word	0x00000082


	//----- nvinfo : EIATTR_KPARAM_INFO
	.align		4
.L_238:
        /*0008*/ 	.byte	0x04, 0x17
        /*000a*/ 	.short	(.L_240 - .L_239)
.L_239:
        /*000c*/ 	.word	0x00000000
        /*0010*/ 	.short	0x0000
        /*0012*/ 	.short	0x0000
        /*0014*/ 	.byte	0x00, 0xf0, 0x01, 0x0a


	//----- nvinfo : EIATTR_SPARSE_MMA_MASK
	.align		4
.L_240:
        /*0018*/ 	.byte	0x03, 0x50
        /*001a*/ 	.short	0x0000


	//----- nvinfo : EIATTR_MAXREG_COUNT
	.align		4
        /*001c*/ 	.byte	0x03, 0x1b
        /*001e*/ 	.short	0x00ff


	//----- nvinfo : EIATTR_NUM_BARRIERS
	.align		4
        /*0020*/ 	.byte	0x02, 0x4c
        /*0022*/ 	.byte	0x01
	.zero		1


	//----- nvinfo : EIATTR_ANNOTATIONS
	.align		4
        /*0024*/ 	.byte	0x04, 0x55
        /*0026*/ 	.short	(.L_242 - .L_241)


	//   ....[0]....
.L_241:
        /*0028*/ 	.word	0x00000001
        /*002c*/ 	.byte	0x80, 0x05, 0x00, 0x00, 0x01, 0x00, 0x00, 0x00, 0xc0, 0x09, 0x00, 0x00, 0x01, 0x00, 0x00, 0x00
        /*003c*/ 	.byte	0x70, 0x25, 0x00, 0x00, 0x01, 0x00, 0x00, 0x00, 0xa0, 0x3a, 0x00, 0x00, 0x01, 0x00, 0x00, 0x00
        /*004c*/ 	.byte	0x00, 0x3e, 0x00, 0x00, 0x01, 0x00, 0x00, 0x00, 0x30, 0x3e, 0x00, 0x00


	//----- nvinfo : EIATTR_MERCURY_ISA_VERSION
	.align		4
.L_242:
        /*0058*/ 	.byte	0x03, 0x5f
        /*005a*/ 	.short	0x0101


	//----- nvinfo : EIATTR_EXIT_INSTR_OFFSETS
	.align		4
        /*005c*/ 	.byte	0x04, 0x1c
        /*005e*/ 	.short	(.L_244 - .L_243)


	//   ....[0]....
.L_243:
        /*0060*/ 	.word	0x000000a0


	//   ....[1]....
        /*0064*/ 	.word	0x00007ee0


	//----- nvinfo : EIATTR_CRS_STACK_SIZE
	.align		4
.L_244:
        /*0068*/ 	.byte	0x04, 0x1e
        /*006a*/ 	.short	(.L_246 - .L_245)
.L_245:
        /*006c*/ 	.word	0x00000000


	//----- nvinfo : EIATTR_CBANK_PARAM_SIZE
	.align		4
.L_246:
        /*0070*/ 	.byte	0x03, 0x19
        /*0072*/ 	.short	0x0280


	//----- nvinfo : EIATTR_PARAM_CBANK
	.align		4
        /*0074*/ 	.byte	0x04, 0x0a
        /*0076*/ 	.short	(.L_248 - .L_247)
	.align		4
.L_247:
        /*0078*/ 	.word	index@(.nv.constant0._ZN5flash44flash_bwd_dq_dk_dv_loop_seqk_parallel_kernelI23Flash_bwd_kernel_traitsILi256ELi64ELi32ELi8ELi4ELi1ELi2ELb1ELb1EN7cutlass6half_tE19Flash_kernel_traitsILi256ELi64ELi32ELi8ES3_EELb0ELb1ELb0ELb0ELb0ELb0ELb1EEEvNS_16Flash_bwd_paramsE)
        /*007c*/ 	.short	0x0210
        /*007e*/ 	.short	0x0280


	//----- nvinfo : EIATTR_SW_WAR
	.align		4
.L_248:
        /*0080*/ 	.byte	0x04, 0x36
        /*0082*/ 	.short	(.L_250 - .L_249)
.L_249:
        /*0084*/ 	.word	0x00000008
.L_250:


//--------------------- .nv.info._ZN5flash44flash_bwd_dq_dk_dv_loop_seqk_parallel_kernelI23Flash_bwd_kernel_traitsILi256ELi64ELi32ELi8ELi4ELi1ELi2ELb1ELb1EN7cutlass6half_tE19Flash_kernel_traitsILi256ELi64ELi32ELi8ES3_EELb0ELb1ELb0ELb0ELb0ELb1ELb0EEEvNS_16Flash_bwd_paramsE --------------------------
	.section	.nv.info._ZN5flash44flash_bwd_dq_dk_dv_loop_seqk_parallel_kernelI23Flash_bwd_kernel_traitsILi256ELi64ELi32ELi8ELi4ELi1ELi2ELb1ELb1EN7cutlass6half_tE19Flash_kernel_traitsILi256ELi64ELi32ELi8ES3_EELb0ELb1ELb0ELb0ELb0ELb1ELb0EEEvNS_16Flash_bwd_paramsE,"",@"SHT_CUDA_INFO"
	.sectionflags	@""
	.align	4


	//----- nvinfo : EIATTR_CUDA_API_VERSION
	.align		4
        /*0000*/ 	.byte	0x04, 0x37
        /*0002*/ 	.short	(.L_252 - .L_251)
.L_251:
        /*0004*/ 	.word	0x00000082


	//----- nvinfo : EIATTR_KPARAM_INFO
	.align		4
.L_252:
        /*0008*/ 	.byte	0x04, 0x17
        /*000a*/ 	.short	(.L_254 - .L_253)
.L_253:
        /*000c*/ 	.word	0x00000000
        /*0010*/ 	.short	0x0000
        /*0012*/ 	.short	0x0000
        /*0014*/ 	.byte	0x00, 0xf0, 0x01, 0x0a


	//----- nvinfo : EIATTR_SPARSE_MMA_MASK
	.align		4
.L_254:
        /*0018*/ 	.byte	0x03, 0x50
        /*001a*/ 	.short	0x0000


	//----- nvinfo : EIATTR_MAXREG_COUNT
	.align		4
        /*001c*/ 	.byte	0x03, 0x1b
        /*001e*/ 	.short	0x00ff


	//----- nvinfo : EIATTR_NUM_BARRIERS
	.align		4
        /*0020*/ 	.byte	0x02, 0x4c
        /*0022*/ 	.byte	0x01
	.zero		1


	//----- nvinfo : EIATTR_ANNOTATIONS
	.align		4
        /*0024*/ 	.byte	0x04, 0x55
        /*0026*/ 	.short	(.L_256 - .L_255)


	//   ....[0]....
.L_255:
        /*0028*/ 	.word	0x00000001
        /*002c*/ 	.byte	0xa0, 0x00, 0x00, 0x00, 0x01, 0x00, 0x00, 0x00, 0xe0, 0x05, 0x00, 0x00, 0x01, 0x00, 0x00, 0x00
        /*003c*/ 	.byte	0x10, 0x09, 0x00, 0x00, 0x01, 0x00, 0x00, 0x00, 0xc0, 0x25, 0x00, 0x00, 0x01, 0x00, 0x00, 0x00
        /*004c*/ 	.byte	0x00, 0x2d, 0x00, 0x00, 0x01, 0x00, 0x00, 0x00, 0xd0, 0x30, 0x00, 0x00, 0x01, 0x00, 0x00, 0x00
        /*005c*/ 	.byte	0x00, 0x31, 0x00, 0x00, 0x01, 0x00, 0x00, 0x00, 0x80, 0x66, 0x00, 0x00


	//----- nvinfo : EIATTR_MERCURY_ISA_VERSION
	.align		4
.L_256:
        /*0068*/ 	.byte	0x03, 0x5f
        /*006a*/ 	.short	0x0101


	//----- nvinfo : EIATTR_EXIT_INSTR_OFFSETS
	.align		4
        /*006c*/ 	.byte	0x04, 0x1c
        /*006e*/ 	.short	(.L_258 - .L_257)


	//   ....[0]....
.L_257:
        /*0070*/ 	.word	0x000000c0


	//   ....[1]....
        /*0074*/ 	.word	0x00006700


	//----- nvinfo : EIATTR_CRS_STACK_SIZE
	.align		4
.L_258:
        /*0078*/ 	.byte	0x04, 0x1e
        /*007a*/ 	.short	(.L_260 - .L_259)
.L_259:
        /*007c*/ 	.word	0x00000000


	//----- nvinfo : EIATTR_CBANK_PARAM_SIZE
	.align		4
.L_260:
        /*0080*/ 	.byte	0x03, 0x19
        /*0082*/ 	.short	0x0280


	//----- nvinfo : EIATTR_PARAM_CBANK
	.align		4
        /*0084*/ 	.byte	0x04, 0x0a
        /*0086*/ 	.short	(.L_262 - .L_261)
	.align		4
.L_261:
        /*0088*/ 	.word	index@(.nv.constant0._ZN5flash44flash_bwd_dq_dk_dv_loop_seqk_parallel_kernelI23Flash_bwd_kernel_traitsILi256ELi64ELi32ELi8ELi4ELi1ELi2ELb1ELb1EN7cutlass6half_tE19Flash_kernel_traitsILi256ELi64ELi32ELi8ES3_EELb0ELb1ELb0ELb0ELb0ELb1ELb0EEEvNS_16Flash_bwd_paramsE)
        /*008c*/ 	.short	0x0210
        /*008e*/ 	.short	0x0280


	//----- nvinfo : EIATTR_SW_WAR
	.align		4
.L_262:
        /*0090*/ 	.byte	0x04, 0x36
        /*0092*/ 	.short	(.L_264 - .L_263)
.L_263:
        /*0094*/ 	.word	0x00000008
.L_264:


//--------------------- .nv.info._ZN5flash44flash_bwd_dq_dk_dv_loop_seqk_parallel_kernelI23Flash_bwd_kernel_traitsILi256ELi64ELi32ELi8ELi4ELi1ELi2ELb1ELb1EN7cutlass6half_tE19Flash_kernel_traitsILi256ELi64ELi32ELi8ES3_EELb0ELb1ELb0ELb0ELb0ELb1ELb1EEEvNS_16Flash_bwd_paramsE --------------------------
	.section	.nv.info._ZN5flash44flash_bwd_dq_dk_dv_loop_seqk_parallel_kernelI23Flash_bwd_kernel_traitsILi256ELi64ELi32ELi8ELi4ELi1ELi2ELb1ELb1EN7cutlass6half_tE19Flash_kernel_traitsILi256ELi64ELi32ELi8ES3_EELb0ELb1ELb0ELb0ELb0ELb1ELb1EEEvNS_16Flash_bwd_paramsE,"",@"SHT_CUDA_INFO"
	.sectionflags	@""
	.align	4


	//----- nvinfo : EIATTR_CUDA_API_VERSION
	.align		4
        /*0000*/ 	.byte	0x04, 0x37
        /*0002*/ 	.short	(.L_266 - .L_265)
.L_265:
        /*0004*/ 	.word	0x00000082


	//----- nvinfo : EIATTR_KPARAM_INFO
	.align		4
.L_266:
        /*0008*/ 	.byte	0x04, 0x17
        /*000a*/ 	.short	(.L_268 - .L_267)
.L_267:
        /*000c*/ 	.word	0x00000000
        /*0010*/ 	.short	0x0000
        /*0012*/ 	.short	0x0000
        /*0014*/ 	.byte	0x00, 0xf0, 0x01, 0x0a


	//----- nvinfo : EIATTR_SPARSE_MMA_MASK
	.align		4
.L_268:
        /*0018*/ 	.byte	0x03, 0x50
        /*001a*/ 	.short	0x0000


	//----- nvinfo : EIATTR_MAXREG_COUNT
	.align		4
        /*001c*/ 	.byte	0x03, 0x1b
        /*001e*/ 	.short	0x00ff


	//----- nvinfo : EIATTR_NUM_BARRIERS
	.align		4
        /*0020*/ 	.byte	0x02, 0x4c
        /*0022*/ 	.byte	0x01
	.zero		1


	//----- nvinfo : EIATTR_ANNOTATIONS
	.align		4
        /*0024*/ 	.byte	0x04, 0x55
        /*0026*/ 	.short	(.L_270 - .L_269)


	//   ....[0]....
.L_269:
        /*0028*/ 	.word	0x00000001
        /*002c*/ 	.byte	0xa0, 0x00, 0x00, 0x00, 0x01, 0x00, 0x00, 0x00, 0xe0, 0x05, 0x00, 0x00, 0x01, 0x00, 0x00, 0x00
        /*003c*/ 	.byte	0x10, 0x09, 0x00, 0x00, 0x01, 0x00, 0x00, 0x00, 0xc0, 0x25, 0x00, 0x00, 0x01, 0x00, 0x00, 0x00
        /*004c*/ 	.byte	0x00, 0x2d, 0x00, 0x00, 0x01, 0x00, 0x00, 0x00, 0xe0, 0x30, 0x00, 0x00, 0x01, 0x00, 0x00, 0x00
        /*005c*/ 	.byte	0x10, 0x31, 0x00, 0x00, 0x01, 0x00, 0x00, 0x00, 0xa0, 0x69, 0x00, 0x00


	//----- nvinfo : EIATTR_MERCURY_ISA_VERSION
	.align		4
.L_270:
        /*0068*/ 	.byte	0x03, 0x5f
        /*006a*/ 	.short	0x0101


	//----- nvinfo : EIATTR_EXIT_INSTR_OFFSETS
	.align		4
        /*006c*/ 	.byte	0x04, 0x1c
        /*006e*/ 	.short	(.L_272 - .L_271)


	//   ....[0]....
.L_271:
        /*0070*/ 	.word	0x000000c0


	//   ....[1]....
        /*0074*/ 	.word	0x00006a20


	//----- nvinfo : EIATTR_CRS_STACK_SIZE
	.align		4
.L_272:
        /*0078*/ 	.byte	0x04, 0x1e
        /*007a*/ 	.short	(.L_274 - .L_273)
.L_273:
        /*007c*/ 	.word	0x00000000


	//----- nvinfo : EIATTR_CBANK_PARAM_SIZE
	.align		4
.L_274:
        /*0080*/ 	.byte	0x03, 0x19
        /*0082*/ 	.short	0x0280


	//----- nvinfo : EIATTR_PARAM_CBANK
	.align		4
        /*0084*/ 	.byte	0x04, 0x0a
        /*0086*/ 	.short	(.L_276 - .L_275)
	.align		4
.L_275:
        /*0088*/ 	.word	index@(.nv.constant0._ZN5flash44flash_bwd_dq_dk_dv_loop_seqk_parallel_kernelI23Flash_bwd_kernel_traitsILi256ELi64ELi32ELi8ELi4ELi1ELi2ELb1ELb1EN7cutlass6half_tE19Flash_kernel_traitsILi256ELi64ELi32ELi8ES3_EELb0ELb1ELb0ELb0ELb0ELb1ELb1EEEvNS_16Flash_bwd_paramsE)
        /*008c*/ 	.short	0x0210
        /*008e*/ 	.short	0x0280


	//----- nvinfo : EIATTR_SW_WAR
	.align		4
.L_276:
        /*0090*/ 	.byte	0x04, 0x36
        /*0092*/ 	.short	(.L_278 - .L_277)
.L_277:
        /*0094*/ 	.word	0x00000008
.L_278:


//--------------------- .nv.info._ZN5flash44flash_bwd_dq_dk_dv_loop_seqk_parallel_kernelI23Flash_bwd_kernel_traitsILi256ELi64ELi32ELi8ELi4ELi1ELi2ELb1ELb1EN7cutlass6half_tE19Flash_kernel_traitsILi256ELi64ELi32ELi8ES3_EELb0ELb1ELb0ELb1ELb0ELb0ELb0EEEvNS_16Flash_bwd_paramsE --------------------------
	.section	.nv.info._ZN5flash44flash_bwd_dq_dk_dv_loop_seqk_parallel_kernelI23Flash_bwd_kernel_traitsILi256ELi64ELi32ELi8ELi4ELi1ELi2ELb1ELb1EN7cutlass6half_tE19Flash_kernel_traitsILi256ELi64ELi32ELi8ES3_EELb0ELb1ELb0ELb1ELb0ELb0ELb0EEEvNS_16Flash_bwd_paramsE,"",@"SHT_CUDA_INFO"
	.sectionflags	@""
	.align	4


	//----- nvinfo : EIATTR_CUDA_API_VERSION
	.align		4
        /*0000*/ 	.byte	0x04, 0x37
        /*0002*/ 	.short	(.L_280 - .L_279)
.L_279:
        /*0004*/ 	.word	0x00000082


	//----- nvinfo : EIATTR_KPARAM_INFO
	.align		4
.L_280:
        /*0008*/ 	.byte	0x04, 0x17
        /*000a*/ 	.short	(.L_282 - .L_281)
.L_281:
        /*000c*/ 	.word	0x00000000
        /*0010*/ 	.short	0x0000
        /*0012*/ 	.short	0x0000
        /*0014*/ 	.byte	0x00, 0xf0, 0x01, 0x0a


	//----- nvinfo : EIATTR_SPARSE_MMA_MASK
	.align		4
.L_282:
        /*0018*/ 	.byte	0x03, 0x50
        /*001a*/ 	.short	0x0000


	//----- nvinfo : EIATTR_MAXREG_COUNT
	.align		4
        /*001c*/ 	.byte	0x03, 0x1b
        /*001e*/ 	.short	0x00ff


	//----- nvinfo : EIATTR_NUM_BARRIERS
	.align		4
        /*0020*/ 	.byte	0x02, 0x4c
        /*0022*/ 	.byte	0x01
	.zero		1


	//----- nvinfo : EIATTR_ANNOTATIONS
	.align		4
        /*0024*/ 	.byte	0x04, 0x55
        /*0026*/ 	.short	(.L_284 - .L_283)


	//   ....[0]....
.L_283:
        /*0028*/ 	.word	0x00000001
        /*002c*/ 	.byte	0x70, 0x04, 0x00, 0x00, 0x01, 0x00, 0x00, 0x00, 0x60, 0x05, 0x00, 0x00, 0x01, 0x00, 0x00, 0x00
        /* <DEDUP_REMOVED lines=11> */
        /*00ec*/ 	.byte	0xf0, 0x58, 0x00, 0x00, 0x01, 0x00, 0x00, 0x00, 0x00, 0x59, 0x00, 0x00


	//----- nvinfo : EIATTR_MERCURY_ISA_VERSION
	.align		4
.L_284:
        /*00f8*/ 	.byte	0x03, 0x5f
        /*00fa*/ 	.short	0x0101


	//----- nvinfo : EIATTR_EXIT_INSTR_OFFSETS
	.align		4
        /*00fc*/ 	.byte	0x04, 0x1c
        /*00fe*/ 	.short	(.L_286 - .L_285)


	//   ....[0]....
.L_285:
        /*0100*/ 	.word	0x000000a0


	//   ....[1]....
        /*0104*/ 	.word	0x00007f40


	//----- nvinfo : EIATTR_CRS_STACK_SIZE
	.align		4
.L_286:
        /*0108*/ 	.byte	0x04, 0x1e
        /*010a*/ 	.short	(.L_288 - .L_287)
.L_287:
        /*010c*/ 	.word	0x00000000


	//----- nvinfo : EIATTR_CBANK_PARAM_SIZE
	.align		4
.L_288:
        /*0110*/ 	.byte	0x03, 0x19
        /*0112*/ 	.short	0x0280


	//----- nvinfo : EIATTR_PARAM_CBANK
	.align		4
        /*0114*/ 	.byte	0x04, 0x0a
        /*0116*/ 	.short	(.L_290 - .L_289)
	.align		4
.L_289:
        /*0118*/ 	.word	index@(.nv.constant0._ZN5flash44flash_bwd_dq_dk_dv_loop_seqk_parallel_kernelI23Flash_bwd_kernel_traitsILi256ELi64ELi32ELi8ELi4ELi1ELi2ELb1ELb1EN7cutlass6half_tE19Flash_kernel_traitsILi256ELi64ELi32ELi8ES3_EELb0ELb1ELb0ELb1ELb0ELb0ELb0EEEvNS_16Flash_bwd_paramsE)
        /*011c*/ 	.short	0x0210
        /*011e*/ 	.short	0x0280


	//----- nvinfo : EIATTR_SW_WAR
	.align		4
.L_290:
        /*0120*/ 	.byte	0x04, 0x36
        /*0122*/ 	.short	(.L_292 - .L_291)
.L_291:
        /*0124*/ 	.word	0x00000008
.L_292:


//--------------------- .nv.info._ZN5flash44flash_bwd_dq_dk_dv_loop_seqk_parallel_kernelI23Flash_bwd_kernel_traitsILi256ELi64ELi32ELi8ELi4ELi1ELi2ELb1ELb1EN7cutlass6half_tE19Flash_kernel_traitsILi256ELi64ELi32ELi8ES3_EELb0ELb1ELb0ELb1ELb0ELb0ELb1EEEvNS_16Flash_bwd_paramsE --------------------------
	.section	.nv.info._ZN5flash44flash_bwd_dq_dk_dv_loop_seqk_parallel_kernelI23Flash_bwd_kernel_traitsILi256ELi64ELi32ELi8ELi4ELi1ELi2ELb1ELb1EN7cutlass6half_tE19Flash_kernel_traitsILi256ELi64ELi32ELi8ES3_EELb0ELb1ELb0ELb1ELb0ELb0ELb1EEEvNS_16Flash_bwd_paramsE,"",@"SHT_CUDA_INFO"
	.sectionflags	@""
	.align	4


	//----- nvinfo : EIATTR_CUDA_API_VERSION
	.align		4
        /*0000*/ 	.byte	0x04, 0x37
        /*0002*/ 	.short	(.L_294 - .L_293)
.L_293:
        /*0004*/ 	.word	0x00000082


	//----- nvinfo : EIATTR_KPARAM_INFO
	.align		4
.L_294:
        /*0008*/ 	.byte	0x04, 0x17
        /*000a*/ 	.short	(.L_296 - .L_295)
.L_295:
        /*000c*/ 	.word	0x00000000
        /*0010*/ 	.short	0x0000
        /*0012*/ 	.short	0x0000
        /*0014*/ 	.byte	0x00, 0xf0, 0x01, 0x0a


	//----- nvinfo : EIATTR_SPARSE_MMA_MASK
	.align		4
.L_296:
        /*0018*/ 	.byte	0x03, 0x50
        /*001a*/ 	.short	0x0000


	//----- nvinfo : EIATTR_MAXREG_COUNT
	.align		4
        /*001c*/ 	.byte	0x03, 0x1b
        /*001e*/ 	.short	0x00ff


	//----- nvinfo : EIATTR_NUM_BARRIERS
	.align		4
        /*0020*/ 	.byte	0x02, 0x4c
        /*0022*/ 	.byte	0x01
	.zero		1


	//----- nvinfo : EIATTR_ANNOTATIONS
	.align		4
        /*0024*/ 	.byte	0x04, 0x55
        /*0026*/ 	.short	(.L_298 - .L_297)


	//   ....[0]....
.L_297:
        /* <DEDUP_REMOVED lines=14> */


	//----- nvinfo : EIATTR_MERCURY_ISA_VERSION
	.align		4
.L_298:
        /*00f8*/ 	.byte	0x03, 0x5f
        /*00fa*/ 	.short	0x0101


	//----- nvinfo : EIATTR_EXIT_INSTR_OFFSETS
	.align		4
        /*00fc*/ 	.byte	0x04, 0x1c
        /*00fe*/ 	.short	(.L_300 - .L_299)


	//   ....[0]....
.L_299:
        /*0100*/ 	.word	0x000000c0


	//   ....[1]....
        /*0104*/ 	.word	0x00008260


	//----- nvinfo : EIATTR_CRS_STACK_SIZE
	.align		4
.L_300:
        /*0108*/ 	.byte	0x04, 0x1e
        /*010a*/ 	.short	(.L_302 - .L_301)
.L_301:
        /*010c*/ 	.word	0x00000000


	//----- nvinfo : EIATTR_CBANK_PARAM_SIZE
	.align		4
.L_302:
        /*0110*/ 	.byte	0x03, 0x19
        /*0112*/ 	.short	0x0280


	//----- nvinfo : EIATTR_PARAM_CBANK
	.align		4
        /*0114*/ 	.byte	0x04, 0x0a
        /*0116*/ 	.short	(.L_304 - .L_303)
	.align		4
.L_303:
        /*0118*/ 	.word	index@(.nv.constant0._ZN5flash44flash_bwd_dq_dk_dv_loop_seqk_parallel_kernelI23Flash_bwd_kernel_traitsILi256ELi64ELi32ELi8ELi4ELi1ELi2ELb1ELb1EN7cutlass6half_tE19Flash_kernel_traitsILi256ELi64ELi32ELi8ES3_EELb0ELb1ELb0ELb1ELb0ELb0ELb1EEEvNS_16Flash_bwd_paramsE)
        /*011c*/ 	.short	0x0210
        /*011e*/ 	.short	0x0280


	//----- nvinfo : EIATTR_SW_WAR
	.align		4
.L_304:
        /*0120*/ 	.byte	0x04, 0x36
        /*0122*/ 	.short	(.L_306 - .L_305)
.L_305:
        /*0124*/ 	.word	0x00000008
.L_306:


//--------------------- .nv.info._ZN5flash25flash_bwd_dot_do_o_kernelILb0E23Flash_bwd_kernel_traitsILi256ELi64ELi32ELi8ELi4ELi1ELi2ELb1ELb1EN7cutlass6half_tE19Flash_kernel_traitsILi256ELi64ELi32ELi8ES3_EEEEvNS_16Flash_bwd_paramsE --------------------------
	.section	.nv.info._ZN5flash25flash_bwd_dot_do_o_kernelILb0E23Flash_bwd_kernel_traitsILi256ELi64ELi32ELi8ELi4ELi1ELi2ELb1ELb1EN7cutlass6half_tE19Flash_kernel_traitsILi256ELi64ELi32ELi8ES3_EEEEvNS_16Flash_bwd_paramsE,"",@"SHT_CUDA_INFO"
	.sectionflags	@""
	.align	4


	//----- nvinfo : EIATTR_CUDA_API_VERSION
	.align		4
        /*0000*/ 	.byte	0x04, 0x37
        /*0002*/ 	.short	(.L_308 - .L_307)
.L_307:
        /*0004*/ 	.word	0x00000082


	//----- nvinfo : EIATTR_KPARAM_INFO
	.align		4
.L_308:
        /*0008*/ 	.byte	0x04, 0x17
        /*000a*/ 	.short	(.L_310 - .L_309)
.L_309:
        /*000c*/ 	.word	0x00000000
        /*0010*/ 	.short	0x0000
        /*0012*/ 	.short	0x0000
        /*0014*/ 	.byte	0x00, 0xf0, 0x01, 0x0a


	//----- nvinfo : EIATTR_SPARSE_MMA_MASK
	.align		4
.L_310:
        /*0018*/ 	.byte	0x03, 0x50
        /*001a*/ 	.short	0x0000


	//----- nvinfo : EIATTR_MAXREG_COUNT
	.align		4
        /*001c*/ 	.byte	0x03, 0x1b
        /*001e*/ 	.short	0x00ff


	//----- nvinfo : EIATTR_MERCURY_ISA_VERSION
	.align		4
        /*0020*/ 	.byte	0x03, 0x5f
        /*0022*/ 	.short	0x0101


	//----- nvinfo : EIATTR_COOP_GROUP_MASK_REGIDS
	.align		4
        /*0024*/ 	.byte	0x04, 0x29
        /*0026*/ 	.short	(.L_312 - .L_311)


	//   ....[0]....
.L_311:
        /*0028*/ 	.word	0xffffffff


	//   ....[1]....
        /*002c*/ 	.word	0xffffffff


	//   ....[2]....
        /*0030*/ 	.word	0xffffffff


	//   ....[3]....
        /*0034*/ 	.word	0xffffffff


	//   ....[4]....
        /*0038*/ 	.word	0xffffffff


	//   ....[5]....
        /*003c*/ 	.word	0xffffffff


	//----- nvinfo : EIATTR_COOP_GROUP_INSTR_OFFSETS
	.align		4
.L_312:
        /*0040*/ 	.byte	0x04, 0x28
        /*0042*/ 	.short	(.L_314 - .L_313)


	//   ....[0]....
.L_313:
        /*0044*/ 	.word	0x00001bd0


	//   ....[1]....
        /*0048*/ 	.word	0x00001bf0


	//   ....[2]....
        /*004c*/ 	.word	0x00001c30


	//   ....[3]....
        /*0050*/ 	.word	0x00001c50


	//   ....[4]....
        /*0054*/ 	.word	0x00001ca0


	//   ....[5]....
        /*0058*/ 	.word	0x00001cd0


	//----- nvinfo : EIATTR_EXIT_INSTR_OFFSETS
	.align		4
.L_314:
        /*005c*/ 	.byte	0x04, 0x1c
        /*005e*/ 	.short	(.L_316 - .L_315)


	//   ....[0]....
.L_315:
        /*0060*/ 	.word	0x00000100


	//   ....[1]....
        /*0064*/ 	.word	0x00001d30


	//   ....[2]....
        /*0068*/ 	.word	0x00001d50


	//----- nvinfo : EIATTR_CRS_STACK_SIZE
	.align		4
.L_316:
        /*006c*/ 	.byte	0x04, 0x1e
        /*006e*/ 	.short	(.L_318 - .L_317)
.L_317:
        /*0070*/ 	.word	0x00000000


	//----- nvinfo : EIATTR_CBANK_PARAM_SIZE
	.align		4
.L_318:
        /*0074*/ 	.byte	0x03, 0x19
        /*0076*/ 	.short	0x0280


	//----- nvinfo : EIATTR_PARAM_CBANK
	.align		4
        /*0078*/ 	.byte	0x04, 0x0a
        /*007a*/ 	.short	(.L_320 - .L_319)
	.align		4
.L_319:
        /*007c*/ 	.word	index@(.nv.constant0._ZN5flash25flash_bwd_dot_do_o_kernelILb0E23Flash_bwd_kernel_traitsILi256ELi64ELi32ELi8ELi4ELi1ELi2ELb1ELb1EN7cutlass6half_tE19Flash_kernel_traitsILi256ELi64ELi32ELi8ES3_EEEEvNS_16Flash_bwd_paramsE)
        /*0080*/ 	.short	0x0210
        /*0082*/ 	.short	0x0280


	//----- nvinfo : EIATTR_SW_WAR
	.align		4
.L_320:
        /*0084*/ 	.byte	0x04, 0x36
        /*0086*/ 	.short	(.L_322 - .L_321)
.L_321:
        /*0088*/ 	.word	0x00000008
.L_322:


//--------------------- .nv.info._ZN5flash25flash_bwd_dot_do_o_kernelILb1E23Flash_bwd_kernel_traitsILi256ELi64ELi32ELi8ELi4ELi1ELi2ELb1ELb1EN7cutlass6half_tE19Flash_kernel_traitsILi256ELi64ELi32ELi8ES3_EEEEvNS_16Flash_bwd_paramsE --------------------------
	.section	.nv.info._ZN5flash25flash_bwd_dot_do_o_kernelILb1E23Flash_bwd_kernel_traitsILi256ELi64ELi32ELi8ELi4ELi1ELi2ELb1ELb1EN7cutlass6half_tE19Flash_kernel_traitsILi256ELi64ELi32ELi8ES3_EEEEvNS_16Flash_bwd_paramsE,"",@"SHT_CUDA_INFO"
	.sectionflags	@""
	.align	4


	//----- nvinfo : EIATTR_CUDA_API_VERSION
	.align		4
        /*0000*/ 	.byte	0x04, 0x37
        /*0002*/ 	.short	(.L_324 - .L_323)
.L_323:
        /*0004*/ 	.word	0x00000082


	//----- nvinfo : EIATTR_KPARAM_INFO
	.align		4
.L_324:
        /*0008*/ 	.byte	0x04, 0x17
        /*000a*/ 	.short	(.L_326 - .L_325)
.L_325:
        /*000c*/ 	.word	0x00000000
        /*0010*/ 	.short	0x0000
        /*0012*/ 	.short	0x0000
        /*0014*/ 	.byte	0x00, 0xf0, 0x01, 0x0a


	//----- nvinfo : EIATTR_SPARSE_MMA_MASK
	.align		4
.L_326:
        /*0018*/ 	.byte	0x03, 0x50
        /*001a*/ 	.short	0x0000


	//----- nvinfo : EIATTR_MAXREG_COUNT
	.align		4
        /*001c*/ 	.byte	0x03, 0x1b
        /*001e*/ 	.short	0x00ff


	//----- nvinfo : EIATTR_MERCURY_ISA_VERSION
	.align		4
        /*0020*/ 	.byte	0x03, 0x5f
        /*0022*/ 	.short	0x0101


	//----- nvinfo : EIATTR_COOP_GROUP_MASK_REGIDS
	.align		4
        /*0024*/ 	.byte	0x04, 0x29
        /*0026*/ 	.short	(.L_328 - .L_327)


	//   ....[0]....
.L_327:
        /*0028*/ 	.word	0xffffffff


	//   ....[1]....
        /*002c*/ 	.word	0xffffffff


	//   ....[2]....
        /*0030*/ 	.word	0xffffffff


	//   ....[3]....
        /*0034*/ 	.word	0xffffffff


	//   ....[4]....
        /*0038*/ 	.word	0xffffffff


	//   ....[5]....
        /*003c*/ 	.word	0xffffffff


	//----- nvinfo : EIATTR_COOP_GROUP_INSTR_OFFSETS
	.align		4
.L_328:
        /*0040*/ 	.byte	0x04, 0x28
        /*0042*/ 	.short	(.L_330 - .L_329)


	//   ....[0]....
.L_329:
        /*0044*/ 	.word	0x00001f10


	//   ....[1]....
        /*0048*/ 	.word	0x00001f20


	//   ....[2]....
        /*004c*/ 	.word	0x00001f60


	//   ....[3]....
        /*0050*/ 	.word	0x00001f90


	//   ....[4]....
        /*0054*/ 	.word	0x00001ff0


	//   ....[5]....
        /*0058*/ 	.word	0x00002000


	//----- nvinfo : EIATTR_EXIT_INSTR_OFFSETS
	.align		4
.L_330:
        /*005c*/ 	.byte	0x04, 0x1c
        /*005e*/ 	.short	(.L_332 - .L_331)


	//   ....[0]....
.L_331:
        /*0060*/ 	.word	0x00000100


	//   ....[1]....
        /*0064*/ 	.word	0x000021d0


	//----- nvinfo : EIATTR_CRS_STACK_SIZE
	.align		4
.L_332:
        /*0068*/ 	.byte	0x04, 0x1e
        /*006a*/ 	.short	(.L_334 - .L_333)
.L_333:
        /*006c*/ 	.word	0x00000000


	//----- nvinfo : EIATTR_CBANK_PARAM_SIZE
	.align		4
.L_334:
        /*0070*/ 	.byte	0x03, 0x19
        /*0072*/ 	.short	0x0280


	//----- nvinfo : EIATTR_PARAM_CBANK
	.align		4
        /*0074*/ 	.byte	0x04, 0x0a
        /*0076*/ 	.short	(.L_336 - .L_335)
	.align		4
.L_335:
        /*0078*/ 	.word	index@(.nv.constant0._ZN5flash25flash_bwd_dot_do_o_kernelILb1E23Flash_bwd_kernel_traitsILi256ELi64ELi32ELi8ELi4ELi1ELi2ELb1ELb1EN7cutlass6half_tE19Flash_kernel_traitsILi256ELi64ELi32ELi8ES3_EEEEvNS_16Flash_bwd_paramsE)
        /*007c*/ 	.short	0x0210
        /*007e*/ 	.short	0x0280


	//----- nvinfo : EIATTR_SW_WAR
	.align		4
.L_336:
        /*0080*/ 	.byte	0x04, 0x36
        /*0082*/ 	.short	(.L_338 - .L_337)
.L_337:
        /*0084*/ 	.word	0x00000008
.L_338:


//--------------------- .nv.info._ZN5flash44flash_bwd_dq_dk_dv_loop_seqk_parallel_kernelI23Flash_bwd_kernel_traitsILi256ELi64ELi64ELi8ELi4ELi2ELi2ELb0ELb1EN7cutlass6half_tE19Flash_kernel_traitsILi256ELi64ELi64ELi8ES3_EELb0ELb1ELb0ELb0ELb0ELb0ELb0EEEvNS_16Flash_bwd_paramsE --------------------------
	.section	.nv.info._ZN5flash44flash_bwd_dq_dk_dv_loop_seqk_parallel_kernelI23Flash_bwd_kernel_traitsILi256ELi64ELi64ELi8ELi4ELi2ELi2ELb0ELb1EN7cutlass6half_tE19Flash_kernel_traitsILi256ELi64ELi64ELi8ES3_EELb0ELb1ELb0ELb0ELb0ELb0ELb0EEEvNS_16Flash_bwd_paramsE,"",@"SHT_CUDA_INFO"
	.sectionflags	@""
	.align	4


	//----- nvinfo : EIATTR_CUDA_API_VERSION
	.align		4
        /*0000*/ 	.byte	0x04, 0x37
        /*0002*/ 	.short	(.L_340 - .L_339)
.L_339:
        /*0004*/ 	.word	0x00000082


	//----- nvinfo : EIATTR_KPARAM_INFO
	.align		4
.L_340:
        /*0008*/ 	.byte	0x04, 0x17
        /*000a*/ 	.short	(.L_342 - .L_341)
.L_341:
        /*000c*/ 	.word	0x00000000
        /*0010*/ 	.short	0x0000
        /*0012*/ 	.short	0x0000
        /*0014*/ 	.byte	0x00, 0xf0, 0x01, 0x0a


	//----- nvinfo : EIATTR_SPARSE_MMA_MASK
	.align		4
.L_342:
        /*0018*/ 	.byte	0x03, 0x50
        /*001a*/ 	.short	0x0000


	//----- nvinfo : EIATTR_MAXREG_COUNT
	.align		4
        /*001c*/ 	.byte	0x03, 0x1b
        /*001e*/ 	.short	0x00ff


	//----- nvinfo : EIATTR_NUM_BARRIERS
	.align		4
        /*0020*/ 	.byte	0x02, 0x4c
        /*0022*/ 	.byte	0x01
	.zero		1


	//----- nvinfo : EIATTR_MERCURY_ISA_VERSION
	.align		4
        /*0024*/ 	.byte	0x03, 0x5f
        /*0026*/ 	.short	0x0101


	//----- nvinfo : EIATTR_EXIT_INSTR_OFFSETS
	.align		4
        /*0028*/ 	.byte	0x04, 0x1c
        /*002a*/ 	.short	(.L_344 - .L_343)


	//   ....[0]....
.L_343:
        /*002c*/ 	.word	0x000000a0


	//   ....[1]....
        /*0030*/ 	.word	0x0000a170


	//----- nvinfo : EIATTR_CRS_STACK_SIZE
	.align		4
.L_344:
        /*0034*/ 	.byte	0x04, 0x1e
        /*0036*/ 	.short	(.L_346 - .L_345)
.L_345:
        /*0038*/ 	.word	0x00000000


	//----- nvinfo : EIATTR_CBANK_PARAM_SIZE
	.align		4
.L_346:
        /*003c*/ 	.byte	0x03, 0x19
        /*003e*/ 	.short	0x0280


	//----- nvinfo : EIATTR_PARAM_CBANK
	.align		4
        /*0040*/ 	.byte	0x04, 0x0a
        /*0042*/ 	.short	(.L_348 - .L_347)
	.align		4
.L_347:
        /*0044*/ 	.word	index@(.nv.constant0._ZN5flash44flash_bwd_dq_dk_dv_loop_seqk_parallel_kernelI23Flash_bwd_kernel_traitsILi256ELi64ELi64ELi8ELi4ELi2ELi2ELb0ELb1EN7cutlass6half_tE19Flash_kernel_traitsILi256ELi64ELi64ELi8ES3_EELb0ELb1ELb0ELb0ELb0ELb0ELb0EEEvNS_16Flash_bwd_paramsE)
        /*0048*/ 	.short	0x0210
        /*004a*/ 	.short	0x0280


	//----- nvinfo : EIATTR_SW_WAR
	.align		4
.L_348:
        /*004c*/ 	.byte	0x04, 0x36
        /*004e*/ 	.short	(.L_350 - .L_349)
.L_349:
        /*0050*/ 	.word	0x00000008
.L_350:


//--------------------- .nv.info._ZN5flash44flash_bwd_dq_dk_dv_loop_seqk_parallel_kernelI23Flash_bwd_kernel_traitsILi256ELi64ELi64ELi8ELi4ELi2ELi2ELb0ELb1EN7cutlass6half_tE19Flash_kernel_traitsILi256ELi64ELi64ELi8ES3_EELb0ELb1ELb0ELb0ELb0ELb1ELb0EEEvNS_16Flash_bwd_paramsE --------------------------
	.section	.nv.info._ZN5flash44flash_bwd_dq_dk_dv_loop_seqk_parallel_kernelI23Flash_bwd_kernel_traitsILi256ELi64ELi64ELi8ELi4ELi2ELi2ELb0ELb1EN7cutlass6half_tE19Flash_kernel_traitsILi256ELi64ELi64ELi8ES3_EELb0ELb1ELb0ELb0ELb0ELb1ELb0EEEvNS_16Flash_bwd_paramsE,"",@"SHT_CUDA_INFO"
	.sectionflags	@""
	.align	4


	//----- nvinfo : EIATTR_CUDA_API_VERSION
	.align		4
        /*0000*/ 	.byte	0x04, 0x37
        /*0002*/ 	.short	(.L_352 - .L_351)
.L_351:
        /*0004*/ 	.word	0x00000082


	//----- nvinfo : EIATTR_KPARAM_INFO
	.align		4
.L_352:
        /*0008*/ 	.byte	0x04, 0x17
        /*000a*/ 	.short	(.L_354 - .L_353)
.L_353:
        /*000c*/ 	.word	0x00000000
        /*0010*/ 	.short	0x0000
        /*0012*/ 	.short	0x0000
        /*0014*/ 	.byte	0x00, 0xf0, 0x01, 0x0a


	//----- nvinfo : EIATTR_SPARSE_MMA_MASK
	.align		4
.L_354:
        /*0018*/ 	.byte	0x03, 0x50
        /*001a*/ 	.short	0x0000


	//----- nvinfo : EIATTR_MAXREG_COUNT
	.align		4
        /*001c*/ 	.byte	0x03, 0x1b
        /*001e*/ 	.short	0x00ff


	//----- nvinfo : EIATTR_NUM_BARRIERS
	.align		4
        /*0020*/ 	.byte	0x02, 0x4c
        /*0022*/ 	.byte	0x01
	.zero		1


	//----- nvinfo : EIATTR_MERCURY_ISA_VERSION
	.align		4
        /*0024*/ 	.byte	0x03, 0x5f
        /*0026*/ 	.short	0x0101


	//----- nvinfo : EIATTR_EXIT_INSTR_OFFSETS
	.align		4
        /*0028*/ 	.byte	0x04, 0x1c
        /*002a*/ 	.short	(.L_356 - .L_355)


	//   ....[0]....
.L_355:
        /*002c*/ 	.word	0x000000a0


	//   ....[1]....
        /*0030*/ 	.word	0x00008760


	//----- nvinfo : EIATTR_CRS_STACK_SIZE
	.align		4
.L_356:
        /*0034*/ 	.byte	0x04, 0x1e
        /*0036*/ 	.short	(.L_358 - .L_357)
.L_357:
        /*0038*/ 	.word	0x00000000


	//----- nvinfo : EIATTR_CBANK_PARAM_SIZE
	.align		4
.L_358:
        /*003c*/ 	.byte	0x03, 0x19
        /*003e*/ 	.short	0x0280


	//----- nvinfo : EIATTR_PARAM_CBANK
	.align		4
        /*0040*/ 	.byte	0x04, 0x0a
        /*0042*/ 	.short	(.L_360 - .L_359)
	.align		4
.L_359:
        /*0044*/ 	.word	index@(.nv.constant0._ZN5flash44flash_bwd_dq_dk_dv_loop_seqk_parallel_kernelI23Flash_bwd_kernel_traitsILi256ELi64ELi64ELi8ELi4ELi2ELi2ELb0ELb1EN7cutlass6half_tE19Flash_kernel_traitsILi256ELi64ELi64ELi8ES3_EELb0ELb1ELb0ELb0ELb0ELb1ELb0EEEvNS_16Flash_bwd_paramsE)
        /*0048*/ 	.short	0x0210
        /*004a*/ 	.short	0x0280


	//----- nvinfo : EIATTR_SW_WAR
	.align		4
.L_360:
        /*004c*/ 	.byte	0x04, 0x36
        /*004e*/ 	.short	(.L_362 - .L_361)
.L_361:
        /*0050*/ 	.word	0x00000008
.L_362:


//--------------------- .nv.info._ZN5flash44flash_bwd_dq_dk_dv_loop_seqk_parallel_kernelI23Flash_bwd_kernel_traitsILi256ELi64ELi64ELi8ELi4ELi2ELi2ELb0ELb1EN7cutlass6half_tE19Flash_kernel_traitsILi256ELi64ELi64ELi8ES3_EELb0ELb1ELb0ELb1ELb0ELb0ELb0EEEvNS_16Flash_bwd_paramsE --------------------------
	.section	.nv.info._ZN5flash44flash_bwd_dq_dk_dv_loop_seqk_parallel_kernelI23Flash_bwd_kernel_traitsILi256ELi64ELi64ELi8ELi4ELi2ELi2ELb0ELb1EN7cutlass6half_tE19Flash_kernel_traitsILi256ELi64ELi64ELi8ES3_EELb0ELb1ELb0ELb1ELb0ELb0ELb0EEEvNS_16Flash_bwd_paramsE,"",@"SHT_CUDA_INFO"
	.sectionflags	@""
	.align	4


	//----- nvinfo : EIATTR_CUDA_API_VERSION
	.align		4
        /*0000*/ 	.byte	0x04, 0x37
        /*0002*/ 	.short	(.L_364 - .L_363)
.L_363:
        /*0004*/ 	.word	0x00000082


	//----- nvinfo : EIATTR_KPARAM_INFO
	.align		4
.L_364:
        /*0008*/ 	.byte	0x04, 0x17
        /*000a*/ 	.short	(.L_366 - .L_365)
.L_365:
        /*000c*/ 	.word	0x00000000
        /*0010*/ 	.short	0x0000
        /*0012*/ 	.short	0x0000
        /*0014*/ 	.byte	0x00, 0xf0, 0x01, 0x0a


	//----- nvinfo : EIATTR_SPARSE_MMA_MASK
	.align		4
.L_366:
        /*0018*/ 	.byte	0x03, 0x50
        /*001a*/ 	.short	0x0000


	//----- nvinfo : EIATTR_MAXREG_COUNT
	.align		4
        /*001c*/ 	.byte	0x03, 0x1b
        /*001e*/ 	.short	0x00ff


	//----- nvinfo : EIATTR_NUM_BARRIERS
	.align		4
        /*0020*/ 	.byte	0x02, 0x4c
        /*0022*/ 	.byte	0x01
	.zero		1


	//----- nvinfo : EIATTR_ANNOTATIONS
	.align		4
        /*0024*/ 	.byte	0x04, 0x55
        /*0026*/ 	.short	(.L_368 - .L_367)


	//   ....[0]....
.L_367:
        /*0028*/ 	.word	0x00000001
        /*002c*/ 	.byte	0xa0, 0x00, 0x00, 0x00, 0x01, 0x00, 0x00, 0x00, 0x00, 0xa4, 0x00, 0x00


	//----- nvinfo : EIATTR_MERCURY_ISA_VERSION
	.align		4
.L_368:
        /*0038*/ 	.byte	0x03, 0x5f
        /*003a*/ 	.short	0x0101


	//----- nvinfo : EIATTR_EXIT_INSTR_OFFSETS
	.align		4
        /*003c*/ 	.byte	0x04, 0x1c
        /*003e*/ 	.short	(.L_370 - .L_369)


	//   ....[0]....
.L_369:
        /*0040*/ 	.word	0x000000c0


	//   ....[1]....
        /*0044*/ 	.word	0x0000a490


	//----- nvinfo : EIATTR_CRS_STACK_SIZE
	.align		4
.L_370:
        /*0048*/ 	.byte	0x04, 0x1e
        /*004a*/ 	.short	(.L_372 - .L_371)
.L_371:
        /*004c*/ 	.word	0x00000000


	//----- nvinfo : EIATTR_CBANK_PARAM_SIZE
	.align		4
.L_372:
        /*0050*/ 	.byte	0x03, 0x19
        /*0052*/ 	.short	0x0280


	//----- nvinfo : EIATTR_PARAM_CBANK
	.align		4
        /*0054*/ 	.byte	0x04, 0x0a
        /*0056*/ 	.short	(.L_374 - .L_373)
	.align		4
.L_373:
        /*0058*/ 	.word	index@(.nv.constant0._ZN5flash44flash_bwd_dq_dk_dv_loop_seqk_parallel_kernelI23Flash_bwd_kernel_traitsILi256ELi64ELi64ELi8ELi4ELi2ELi2ELb0ELb1EN7cutlass6half_tE19Flash_kernel_traitsILi256ELi64ELi64ELi8ES3_EELb0ELb1ELb0ELb1ELb0ELb0ELb0EEEvNS_16Flash_bwd_paramsE)
        /*005c*/ 	.short	0x0210
        /*005e*/ 	.short	0x0280


	//----- nvinfo : EIATTR_SW_WAR
	.align		4
.L_374:
        /*0060*/ 	.byte	0x04, 0x36
        /*0062*/ 	.short	(.L_376 - .L_375)
.L_375:
        /*0064*/ 	.word	0x00000008
.L_376:


//--------------------- .nv.info._ZN5flash44flash_bwd_dq_dk_dv_loop_seqk_parallel_kernelI23Flash_bwd_kernel_traitsILi256ELi64ELi64ELi8ELi4ELi2ELi2ELb0ELb0EN7cutlass6half_tE19Flash_kernel_traitsILi256ELi64ELi64ELi8ES3_EELb0ELb1ELb0ELb0ELb0ELb0ELb0EEEvNS_16Flash_bwd_paramsE --------------------------
	.section	.nv.info._ZN5flash44flash_bwd_dq_dk_dv_loop_seqk_parallel_kernelI23Flash_bwd_kernel_traitsILi256ELi64ELi64ELi8ELi4ELi2ELi2ELb0ELb0EN7cutlass6half_tE19Flash_kernel_traitsILi256ELi64ELi64ELi8ES3_EELb0ELb1ELb0ELb0ELb0ELb0ELb0EEEvNS_16Flash_bwd_paramsE,"",@"SHT_CUDA_INFO"
	.sectionflags	@""
	.align	4


	//----- nvinfo : EIATTR_CUDA_API_VERSION
	.align		4
        /*0000*/ 	.byte	0x04, 0x37
        /*0002*/ 	.short	(.L_378 - .L_377)
.L_377:
        /*0004*/ 	.word	0x00000082


	//----- nvinfo : EIATTR_KPARAM_INFO
	.align		4
.L_378:
        /*0008*/ 	.byte	0x04, 0x17
        /*000a*/ 	.short	(.L_380 - .L_379)
.L_379:
        /*000c*/ 	.word	0x00000000
        /*0010*/ 	.short	0x0000
        /*0012*/ 	.short	0x0000
        /*0014*/ 	.byte	0x00, 0xf0, 0x01, 0x0a


	//----- nvinfo : EIATTR_SPARSE_MMA_MASK
	.align		4
.L_380:
        /*0018*/ 	.byte	0x03, 0x50
        /*001a*/ 	.short	0x0000


	//----- nvinfo : EIATTR_MAXREG_COUNT
	.align		4
        /*001c*/ 	.byte	0x03, 0x1b
        /*001e*/ 	.short	0x00ff


	//----- nvinfo : EIATTR_NUM_BARRIERS
	.align		4
        /*0020*/ 	.byte	0x02, 0x4c
        /*0022*/ 	.byte	0x01
	.zero		1


	//----- nvinfo : EIATTR_ANNOTATIONS
	.align		4
        /*0024*/ 	.byte	0x04, 0x55
        /*0026*/ 	.short	(.L_382 - .L_381)


	//   ....[0]....
.L_381:
        /* <DEDUP_REMOVED lines=37> */
        /*026c*/ 	.byte	0xe0, 0xa2, 0x00, 0x00


	//----- nvinfo : EIATTR_MERCURY_ISA_VERSION
	.align		4
.L_382:
        /*0270*/ 	.byte	0x03, 0x5f
        /*0272*/ 	.short	0x0101


	//----- nvinfo : EIATTR_EXIT_INSTR_OFFSETS
	.align		4
        /*0274*/ 	.byte	0x04, 0x1c
        /*0276*/ 	.short	(.L_384 - .L_383)


	//   ....[0]....
.L_383:
        /*0278*/ 	.word	0x000000a0


	//   ....[1]....
        /*027c*/ 	.word	0x0000acb0


	//----- nvinfo : EIATTR_CRS_STACK_SIZE
	.align		4
.L_384:
        /*0280*/ 	.byte	0x04, 0x1e
        /*0282*/ 	.short	(.L_386 - .L_385)
.L_385:
        /*0284*/ 	.word	0x00000000


	//----- nvinfo : EIATTR_CBANK_PARAM_SIZE
	.align		4
.L_386:
        /*0288*/ 	.byte	0x03, 0x19
        /*028a*/ 	.short	0x0280


	//----- nvinfo : EIATTR_PARAM_CBANK
	.align		4
        /*028c*/ 	.byte	0x04, 0x0a
        /*028e*/ 	.short	(.L_388 - .L_387)
	.align		4
.L_387:
        /*0290*/ 	.word	index@(.nv.constant0._ZN5flash44flash_bwd_dq_dk_dv_loop_seqk_parallel_kernelI23Flash_bwd_kernel_traitsILi256ELi64ELi64ELi8ELi4ELi2ELi2ELb0ELb0EN7cutlass6half_tE19Flash_kernel_traitsILi256ELi64ELi64ELi8ES3_EELb0ELb1ELb0ELb0ELb0ELb0ELb0EEEvNS_16Flash_bwd_paramsE)
        /*0294*/ 	.short	0x0210
        /*0296*/ 	.short	0x0280


	//----- nvinfo : EIATTR_SW_WAR
	.align		4
.L_388:
        /*0298*/ 	.byte	0x04, 0x36
        /*029a*/ 	.short	(.L_390 - .L_389)
.L_389:
        /*029c*/ 	.word	0x00000008
.L_390:


//--------------------- .nv.info._ZN5flash44flash_bwd_dq_dk_dv_loop_seqk_parallel_kernelI23Flash_bwd_kernel_traitsILi256ELi64ELi64ELi8ELi4ELi2ELi2ELb0ELb0EN7cutlass6half_tE19Flash_kernel_traitsILi256ELi64ELi64ELi8ES3_EELb0ELb1ELb0ELb0ELb0ELb1ELb0EEEvNS_16Flash_bwd_paramsE --------------------------
	.section	.nv.info._ZN5flash44flash_bwd_dq_dk_dv_loop_seqk_parallel_kernelI23Flash_bwd_kernel_traitsILi256ELi64ELi64ELi8ELi4ELi2ELi2ELb0ELb0EN7cutlass6half_tE19Flash_kernel_traitsILi256ELi64ELi64ELi8ES3_EELb0ELb1ELb0ELb0ELb0ELb1ELb0EEEvNS_16Flash_bwd_paramsE,"",@"SHT_CUDA_INFO"
	.sectionflags	@""
	.align	4


	//----- nvinfo : EIATTR_CUDA_API_VERSION
	.align		4
        /*0000*/ 	.byte	0x04, 0x37
        /*0002*/ 	.short	(.L_392 - .L_391)
.L_391:
        /*0004*/ 	.word	0x00000082


	//----- nvinfo : EIATTR_KPARAM_INFO
	.align		4
.L_392:
        /*0008*/ 	.byte	0x04, 0x17
        /*000a*/ 	.short	(.L_394 - .L_393)
.L_393:
        /*000c*/ 	.word	0x00000000
        /*0010*/ 	.short	0x0000
        /*0012*/ 	.short	0x0000
        /*0014*/ 	.byte	0x00, 0xf0, 0x01, 0x0a


	//----- nvinfo : EIATTR_SPARSE_MMA_MASK
	.align		4
.L_394:
        /*0018*/ 	.byte	0x03, 0x50
        /*001a*/ 	.short	0x0000


	//----- nvinfo : EIATTR_MAXREG_COUNT
	.align		4
        /*001c*/ 	.byte	0x03, 0x1b
        /*001e*/ 	.short	0x00ff


	//----- nvinfo : EIATTR_NUM_BARRIERS
	.align		4
        /*0020*/ 	.byte	0x02, 0x4c
        /*0022*/ 	.byte	0x01
	.zero		1


	//----- nvinfo : EIATTR_MERCURY_ISA_VERSION
	.align		4
        /*0024*/ 	.byte	0x03, 0x5f
        /*0026*/ 	.short	0x0101


	//----- nvinfo : EIATTR_EXIT_INSTR_OFFSETS
	.align		4
        /*0028*/ 	.byte	0x04, 0x1c
        /*002a*/ 	.short	(.L_396 - .L_395)


	//   ....[0]....
.L_395:
        /*002c*/ 	.word	0x000000a0


	//   ....[1]....
        /*0030*/ 	.word	0x00008b40


	//----- nvinfo : EIATTR_CRS_STACK_SIZE
	.align		4
.L_396:
        /*0034*/ 	.byte	0x04, 0x1e
        /*0036*/ 	.short	(.L_398 - .L_397)
.L_397:
        /*0038*/ 	.word	0x00000000


	//----- nvinfo : EIATTR_CBANK_PARAM_SIZE
	.align		4
.L_398:
        /*003c*/ 	.byte	0x03, 0x19
        /*003e*/ 	.short	0x0280


	//----- nvinfo : EIATTR_PARAM_CBANK
	.align		4
        /*0040*/ 	.byte	0x04, 0x0a
        /*0042*/ 	.short	(.L_400 - .L_399)
	.align		4
.L_399:
        /*0044*/ 	.word	index@(.nv.constant0._ZN5flash44flash_bwd_dq_dk_dv_loop_seqk_parallel_kernelI23Flash_bwd_kernel_traitsILi256ELi64ELi64ELi8ELi4ELi2ELi2ELb0ELb0EN7cutlass6half_tE19Flash_kernel_traitsILi256ELi64ELi64ELi8ES3_EELb0ELb1ELb0ELb0ELb0ELb1ELb0EEEvNS_16Flash_bwd_paramsE)
        /*0048*/ 	.short	0x0210
        /*004a*/ 	.short	0x0280


	//----- nvinfo : EIATTR_SW_WAR
	.align		4
.L_400:
        /*004c*/ 	.byte	0x04, 0x36
        /*004e*/ 	.short	(.L_402 - .L_401)
.L_401:
        /*0050*/ 	.word	0x00000008
.L_402:


//--------------------- .nv.info._ZN5flash44flash_bwd_dq_dk_dv_loop_seqk_parallel_kernelI23Flash_bwd_kernel_traitsILi256ELi64ELi64ELi8ELi4ELi2ELi2ELb0ELb0EN7cutlass6half_tE19Flash_kernel_traitsILi256ELi64ELi64ELi8ES3_EELb0ELb1ELb0ELb1ELb0ELb0ELb0EEEvNS_16Flash_bwd_paramsE --------------------------
	.section	.nv.info._ZN5flash44flash_bwd_dq_dk_dv_loop_seqk_parallel_kernelI23Flash_bwd_kernel_traitsILi256ELi64ELi64ELi8ELi4ELi2ELi2ELb0ELb0EN7cutlass6half_tE19Flash_kernel_traitsILi256ELi64ELi64ELi8ES3_EELb0ELb1ELb0ELb1ELb0ELb0ELb0EEEvNS_16Flash_bwd_paramsE,"",@"SHT_CUDA_INFO"
	.sectionflags	@""
	.align	4


	//----- nvinfo : EIATTR_CUDA_API_VERSION
	.align		4
        /*0000*/ 	.byte	0x04, 0x37
        /*0002*/ 	.short	(.L_404 - .L_403)
.L_403:
        /*0004*/ 	.word	0x00000082


	//----- nvinfo : EIATTR_KPARAM_INFO
	.align		4
.L_404:
        /*0008*/ 	.byte	0x04, 0x17
        /*000a*/ 	.short	(.L_406 - .L_405)
.L_405:
        /*000c*/ 	.word	0x00000000
        /*0010*/ 	.short	0x0000
        /*0012*/ 	.short	0x0000
        /*0014*/ 	.byte	0x00, 0xf0, 0x01, 0x0a


	//----- nvinfo : EIATTR_SPARSE_MMA_MASK
	.align		4
.L_406:
        /*0018*/ 	.byte	0x03, 0x50
        /*001a*/ 	.short	0x0000


	//----- nvinfo : EIATTR_MAXREG_COUNT
	.align		4
        /*001c*/ 	.byte	0x03, 0x1b
        /*001e*/ 	.short	0x00ff


	//----- nvinfo : EIATTR_NUM_BARRIERS
	.align		4
        /*0020*/ 	.byte	0x02, 0x4c
        /*0022*/ 	.byte	0x01
	.zero		1


	//----- nvinfo : EIATTR_ANNOTATIONS
	.align		4
        /*0024*/ 	.byte	0x04, 0x55
        /*0026*/ 	.short	(.L_408 - .L_407)


	//   ....[0]....
.L_407:
        /* <DEDUP_REMOVED lines=12> */


	//----- nvinfo : EIATTR_MERCURY_ISA_VERSION
	.align		4
.L_408:
        /*00d0*/ 	.byte	0x03, 0x5f
        /*00d2*/ 	.short	0x0101


	//----- nvinfo : EIATTR_EXIT_INSTR_OFFSETS
	.align		4
        /*00d4*/ 	.byte	0x04, 0x1c
        /*00d6*/ 	.short	(.L_410 - .L_409)


	//   ....[0]....
.L_409:
        /*00d8*/ 	.word	0x000000c0


	//   ....[1]....
        /*00dc*/ 	.word	0x0000acc0


	//----- nvinfo : EIATTR_CRS_STACK_SIZE
	.align		4
.L_410:
        /*00e0*/ 	.byte	0x04, 0x1e
        /*00e2*/ 	.short	(.L_412 - .L_411)
.L_411:
        /*00e4*/ 	.word	0x00000000


	//----- nvinfo : EIATTR_CBANK_PARAM_SIZE
	.align		4
.L_412:
        /*00e8*/ 	.byte	0x03, 0x19
        /*00ea*/ 	.short	0x0280


	//----- nvinfo : EIATTR_PARAM_CBANK
	.align		4
        /*00ec*/ 	.byte	0x04, 0x0a
        /*00ee*/ 	.short	(.L_414 - .L_413)
	.align		4
.L_413:
        /*00f0*/ 	.word	index@(.nv.constant0._ZN5flash44flash_bwd_dq_dk_dv_loop_seqk_parallel_kernelI23Flash_bwd_kernel_traitsILi256ELi64ELi64ELi8ELi4ELi2ELi2ELb0ELb0EN7cutlass6half_tE19Flash_kernel_traitsILi256ELi64ELi64ELi8ES3_EELb0ELb1ELb0ELb1ELb0ELb0ELb0EEEvNS_16Flash_bwd_paramsE)
        /*00f4*/ 	.short	0x0210
        /*00f6*/ 	.short	0x0280


	//----- nvinfo : EIATTR_SW_WAR
	.align		4
.L_414:
        /*00f8*/ 	.byte	0x04, 0x36
        /*00fa*/ 	.short	(.L_416 - .L_415)
.L_415:
        /*00fc*/ 	.word	0x00000008
.L_416:


//--------------------- .nv.info._ZN5flash27flash_bwd_convert_dq_kernelI23Flash_bwd_kernel_traitsILi256ELi64ELi64ELi8ELi4ELi2ELi2ELb0ELb1EN7cutlass6half_tE19Flash_kernel_traitsILi256ELi64ELi64ELi8ES3_EEEEvNS_16Flash_bwd_paramsEi --------------------------
	.section	.nv.info._ZN5flash27flash_bwd_convert_dq_kernelI23Flash_bwd_kernel_traitsILi256ELi64ELi64ELi8ELi4ELi2ELi2ELb0ELb1EN7cutlass6half_tE19Flash_kernel_traitsILi256ELi64ELi64ELi8ES3_EEEEvNS_16Flash_bwd_paramsEi,"",@"SHT_CUDA_INFO"
	.sectionflags	@""
	.align	4


	//----- nvinfo : EIATTR_CUDA_API_VERSION
	.align		4
        /*0000*/ 	.byte	0x04, 0x37
        /*0002*/ 	.short	(.L_418 - .L_417)
.L_417:
        /*0004*/ 	.word	0x00000082


	//----- nvinfo : EIATTR_KPARAM_INFO
	.align		4
.L_418:
        /*0008*/ 	.byte	0x04, 0x17
        /*000a*/ 	.short	(.L_420 - .L_419)
.L_419:
        /*000c*/ 	.word	0x00000000
        /*0010*/ 	.short	0x0001
        /*0012*/ 	.short	0x0280
        /*0014*/ 	.byte	0x00, 0xf0, 0x11, 0x00


	//----- nvinfo : EIATTR_KPARAM_INFO
	.align		4
.L_420:
        /*0018*/ 	.byte	0x04, 0x17
        /*001a*/ 	.short	(.L_422 - .L_421)
.L_421:
        /*001c*/ 	.word	0x00000000
        /*0020*/ 	.short	0x0000
        /*0022*/ 	.short	0x0000
        /*0024*/ 	.byte	0x00, 0xf0, 0x01, 0x0a


	//----- nvinfo : EIATTR_SPARSE_MMA_MASK
	.align		4
.L_422:
        /*0028*/ 	.byte	0x03, 0x50
        /*002a*/ 	.short	0x0000


	//----- nvinfo : EIATTR_MAXREG_COUNT
	.align		4
        /*002c*/ 	.byte	0x03, 0x1b
        /*002e*/ 	.short	0x00ff


	//----- nvinfo : EIATTR_NUM_BARRIERS
	.align		4
        /*0030*/ 	.byte	0x02, 0x4c
        /*0032*/ 	.byte	0x01
	.zero		1


	//----- nvinfo : EIATTR_MERCURY_ISA_VERSION
	.align		4
        /*0034*/ 	.byte	0x03, 0x5f
        /*0036*/ 	.short	0x0101


	//----- nvinfo : EIATTR_EXIT_INSTR_OFFSETS
	.align		4
        /*0038*/ 	.byte	0x04, 0x1c
        /*003a*/ 	.short	(.L_424 - .L_423)


	//   ....[0]....
.L_423:
        /*003c*/ 	.word	0x00000100


	//   ....[1]....
        /*0040*/ 	.word	0x000020f0


	//   ....[2]....
        /*0044*/ 	.word	0x00002230


	//   ....[3]....
        /*0048*/ 	.word	0x00002250


	//----- nvinfo : EIATTR_CRS_STACK_SIZE
	.align		4
.L_424:
        /*004c*/ 	.byte	0x04, 0x1e
        /*004e*/ 	.short	(.L_426 - .L_425)
.L_425:
        /*0050*/ 	.word	0x00000000


	//----- nvinfo : EIATTR_CBANK_PARAM_SIZE
	.align		4
.L_426:
        /*0054*/ 	.byte	0x03, 0x19
        /*0056*/ 	.short	0x0284


	//----- nvinfo : EIATTR_PARAM_CBANK
	.align		4
        /*0058*/ 	.byte	0x04, 0x0a
        /*005a*/ 	.short	(.L_428 - .L_427)
	.align		4
.L_427:
        /*005c*/ 	.word	index@(.nv.constant0._ZN5flash27flash_bwd_convert_dq_kernelI23Flash_bwd_kernel_traitsILi256ELi64ELi64ELi8ELi4ELi2ELi2ELb0ELb1EN7cutlass6half_tE19Flash_kernel_traitsILi256ELi64ELi64ELi8ES3_EEEEvNS_16Flash_bwd_paramsEi)
        /*0060*/ 	.short	0x0210
        /*0062*/ 	.short	0x0284


	//----- nvinfo : EIATTR_SW_WAR
	.align		4
.L_428:
        /*0064*/ 	.byte	0x04, 0x36
        /*0066*/ 	.short	(.L_430 - .L_429)
.L_429:
        /*0068*/ 	.word	0x00000008
.L_430:


//--------------------- .nv.info._ZN5flash44flash_bwd_dq_dk_dv_loop_seqk_parallel_kernelI23Flash_bwd_kernel_traitsILi256ELi64ELi64ELi8ELi4ELi2ELi2ELb0ELb1EN7cutlass6half_tE19Flash_kernel_traitsILi256ELi64ELi64ELi8ES3_EELb1ELb1ELb0ELb0ELb0ELb0ELb0EEEvNS_16Flash_bwd_paramsE --------------------------
	.section	.nv.info._ZN5flash44flash_bwd_dq_dk_dv_loop_seqk_parallel_kernelI23Flash_bwd_kernel_traitsILi256ELi64ELi64ELi8ELi4ELi2ELi2ELb0ELb1EN7cutlass6half_tE19Flash_kernel_traitsILi256ELi64ELi64ELi8ES3_EELb1ELb1ELb0ELb0ELb0ELb0ELb0EEEvNS_16Flash_bwd_paramsE,"",@"SHT_CUDA_INFO"
	.sectionflags	@""
	.align	4


	//----- nvinfo : EIATTR_CUDA_API_VERSION
	.align		4
        /*0000*/ 	.byte	0x04, 0x37
        /*0002*/ 	.short	(.L_432 - .L_431)
.L_431:
        /*0004*/ 	.word	0x00000082


	//----- nvinfo : EIATTR_KPARAM_INFO
	.align		4
.L_432:
        /*0008*/ 	.byte	0x04, 0x17
        /*000a*/ 	.short	(.L_434 - .L_433)
.L_433:
        /*000c*/ 	.word	0x00000000
        /*0010*/ 	.short	0x0000
        /*0012*/ 	.short	0x0000
        /*0014*/ 	.byte	0x00, 0xf0, 0x01, 0x0a


	//----- nvinfo : EIATTR_SPARSE_MMA_MASK
	.align		4
.L_434:
        /*0018*/ 	.byte	0x03, 0x50
        /*001a*/ 	.short	0x0000


	//----- nvinfo : EIATTR_MAXREG_COUNT
	.align		4
        /*001c*/ 	.byte	0x03, 0x1b
        /*001e*/ 	.short	0x00ff


	//----- nvinfo : EIATTR_NUM_BARRIERS
	.align		4
        /*0020*/ 	.byte	0x02, 0x4c
        /*0022*/ 	.byte	0x01
	.zero		1


	//----- nvinfo : EIATTR_MERCURY_ISA_VERSION
	.align		4
        /*0024*/ 	.byte	0x03, 0x5f
        /*0026*/ 	.short	0x0101


	//----- nvinfo : EIATTR_EXIT_INSTR_OFFSETS
	.align		4
        /*0028*/ 	.byte	0x04, 0x1c
        /*002a*/ 	.short	(.L_436 - .L_435)


	//   ....[0]....
.L_435:
        /*002c*/ 	.word	0x000000a0


	//   ....[1]....
        /*0030*/ 	.word	0x0000ae20


	//----- nvinfo : EIATTR_CRS_STACK_SIZE
	.align		4
.L_436:
        /*0034*/ 	.byte	0x04, 0x1e
        /*0036*/ 	.short	(.L_438 - .L_437)
.L_437:
        /*0038*/ 	.word	0x00000000


	//----- nvinfo : EIATTR_CBANK_PARAM_SIZE
	.align		4
.L_438:
        /*003c*/ 	.byte	0x03, 0x19
        /*003e*/ 	.short	0x0280


	//----- nvinfo : EIATTR_PARAM_CBANK
	.align		4
        /*0040*/ 	.byte	0x04, 0x0a
        /*0042*/ 	.short	(.L_440 - .L_439)
	.align		4
.L_439:
        /*0044*/ 	.word	index@(.nv.constant0._ZN5flash44flash_bwd_dq_dk_dv_loop_seqk_parallel_kernelI23Flash_bwd_kernel_traitsILi256ELi64ELi64ELi8ELi4ELi2ELi2ELb0ELb1EN7cutlass6half_tE19Flash_kernel_traitsILi256ELi64ELi64ELi8ES3_EELb1ELb1ELb0ELb0ELb0ELb0ELb0EEEvNS_16Flash_bwd_paramsE)
        /*0048*/ 	.short	0x0210
        /*004a*/ 	.short	0x0280


	//----- nvinfo : EIATTR_SW_WAR
	.align		4
.L_440:
        /*004c*/ 	.byte	0x04, 0x36
        /*004e*/ 	.short	(.L_442 - .L_441)
.L_441:
        /*0050*/ 	.word	0x00000008
.L_442:


//--------------------- .nv.info._ZN5flash44flash_bwd_dq_dk_dv_loop_seqk_parallel_kernelI23Flash_bwd_kernel_traitsILi256ELi64ELi64ELi8ELi4ELi2ELi2ELb0ELb1EN7cutlass6half_tE19Flash_kernel_traitsILi256ELi64ELi64ELi8ES3_EELb0ELb1ELb0ELb0ELb0ELb0ELb1EEEvNS_16Flash_bwd_paramsE --------------------------
	.section	.nv.info._ZN5flash44flash_bwd_dq_dk_dv_loop_seqk_parallel_kernelI23Flash_bwd_kernel_traitsILi256ELi64ELi64ELi8ELi4ELi2ELi2ELb0ELb1EN7cutlass6half_tE19Flash_kernel_traitsILi256ELi64ELi64ELi8ES3_EELb0ELb1ELb0ELb0ELb0ELb0ELb1EEEvNS_16Flash_bwd_paramsE,"",@"SHT_CUDA_INFO"
	.sectionflags	@""
	.align	4


	//----- nvinfo : EIATTR_CUDA_API_VERSION
	.align		4
        /*0000*/ 	.byte	0x04, 0x37
        /*0002*/ 	.short	(.L_444 - .L_443)
.L_443:
        /*0004*/ 	.word	0x00000082


	//----- nvinfo : EIATTR_KPARAM_INFO
	.align		4
.L_444:
        /*0008*/ 	.byte	0x04, 0x17
        /*000a*/ 	.short	(.L_446 - .L_445)
.L_445:
        /*000c*/ 	.word	0x00000000
        /*0010*/ 	.short	0x0000
        /*0012*/ 	.short	0x0000
        /*0014*/ 	.byte	0x00, 0xf0, 0x01, 0x0a


	//----- nvinfo : EIATTR_SPARSE_MMA_MASK
	.align		4
.L_446:
        /*0018*/ 	.byte	0x03, 0x50
        /*001a*/ 	.short	0x0000


	//----- nvinfo : EIATTR_MAXREG_COUNT
	.align		4
        /*001c*/ 	.byte	0x03, 0x1b
        /*001e*/ 	.short	0x00ff


	//----- nvinfo : EIATTR_NUM_BARRIERS
	.align		4
        /*0020*/ 	.byte	0x02, 0x4c
        /*0022*/ 	.byte	0x01
	.zero		1


	//----- nvinfo : EIATTR_MERCURY_ISA_VERSION
	.align		4
        /*0024*/ 	.byte	0x03, 0x5f
        /*0026*/ 	.short	0x0101


	//----- nvinfo : EIATTR_EXIT_INSTR_OFFSETS
	.align		4
        /*0028*/ 	.byte	0x04, 0x1c
        /*002a*/ 	.short	(.L_448 - .L_447)


	//   ....[0]....
.L_447:
        /*002c*/ 	.word	0x000000a0


	//   ....[1]....
        /*0030*/ 	.word	0x0000a770


	//----- nvinfo : EIATTR_CRS_STACK_SIZE
	.align		4
.L_448:
        /*0034*/ 	.byte	0x04, 0x1e
        /*0036*/ 	.short	(.L_450 - .L_449)
.L_449:
        /*0038*/ 	.word	0x00000000


	//----- nvinfo : EIATTR_CBANK_PARAM_SIZE
	.align		4
.L_450:
        /*003c*/ 	.byte	0x03, 0x19
        /*003e*/ 	.short	0x0280


	//----- nvinfo : EIATTR_PARAM_CBANK
	.align		4
        /*0040*/ 	.byte	0x04, 0x0a
        /*0042*/ 	.short	(.L_452 - .L_451)
	.align		4
.L_451:
        /*0044*/ 	.word	index@(.nv.constant0._ZN5flash44flash_bwd_dq_dk_dv_loop_seqk_parallel_kernelI23Flash_bwd_kernel_traitsILi256ELi64ELi64ELi8ELi4ELi2ELi2ELb0ELb1EN7cutlass6half_tE19Flash_kernel_traitsILi256ELi64ELi64ELi8ES3_EELb0ELb1ELb0ELb0ELb0ELb0ELb1EEEvNS_16Flash_bwd_paramsE)
        /*0048*/ 	.short	0x0210
        /*004a*/ 	.short	0x0280


	//----- nvinfo : EIATTR_SW_WAR
	.align		4
.L_452:
        /*004c*/ 	.byte	0x04, 0x36
        /*004e*/ 	.short	(.L_454 - .L_453)
.L_453:
        /*0050*/ 	.word	0x00000008
.L_454:


//--------------------- .nv.info._ZN5flash44flash_bwd_dq_dk_dv_loop_seqk_parallel_kernelI23Flash_bwd_kernel_traitsILi256ELi64ELi64ELi8ELi4ELi2ELi2ELb0ELb1EN7cutlass6half_tE19Flash_kernel_traitsILi256ELi64ELi64ELi8ES3_EELb1ELb1ELb0ELb0ELb0ELb1ELb0EEEvNS_16Flash_bwd_paramsE --------------------------
	.section	.nv.info._ZN5flash44flash_bwd_dq_dk_dv_loop_seqk_parallel_kernelI23Flash_bwd_kernel_traitsILi256ELi64ELi64ELi8ELi4ELi2ELi2ELb0ELb1EN7cutlass6half_tE19Flash_kernel_traitsILi256ELi64ELi64ELi8ES3_EELb1ELb1ELb0ELb0ELb0ELb1ELb0EEEvNS_16Flash_bwd_paramsE,"",@"SHT_CUDA_INFO"
	.sectionflags	@""
	.align	4


	//----- nvinfo : EIATTR_CUDA_API_VERSION
	.align		4
        /*0000*/ 	.byte	0x04, 0x37
        /*0002*/ 	.short	(.L_456 - .L_455)
.L_455:
        /*0004*/ 	.word	0x00000082


	//----- nvinfo : EIATTR_KPARAM_INFO
	.align		4
.L_456:
        /*0008*/ 	.byte	0x04, 0x17
        /*000a*/ 	.short	(.L_458 - .L_457)
.L_457:
        /*000c*/ 	.word	0x00000000
        /*0010*/ 	.short	0x0000
        /*0012*/ 	.short	0x0000
        /*0014*/ 	.byte	0x00, 0xf0, 0x01, 0x0a


	//----- nvinfo : EIATTR_SPARSE_MMA_MASK
	.align		4
.L_458:
        /*0018*/ 	.byte	0x03, 0x50
        /*001a*/ 	.short	0x0000


	//----- nvinfo : EIATTR_MAXREG_COUNT
	.align		4
        /*001c*/ 	.byte	0x03, 0x1b
        /*001e*/ 	.short	0x00ff


	//----- nvinfo : EIATTR_NUM_BARRIERS
	.align		4
        /*0020*/ 	.byte	0x02, 0x4c
        /*0022*/ 	.byte	0x01
	.zero		1


	//----- nvinfo : EIATTR_MERCURY_ISA_VERSION
	.align		4
        /*0024*/ 	.byte	0x03, 0x5f
        /*0026*/ 	.short	0x0101


	//----- nvinfo : EIATTR_EXIT_INSTR_OFFSETS
	.align		4
        /*0028*/ 	.byte	0x04, 0x1c
        /*002a*/ 	.short	(.L_460 - .L_459)


	//   ....[0]....
.L_459:
        /*002c*/ 	.word	0x000000a0


	//   ....[1]....
        /*0030*/ 	.word	0x00009460


	//----- nvinfo : EIATTR_CRS_STACK_SIZE
	.align		4
.L_460:
        /*0034*/ 	.byte	0x04, 0x1e
        /*0036*/ 	.short	(.L_462 - .L_461)
.L_461:
        /*0038*/ 	.word	0x00000000


	//----- nvinfo : EIATTR_CBANK_PARAM_SIZE
	.align		4
.L_462:
        /*003c*/ 	.byte	0x03, 0x19
        /*003e*/ 	.short	0x0280


	//----- nvinfo : EIATTR_PARAM_CBANK
	.align		4
        /*0040*/ 	.byte	0x04, 0x0a
        /*0042*/ 	.short	(.L_464 - .L_463)
	.align		4
.L_463:
        /*0044*/ 	.word	index@(.nv.constant0._ZN5flash44flash_bwd_dq_dk_dv_loop_seqk_parallel_kernelI23Flash_bwd_kernel_traitsILi256ELi64ELi64ELi8ELi4ELi2ELi2ELb0ELb1EN7cutlass6half_tE19Flash_kernel_traitsILi256ELi64ELi64ELi8ES3_EELb1ELb1ELb0ELb0ELb0ELb1ELb0EEEvNS_16Flash_bwd_paramsE)
        /*0048*/ 	.short	0x0210
        /*004a*/ 	.short	0x0280


	//----- nvinfo : EIATTR_SW_WAR
	.align		4
.L_464:
        /*004c*/ 	.byte	0x04, 0x36
        /*004e*/ 	.short	(.L_466 - .L_465)
.L_465:
        /*0050*/ 	.word	0x00000008
.L_466:


//--------------------- .nv.info._ZN5flash44flash_bwd_dq_dk_dv_loop_seqk_parallel_kernelI23Flash_bwd_kernel_traitsILi256ELi64ELi64ELi8ELi4ELi2ELi2ELb0ELb1EN7cutlass6half_tE19Flash_kernel_traitsILi256ELi64ELi64ELi8ES3_EELb0ELb1ELb0ELb0ELb0ELb1ELb1EEEvNS_16Flash_bwd_paramsE --------------------------
	.section	.nv.info._ZN5flash44flash_bwd_dq_dk_dv_loop_seqk_parallel_kernelI23Flash_bwd_kernel_traitsILi256ELi64ELi64ELi8ELi4ELi2ELi2ELb0ELb1EN7cutlass6half_tE19Flash_kernel_traitsILi256ELi64ELi64ELi8ES3_EELb0ELb1ELb0ELb0ELb0ELb1ELb1EEEvNS_16Flash_bwd_paramsE,"",@"SHT_CUDA_INFO"
	.sectionflags	@""
	.align	4


	//----- nvinfo : EIATTR_CUDA_API_VERSION
	.align		4
        /*0000*/ 	.byte	0x04, 0x37
        /*0002*/ 	.short	(.L_468 - .L_467)
.L_467:
        /*0004*/ 	.word	0x00000082


	//----- nvinfo : EIATTR_KPARAM_INFO
	.align		4
.L_468:
        /*0008*/ 	.byte	0x04, 0x17
        /*000a*/ 	.short	(.L_470 - .L_469)
.L_469:
        /*000c*/ 	.word	0x00000000
        /*0010*/ 	.short	0x0000
        /*0012*/ 	.short	0x0000
        /*0014*/ 	.byte	0x00, 0xf0, 0x01, 0x0a


	//----- nvinfo : EIATTR_SPARSE_MMA_MASK
	.align		4
.L_470:
        /*0018*/ 	.byte	0x03, 0x50
        /*001a*/ 	.short	0x0000


	//----- nvinfo : EIATTR_MAXREG_COUNT
	.align		4
        /*001c*/ 	.byte	0x03, 0x1b
        /*001e*/ 	.short	0x00ff


	//----- nvinfo : EIATTR_NUM_BARRIERS
	.align		4
        /*0020*/ 	.byte	0x02, 0x4c
        /*0022*/ 	.byte	0x01
	.zero		1


	//----- nvinfo : EIATTR_MERCURY_ISA_VERSION
	.align		4
        /*0024*/ 	.byte	0x03, 0x5f
        /*0026*/ 	.short	0x0101


	//----- nvinfo : EIATTR_EXIT_INSTR_OFFSETS
	.align		4
        /*0028*/ 	.byte	0x04, 0x1c
        /*002a*/ 	.short	(.L_472 - .L_471)


	//   ....[0]....
.L_471:
        /*002c*/ 	.word	0x000000a0


	//   ....[1]....
        /*0030*/ 	.word	0x00008d60


	//----- nvinfo : EIATTR_CRS_STACK_SIZE
	.align		4
.L_472:
        /*0034*/ 	.byte	0x04, 0x1e
        /*0036*/ 	.short	(.L_474 - .L_473)
.L_473:
        /*0038*/ 	.word	0x00000000


	//----- nvinfo : EIATTR_CBANK_PARAM_SIZE
	.align		4
.L_474:
        /*003c*/ 	.byte	0x03, 0x19
        /*003e*/ 	.short	0x0280


	//----- nvinfo : EIATTR_PARAM_CBANK
	.align		4
        /*0040*/ 	.byte	0x04, 0x0a
        /*0042*/ 	.short	(.L_476 - .L_475)
	.align		4
.L_475:
        /*0044*/ 	.word	index@(.nv.constant0._ZN5flash44flash_bwd_dq_dk_dv_loop_seqk_parallel_kernelI23Flash_bwd_kernel_traitsILi256ELi64ELi64ELi8ELi4ELi2ELi2ELb0ELb1EN7cutlass6half_tE19Flash_kernel_traitsILi256ELi64ELi64ELi8ES3_EELb0ELb1ELb0ELb0ELb0ELb1ELb1EEEvNS_16Flash_bwd_paramsE)
        /*0048*/ 	.short	0x0210
        /*004a*/ 	.short	0x0280


	//----- nvinfo : EIATTR_SW_WAR
	.align		4
.L_476:
        /*004c*/ 	.byte	0x04, 0x36
        /*004e*/ 	.short	(.L_478 - .L_477)
.L_477:
        /*0050*/ 	.word	0x00000008
.L_478:


//--------------------- .nv.info._ZN5flash44flash_bwd_dq_dk_dv_loop_seqk_parallel_kernelI23Flash_bwd_kernel_traitsILi256ELi64ELi64ELi8ELi4ELi2ELi2ELb0ELb1EN7cutlass6half_tE19Flash_kernel_traitsILi256ELi64ELi64ELi8ES3_EELb1ELb1ELb0ELb1ELb0ELb0ELb0EEEvNS_16Flash_bwd_paramsE --------------------------
	.section	.nv.info._ZN5flash44flash_bwd_dq_dk_dv_loop_seqk_parallel_kernelI23Flash_bwd_kernel_traitsILi256ELi64ELi64ELi8ELi4ELi2ELi2ELb0ELb1EN7cutlass6half_tE19Flash_kernel_traitsILi256ELi64ELi64ELi8ES3_EELb1ELb1ELb0ELb1ELb0ELb0ELb0EEEvNS_16Flash_bwd_paramsE,"",@"SHT_CUDA_INFO"
	.sectionflags	@""
	.align	4


	//----- nvinfo : EIATTR_CUDA_API_VERSION
	.align		4
        /*0000*/ 	.byte	0x04, 0x37
        /*0002*/ 	.short	(.L_480 - .L_479)
.L_479:
        /*0004*/ 	.word	0x00000082


	//----- nvinfo : EIATTR_KPARAM_INFO
	.align		4
.L_480:
        /*0008*/ 	.byte	0x04, 0x17
        /*000a*/ 	.short	(.L_482 - .L_481)
.L_481:
        /*000c*/ 	.word	0x00000000
        /*0010*/ 	.short	0x0000
        /*0012*/ 	.short	0x0000
        /*0014*/ 	.byte	0x00, 0xf0, 0x01, 0x0a


	//----- nvinfo : EIATTR_SPARSE_MMA_MASK
	.align		4
.L_482:
        /*0018*/ 	.byte	0x03, 0x50
        /*001a*/ 	.short	0x0000


	//----- nvinfo : EIATTR_MAXREG_COUNT
	.align		4
        /*001c*/ 	.byte	0x03, 0x1b
        /*001e*/ 	.short	0x00ff


	//----- nvinfo : EIATTR_NUM_BARRIERS
	.align		4
        /*0020*/ 	.byte	0x02, 0x4c
        /*0022*/ 	.byte	0x01
	.zero		1


	//----- nvinfo : EIATTR_ANNOTATIONS
	.align		4
        /*0024*/ 	.byte	0x04, 0x55
        /*0026*/ 	.short	(.L_484 - .L_483)


	//   ....[0]....
.L_483:
        /* <DEDUP_REMOVED lines=19> */


	//----- nvinfo : EIATTR_MERCURY_ISA_VERSION
	.align		4
.L_484:
        /*0148*/ 	.byte	0x03, 0x5f
        /*014a*/ 	.short	0x0101


	//----- nvinfo : EIATTR_EXIT_INSTR_OFFSETS
	.align		4
        /*014c*/ 	.byte	0x04, 0x1c
        /*014e*/ 	.short	(.L_486 - .L_485)


	//   ....[0]....
.L_485:
        /*0150*/ 	.word	0x000000c0


	//   ....[1]....
        /*0154*/ 	.word	0x0000b470


	//----- nvinfo : EIATTR_CRS_STACK_SIZE
	.align		4
.L_486:
        /*0158*/ 	.byte	0x04, 0x1e
        /*015a*/ 	.short	(.L_488 - .L_487)
.L_487:
        /*015c*/ 	.word	0x00000000


	//----- nvinfo : EIATTR_CBANK_PARAM_SIZE
	.align		4
.L_488:
        /*0160*/ 	.byte	0x03, 0x19
        /*0162*/ 	.short	0x0280


	//----- nvinfo : EIATTR_PARAM_CBANK
	.align		4
        /*0164*/ 	.byte	0x04, 0x0a
        /*0166*/ 	.short	(.L_490 - .L_489)
	.align		4
.L_489:
        /*0168*/ 	.word	index@(.nv.constant0._ZN5flash44flash_bwd_dq_dk_dv_loop_seqk_parallel_kernelI23Flash_bwd_kernel_traitsILi256ELi64ELi64ELi8ELi4ELi2ELi2ELb0ELb1EN7cutlass6half_tE19Flash_kernel_traitsILi256ELi64ELi64ELi8ES3_EELb1ELb1ELb0ELb1ELb0ELb0ELb0EEEvNS_16Flash_bwd_paramsE)
        /*016c*/ 	.short	0x0210
        /*016e*/ 	.short	0x0280


	//----- nvinfo : EIATTR_SW_WAR
	.align		4
.L_490:
        /*0170*/ 	.byte	0x04, 0x36
        /*0172*/ 	.short	(.L_492 - .L_491)
.L_491:
        /*0174*/ 	.word	0x00000008
.L_492:


//--------------------- .nv.info._ZN5flash44flash_bwd_dq_dk_dv_loop_seqk_parallel_kernelI23Flash_bwd_kernel_traitsILi256ELi64ELi64ELi8ELi4ELi2ELi2ELb0ELb1EN7cutlass6half_tE19Flash_kernel_traitsILi256ELi64ELi64ELi8ES3_EELb0ELb1ELb0ELb1ELb0ELb0ELb1EEEvNS_16Flash_bwd_paramsE --------------------------
	.section	.nv.info._ZN5flash44flash_bwd_dq_dk_dv_loop_seqk_parallel_kernelI23Flash_bwd_kernel_traitsILi256ELi64ELi64ELi8ELi4ELi2ELi2ELb0ELb1EN7cutlass6half_tE19Flash_kernel_traitsILi256ELi64ELi64ELi8ES3_EELb0ELb1ELb0ELb1ELb0ELb0ELb1EEEvNS_16Flash_bwd_paramsE,"",@"SHT_CUDA_INFO"
	.sectionflags	@""
	.align	4


	//----- nvinfo : EIATTR_CUDA_API_VERSION
	.align		4
        /*0000*/ 	.byte	0x04, 0x37
        /*0002*/ 	.short	(.L_494 - .L_493)
.L_493:
        /*0004*/ 	.word	0x00000082


	//----- nvinfo : EIATTR_KPARAM_INFO
	.align		4
.L_494:
        /*0008*/ 	.byte	0x04, 0x17
        /*000a*/ 	.short	(.L_496 - .L_495)
.L_495:
        /*000c*/ 	.word	0x00000000
        /*0010*/ 	.short	0x0000
        /*0012*/ 	.short	0x0000
        /*0014*/ 	.byte	0x00, 0xf0, 0x01, 0x0a


	//----- nvinfo : EIATTR_SPARSE_MMA_MASK
	.align		4
.L_496:
        /*0018*/ 	.byte	0x03, 0x50
        /*001a*/ 	.short	0x0000


	//----- nvinfo : EIATTR_MAXREG_COUNT
	.align		4
        /*001c*/ 	.byte	0x03, 0x1b
        /*001e*/ 	.short	0x00ff


	//----- nvinfo : EIATTR_NUM_BARRIERS
	.align		4
        /*0020*/ 	.byte	0x02, 0x4c
        /*0022*/ 	.byte	0x01
	.zero		1


	//----- nvinfo : EIATTR_MERCURY_ISA_VERSION
	.align		4
        /*0024*/ 	.byte	0x03, 0x5f
        /*0026*/ 	.short	0x0101


	//----- nvinfo : EIATTR_EXIT_INSTR_OFFSETS
	.align		4
        /*0028*/ 	.byte	0x04, 0x1c
        /*002a*/ 	.short	(.L_498 - .L_497)


	//   ....[0]....
.L_497:
        /*002c*/ 	.word	0x00000090


	//   ....[1]....
        /*0030*/ 	.word	0x0000a950


	//----- nvinfo : EIATTR_CRS_STACK_SIZE
	.align		4
.L_498:
        /*0034*/ 	.byte	0x04, 0x1e
        /*0036*/ 	.short	(.L_500 - .L_499)
.L_499:
        /*0038*/ 	.word	0x00000000


	//----- nvinfo : EIATTR_CBANK_PARAM_SIZE
	.align		4
.L_500:
        /*003c*/ 	.byte	0x03, 0x19
        /*003e*/ 	.short	0x0280


	//----- nvinfo : EIATTR_PARAM_CBANK
	.align		4
        /*0040*/ 	.byte	0x04, 0x0a
        /*0042*/ 	.short	(.L_502 - .L_501)
	.align		4
.L_501:
        /*0044*/ 	.word	index@(.nv.constant0._ZN5flash44flash_bwd_dq_dk_dv_loop_seqk_parallel_kernelI23Flash_bwd_kernel_traitsILi256ELi64ELi64ELi8ELi4ELi2ELi2ELb0ELb1EN7cutlass6half_tE19Flash_kernel_traitsILi256ELi64ELi64ELi8ES3_EELb0ELb1ELb0ELb1ELb0ELb0ELb1EEEvNS_16Flash_bwd_paramsE)
        /*0048*/ 	.short	0x0210
        /*004a*/ 	.short	0x0280


	//----- nvinfo : EIATTR_SW_WAR
	.align		4
.L_502:
        /*004c*/ 	.byte	0x04, 0x36
        /*004e*/ 	.short	(.L_504 - .L_503)
.L_503:
        /*0050*/ 	.word	0x00000008
.L_504:


//--------------------- .nv.info._ZN5flash25flash_bwd_dot_do_o_kernelILb0E23Flash_bwd_kernel_traitsILi256ELi64ELi64ELi8ELi4ELi2ELi2ELb0ELb1EN7cutlass6half_tE19Flash_kernel_traitsILi256ELi64ELi64ELi8ES3_EEEEvNS_16Flash_bwd_paramsE --------------------------
	.section	.nv.info._ZN5flash25flash_bwd_dot_do_o_kernelILb0E23Flash_bwd_kernel_traitsILi256ELi64ELi64ELi8ELi4ELi2ELi2ELb0ELb1EN7cutlass6half_tE19Flash_kernel_traitsILi256ELi64ELi64ELi8ES3_EEEEvNS_16Flash_bwd_paramsE,"",@"SHT_CUDA_INFO"
	.sectionflags	@""
	.align	4


	//----- nvinfo : EIATTR_CUDA_API_VERSION
	.align		4
        /*0000*/ 	.byte	0x04, 0x37
        /*0002*/ 	.short	(.L_506 - .L_505)
.L_505:
        /*0004*/ 	.word	0x00000082


	//----- nvinfo : EIATTR_KPARAM_INFO
	.align		4
.L_506:
        /*0008*/ 	.byte	0x04, 0x17
        /*000a*/ 	.short	(.L_508 - .L_507)
.L_507:
        /*000c*/ 	.word	0x00000000
        /*0010*/ 	.short	0x0000
        /*0012*/ 	.short	0x0000
        /*0014*/ 	.byte	0x00, 0xf0, 0x01, 0x0a


	//----- nvinfo : EIATTR_SPARSE_MMA_MASK
	.align		4
.L_508:
        /*0018*/ 	.byte	0x03, 0x50
        /*001a*/ 	.short	0x0000


	//----- nvinfo : EIATTR_MAXREG_COUNT
	.align		4
        /*001c*/ 	.byte	0x03, 0x1b
        /*001e*/ 	.short	0x00ff


	//----- nvinfo : EIATTR_MERCURY_ISA_VERSION
	.align		4
        /*0020*/ 	.byte	0x03, 0x5f
        /*0022*/ 	.short	0x0101


	//----- nvinfo : EIATTR_COOP_GROUP_MASK_REGIDS
	.align		4
        /*0024*/ 	.byte	0x04, 0x29
        /*0026*/ 	.short	(.L_510 - .L_509)


	//   ....[0]....
.L_509:
        /*0028*/ 	.word	0xffffffff


	//   ....[1]....
        /*002c*/ 	.word	0xffffffff


	//   ....[2]....
        /*0030*/ 	.word	0xffffffff


	//   ....[3]....
        /*0034*/ 	.word	0xffffffff


	//   ....[4]....
        /*0038*/ 	.word	0xffffffff


	//   ....[5]....
        /*003c*/ 	.word	0xffffffff


	//----- nvinfo : EIATTR_COOP_GROUP_INSTR_OFFSETS
	.align		4
.L_510:
        /*0040*/ 	.byte	0x04, 0x28
        /*0042*/ 	.short	(.L_512 - .L_511)


	//   ....[0]....
.L_511:
        /*0044*/ 	.word	0x00001bd0


	//   ....[1]....
        /*0048*/ 	.word	0x00001bf0


	//   ....[2]....
        /*004c*/ 	.word	0x00001c30


	//   ....[3]....
        /*0050*/ 	.word	0x00001c50


	//   ....[4]....
        /*0054*/ 	.word	0x00001ca0


	//   ....[5]....
        /*0058*/ 	.word	0x00001cd0


	//----- nvinfo : EIATTR_EXIT_INSTR_OFFSETS
	.align		4
.L_512:
        /*005c*/ 	.byte	0x04, 0x1c
        /*005e*/ 	.short	(.L_514 - .L_513)


	//   ....[0]....
.L_513:
        /*0060*/ 	.word	0x00000100


	//   ....[1]....
        /*0064*/ 	.word	0x00001d30


	//   ....[2]....
        /*0068*/ 	.word	0x00001d50


	//----- nvinfo : EIATTR_CRS_STACK_SIZE
	.align		4
.L_514:
        /*006c*/ 	.byte	0x04, 0x1e
        /*006e*/ 	.short	(.L_516 - .L_515)
.L_515:
        /*0070*/ 	.word	0x00000000


	//----- nvinfo : EIATTR_CBANK_PARAM_SIZE
	.align		4
.L_516:
        /*0074*/ 	.byte	0x03, 0x19
        /*0076*/ 	.short	0x0280


	//----- nvinfo : EIATTR_PARAM_CBANK
	.align		4
        /*0078*/ 	.byte	0x04, 0x0a
        /*007a*/ 	.short	(.L_518 - .L_517)
	.align		4
.L_517:
        /*007c*/ 	.word	index@(.nv.constant0._ZN5flash25flash_bwd_dot_do_o_kernelILb0E23Flash_bwd_kernel_traitsILi256ELi64ELi64ELi8ELi4ELi2ELi2ELb0ELb1EN7cutlass6half_tE19Flash_kernel_traitsILi256ELi64ELi64ELi8ES3_EEEEvNS_16Flash_bwd_paramsE)
        /*0080*/ 	.short	0x0210
        /*0082*/ 	.short	0x0280


	//----- nvinfo : EIATTR_SW_WAR
	.align		4
.L_518:
        /*0084*/ 	.byte	0x04, 0x36
        /*0086*/ 	.short	(.L_520 - .L_519)
.L_519:
        /*0088*/ 	.word	0x00000008
.L_520:


//--------------------- .nv.info._ZN5flash25flash_bwd_dot_do_o_kernelILb1E23Flash_bwd_kernel_traitsILi256ELi64ELi64ELi8ELi4ELi2ELi2ELb0ELb1EN7cutlass6half_tE19Flash_kernel_traitsILi256ELi64ELi64ELi8ES3_EEEEvNS_16Flash_bwd_paramsE --------------------------
	.section	.nv.info._ZN5flash25flash_bwd_dot_do_o_kernelILb1E23Flash_bwd_kernel_traitsILi256ELi64ELi64ELi8ELi4ELi2ELi2ELb0ELb1EN7cutlass6half_tE19Flash_kernel_traitsILi256ELi64ELi64ELi8ES3_EEEEvNS_16Flash_bwd_paramsE,"",@"SHT_CUDA_INFO"
	.sectionflags	@""
	.align	4


	//----- nvinfo : EIATTR_CUDA_API_VERSION
	.align		4
        /*0000*/ 	.byte	0x04, 0x37
        /*0002*/ 	.short	(.L_522 - .L_521)
.L_521:
        /*0004*/ 	.word	0x00000082


	//----- nvinfo : EIATTR_KPARAM_INFO
	.align		4
.L_522:
        /*0008*/ 	.byte	0x04, 0x17
        /*000a*/ 	.short	(.L_524 - .L_523)
.L_523:
        /*000c*/ 	.word	0x00000000
        /*0010*/ 	.short	0x0000
        /*0012*/ 	.short	0x0000
        /*0014*/ 	.byte	0x00, 0xf0, 0x01, 0x0a


	//----- nvinfo : EIATTR_SPARSE_MMA_MASK
	.align		4
.L_524:
        /*0018*/ 	.byte	0x03, 0x50
        /*001a*/ 	.short	0x0000


	//----- nvinfo : EIATTR_MAXREG_COUNT
	.align		4
        /*001c*/ 	.byte	0x03, 0x1b
        /*001e*/ 	.short	0x00ff


	//----- nvinfo : EIATTR_MERCURY_ISA_VERSION
	.align		4
        /*0020*/ 	.byte	0x03, 0x5f
        /*0022*/ 	.short	0x0101


	//----- nvinfo : EIATTR_COOP_GROUP_MASK_REGIDS
	.align		4
        /*0024*/ 	.byte	0x04, 0x29
        /*0026*/ 	.short	(.L_526 - .L_525)


	//   ....[0]....
.L_525:
        /*0028*/ 	.word	0xffffffff


	//   ....[1]....
        /*002c*/ 	.word	0xffffffff


	//   ....[2]....
        /*0030*/ 	.word	0xffffffff


	//   ....[3]....
        /*0034*/ 	.word	0xffffffff


	//   ....[4]....
        /*0038*/ 	.word	0xffffffff


	//   ....[5]....
        /*003c*/ 	.word	0xffffffff


	//----- nvinfo : EIATTR_COOP_GROUP_INSTR_OFFSETS
	.align		4
.L_526:
        /*0040*/ 	.byte	0x04, 0x28
        /*0042*/ 	.short	(.L_528 - .L_527)


	//   ....[0]....
.L_527:
        /*0044*/ 	.word	0x00001f10


	//   ....[1]....
        /*0048*/ 	.word	0x00001f20


	//   ....[2]....
        /*004c*/ 	.word	0x00001f60


	//   ....[3]....
        /*0050*/ 	.word	0x00001f90


	//   ....[4]....
        /*0054*/ 	.word	0x00001ff0


	//   ....[5]....
        /*0058*/ 	.word	0x00002000


	//----- nvinfo : EIATTR_EXIT_INSTR_OFFSETS
	.align		4
.L_528:
        /*005c*/ 	.byte	0x04, 0x1c
        /*005e*/ 	.short	(.L_530 - .L_529)


	//   ....[0]....
.L_529:
        /*0060*/ 	.word	0x00000100


	//   ....[1]....
        /*0064*/ 	.word	0x000021d0


	//----- nvinfo : EIATTR_CRS_STACK_SIZE
	.align		4
.L_530:
        /*0068*/ 	.byte	0x04, 0x1e
        /*006a*/ 	.short	(.L_532 - .L_531)
.L_531:
        /*006c*/ 	.word	0x00000000


	//----- nvinfo : EIATTR_CBANK_PARAM_SIZE
	.align		4
.L_532:
        /*0070*/ 	.byte	0x03, 0x19
        /*0072*/ 	.short	0x0280


	//----- nvinfo : EIATTR_PARAM_CBANK
	.align		4
        /*0074*/ 	.byte	0x04, 0x0a
        /*0076*/ 	.short	(.L_534 - .L_533)
	.align		4
.L_533:
        /*0078*/ 	.word	index@(.nv.constant0._ZN5flash25flash_bwd_dot_do_o_kernelILb1E23Flash_bwd_kernel_traitsILi256ELi64ELi64ELi8ELi4ELi2ELi2ELb0ELb1EN7cutlass6half_tE19Flash_kernel_traitsILi256ELi64ELi64ELi8ES3_EEEEvNS_16Flash_bwd_paramsE)
        /*007c*/ 	.short	0x0210
        /*007e*/ 	.short	0x0280


	//----- nvinfo : EIATTR_SW_WAR
	.align		4
.L_534:
        /*0080*/ 	.byte	0x04, 0x36
        /*0082*/ 	.short	(.L_536 - .L_535)
.L_535:
        /*0084*/ 	.word	0x00000008
.L_536:


//--------------------- .nv.info._ZN5flash27flash_bwd_convert_dq_kernelI23Flash_bwd_kernel_traitsILi256ELi64ELi64ELi8ELi4ELi2ELi2ELb0ELb0EN7cutlass6half_tE19Flash_kernel_traitsILi256ELi64ELi64ELi8ES3_EEEEvNS_16Flash_bwd_paramsEi --------------------------
	.section	.nv.info._ZN5flash27flash_bwd_convert_dq_kernelI23Flash_bwd_kernel_traitsILi256ELi64ELi64ELi8ELi4ELi2ELi2ELb0ELb0EN7cutlass6half_tE19Flash_kernel_traitsILi256ELi64ELi64ELi8ES3_EEEEvNS_16Flash_bwd_paramsEi,"",@"SHT_CUDA_INFO"
	.sectionflags	@""
	.align	4


	//----- nvinfo : EIATTR_CUDA_API_VERSION
	.align		4
        /*0000*/ 	.byte	0x04, 0x37
        /*0002*/ 	.short	(.L_538 - .L_537)
.L_537:
        /*0004*/ 	.word	0x00000082


	//----- nvinfo : EIATTR_KPARAM_INFO
	.align		4
.L_538:
        /*0008*/ 	.byte	0x04, 0x17
        /*000a*/ 	.short	(.L_540 - .L_539)
.L_539:
        /*000c*/ 	.word	0x00000000
        /*0010*/ 	.short	0x0001
        /*0012*/ 	.short	0x0280
        /*0014*/ 	.byte	0x00, 0xf0, 0x11, 0x00


	//----- nvinfo : EIATTR_KPARAM_INFO
	.align		4
.L_540:
        /*0018*/ 	.byte	0x04, 0x17
        /*001a*/ 	.short	(.L_542 - .L_541)
.L_541:
        /*001c*/ 	.word	0x00000000
        /*0020*/ 	.short	0x0000
        /*0022*/ 	.short	0x0000
        /*0024*/ 	.byte	0x00, 0xf0, 0x01, 0x0a


	//----- nvinfo : EIATTR_SPARSE_MMA_MASK
	.align		4
.L_542:
        /*0028*/ 	.byte	0x03, 0x50
        /*002a*/ 	.short	0x0000


	//----- nvinfo : EIATTR_MAXREG_COUNT
	.align		4
        /*002c*/ 	.byte	0x03, 0x1b
        /*002e*/ 	.short	0x00ff


	//----- nvinfo : EIATTR_NUM_BARRIERS
	.align		4
        /*0030*/ 	.byte	0x02, 0x4c
        /*0032*/ 	.byte	0x01
	.zero		1


	//----- nvinfo : EIATTR_MERCURY_ISA_VERSION
	.align		4
        /*0034*/ 	.byte	0x03, 0x5f
        /*0036*/ 	.short	0x0101


	//----- nvinfo : EIATTR_EXIT_INSTR_OFFSETS
	.align		4
        /*0038*/ 	.byte	0x04, 0x1c
        /*003a*/ 	.short	(.L_544 - .L_543)


	//   ....[0]....
.L_543:
        /*003c*/ 	.word	0x00000100


	//   ....[1]....
        /*0040*/ 	.word	0x000020f0


	//   ....[2]....
        /*0044*/ 	.word	0x00002230


	//   ....[3]....
        /*0048*/ 	.word	0x00002250


	//----- nvinfo : EIATTR_CRS_STACK_SIZE
	.align		4
.L_544:
        /*004c*/ 	.byte	0x04, 0x1e
        /*004e*/ 	.short	(.L_546 - .L_545)
.L_545:
        /*0050*/ 	.word	0x00000000


	//----- nvinfo : EIATTR_CBANK_PARAM_SIZE
	.align		4
.L_546:
        /*0054*/ 	.byte	0x03, 0x19
        /*0056*/ 	.short	0x0284


	//----- nvinfo : EIATTR_PARAM_CBANK
	.align		4
        /*0058*/ 	.byte	0x04, 0x0a
        /*005a*/ 	.short	(.L_548 - .L_547)
	.align		4
.L_547:
        /*005c*/ 	.word	index@(.nv.constant0._ZN5flash27flash_bwd_convert_dq_kernelI23Flash_bwd_kernel_traitsILi256ELi64ELi64ELi8ELi4ELi2ELi2ELb0ELb0EN7cutlass6half_tE19Flash_kernel_traitsILi256ELi64ELi64ELi8ES3_EEEEvNS_16Flash_bwd_paramsEi)
        /*0060*/ 	.short	0x0210
        /*0062*/ 	.short	0x0284


	//----- nvinfo : EIATTR_SW_WAR
	.align		4
.L_548:
        /*0064*/ 	.byte	0x04, 0x36
        /*0066*/ 	.short	(.L_550 - .L_549)
.L_549:
        /*0068*/ 	.word	0x00000008
.L_550:


//--------------------- .nv.info._ZN5flash44flash_bwd_dq_dk_dv_loop_seqk_parallel_kernelI23Flash_bwd_kernel_traitsILi256ELi64ELi64ELi8ELi4ELi2ELi2ELb0ELb0EN7cutlass6half_tE19Flash_kernel_traitsILi256ELi64ELi64ELi8ES3_EELb1ELb1ELb0ELb0ELb0ELb0ELb0EEEvNS_16Flash_bwd_paramsE --------------------------
	.section	.nv.info._ZN5flash44flash_bwd_dq_dk_dv_loop_seqk_parallel_kernelI23Flash_bwd_kernel_traitsILi256ELi64ELi64ELi8ELi4ELi2ELi2ELb0ELb0EN7cutlass6half_tE19Flash_kernel_traitsILi256ELi64ELi64ELi8ES3_EELb1ELb1ELb0ELb0ELb0ELb0ELb0EEEvNS_16Flash_bwd_paramsE,"",@"SHT_CUDA_INFO"
	.sectionflags	@""
	.align	4


	//----- nvinfo : EIATTR_CUDA_API_VERSION
	.align		4
        /*0000*/ 	.byte	0x04, 0x37
        /*0002*/ 	.short	(.L_552 - .L_551)
.L_551:
        /*0004*/ 	.word	0x00000082


	//----- nvinfo : EIATTR_KPARAM_INFO
	.align		4
.L_552:
        /*0008*/ 	.byte	0x04, 0x17
        /*000a*/ 	.short	(.L_554 - .L_553)
.L_553:
        /*000c*/ 	.word	0x00000000
        /*0010*/ 	.short	0x0000
        /*0012*/ 	.short	0x0000
        /*0014*/ 	.byte	0x00, 0xf0, 0x01, 0x0a


	//----- nvinfo : EIATTR_SPARSE_MMA_MASK
	.align		4
.L_554:
        /*0018*/ 	.byte	0x03, 0x50
        /*001a*/ 	.short	0x0000


	//----- nvinfo : EIATTR_MAXREG_COUNT
	.align		4
        /*001c*/ 	.byte	0x03, 0x1b
        /*001e*/ 	.short	0x00ff


	//----- nvinfo : EIATTR_NUM_BARRIERS
	.align		4
        /*0020*/ 	.byte	0x02, 0x4c
        /*0022*/ 	.byte	0x01
	.zero		1


	//----- nvinfo : EIATTR_ANNOTATIONS
	.align		4
        /*0024*/ 	.byte	0x04, 0x55
        /*0026*/ 	.short	(.L_556 - .L_555)


	//   ....[0]....
.L_555:
        /* <DEDUP_REMOVED lines=39> */


	//----- nvinfo : EIATTR_MERCURY_ISA_VERSION
	.align		4
.L_556:
        /*0280*/ 	.byte	0x03, 0x5f
        /*0282*/ 	.short	0x0101


	//----- nvinfo : EIATTR_EXIT_INSTR_OFFSETS
	.align		4
        /*0284*/ 	.byte	0x04, 0x1c
        /*0286*/ 	.short	(.L_558 - .L_557)


	//   ....[0]....
.L_557:
        /*0288*/ 	.word	0x000000a0


	//   ....[1]....
        /*028c*/ 	.word	0x0000ba80


	//----- nvinfo : EIATTR_CRS_STACK_SIZE
	.align		4
.L_558:
        /*0290*/ 	.byte	0x04, 0x1e
        /*0292*/ 	.short	(.L_560 - .L_559)
.L_559:
        /*0294*/ 	.word	0x00000000


	//----- nvinfo : EIATTR_CBANK_PARAM_SIZE
	.align		4
.L_560:
        /*0298*/ 	.byte	0x03, 0x19
        /*029a*/ 	.short	0x0280


	//----- nvinfo : EIATTR_PARAM_CBANK
	.align		4
        /*029c*/ 	.byte	0x04, 0x0a
        /*029e*/ 	.short	(.L_562 - .L_561)
	.align		4
.L_561:
        /*02a0*/ 	.word	index@(.nv.constant0._ZN5flash44flash_bwd_dq_dk_dv_loop_seqk_parallel_kernelI23Flash_bwd_kernel_traitsILi256ELi64ELi64ELi8ELi4ELi2ELi2ELb0ELb0EN7cutlass6half_tE19Flash_kernel_traitsILi256ELi64ELi64ELi8ES3_EELb1ELb1ELb0ELb0ELb0ELb0ELb0EEEvNS_16Flash_bwd_paramsE)
        /*02a4*/ 	.short	0x0210
        /*02a6*/ 	.short	0x0280


	//----- nvinfo : EIATTR_SW_WAR
	.align		4
.L_562:
        /*02a8*/ 	.byte	0x04, 0x36
        /*02aa*/ 	.short	(.L_564 - .L_563)
.L_563:
        /*02ac*/ 	.word	0x00000008
.L_564:


//--------------------- .nv.info._ZN5flash44flash_bwd_dq_dk_dv_loop_seqk_parallel_kernelI23Flash_bwd_kernel_traitsILi256ELi64ELi64ELi8ELi4ELi2ELi2ELb0ELb0EN7cutlass6half_tE19Flash_kernel_traitsILi256ELi64ELi64ELi8ES3_EELb0ELb1ELb0ELb0ELb0ELb0ELb1EEEvNS_16Flash_bwd_paramsE --------------------------
	.section	.nv.info._ZN5flash44flash_bwd_dq_dk_dv_loop_seqk_parallel_kernelI23Flash_bwd_kernel_traitsILi256ELi64ELi64ELi8ELi4ELi2ELi2ELb0ELb0EN7cutlass6half_tE19Flash_kernel_traitsILi256ELi64ELi64ELi8ES3_EELb0ELb1ELb0ELb0ELb0ELb0ELb1EEEvNS_16Flash_bwd_paramsE,"",@"SHT_CUDA_INFO"
	.sectionflags	@""
	.align	4


	//----- nvinfo : EIATTR_CUDA_API_VERSION
	.align		4
        /*0000*/ 	.byte	0x04, 0x37
        /*0002*/ 	.short	(.L_566 - .L_565)
.L_565:
        /*0004*/ 	.word	0x00000082


	//----- nvinfo : EIATTR_KPARAM_INFO
	.align		4
.L_566:
        /*0008*/ 	.byte	0x04, 0x17
        /*000a*/ 	.short	(.L_568 - .L_567)
.L_567:
        /*000c*/ 	.word	0x00000000
        /*0010*/ 	.short	0x0000
        /*0012*/ 	.short	0x0000
        /*0014*/ 	.byte	0x00, 0xf0, 0x01, 0x0a


	//----- nvinfo : EIATTR_SPARSE_MMA_MASK
	.align		4
.L_568:
        /*0018*/ 	.byte	0x03, 0x50
        /*001a*/ 	.short	0x0000


	//----- nvinfo : EIATTR_MAXREG_COUNT
	.align		4
        /*001c*/ 	.byte	0x03, 0x1b
        /*001e*/ 	.short	0x00ff


	//----- nvinfo : EIATTR_NUM_BARRIERS
	.align		4
        /*0020*/ 	.byte	0x02, 0x4c
        /*0022*/ 	.byte	0x01
	.zero		1


	//----- nvinfo : EIATTR_ANNOTATIONS
	.align		4
        /*0024*/ 	.byte	0x04, 0x55
        /*0026*/ 	.short	(.L_570 - .L_569)


	//   ....[0]....
.L_569:
        /* <DEDUP_REMOVED lines=38> */


	//----- nvinfo : EIATTR_MERCURY_ISA_VERSION
	.align		4
.L_570:
        /*0270*/ 	.byte	0x03, 0x5f
        /*0272*/ 	.short	0x0101


	//----- nvinfo : EIATTR_EXIT_INSTR_OFFSETS
	.align		4
        /*0274*/ 	.byte	0x04, 0x1c
        /*0276*/ 	.short	(.L_572 - .L_571)


	//   ....[0]....
.L_571:
        /*0278*/ 	.word	0x000000a0


	//   ....[1]....
        /*027c*/ 	.word	0x0000b2d0


	//----- nvinfo : EIATTR_CRS_STACK_SIZE
	.align		4
.L_572:
        /*0280*/ 	.byte	0x04, 0x1e
        /*0282*/ 	.short	(.L_574 - .L_573)
.L_573:
        /*0284*/ 	.word	0x00000000


	//----- nvinfo : EIATTR_CBANK_PARAM_SIZE
	.align		4
.L_574:
        /*0288*/ 	.byte	0x03, 0x19
        /*028a*/ 	.short	0x0280


	//----- nvinfo : EIATTR_PARAM_CBANK
	.align		4
        /*028c*/ 	.byte	0x04, 0x0a
        /*028e*/ 	.short	(.L_576 - .L_575)
	.align		4
.L_575:
        /*0290*/ 	.word	index@(.nv.constant0._ZN5flash44flash_bwd_dq_dk_dv_loop_seqk_parallel_kernelI23Flash_bwd_kernel_traitsILi256ELi64ELi64ELi8ELi4ELi2ELi2ELb0ELb0EN7cutlass6half_tE19Flash_kernel_traitsILi256ELi64ELi64ELi8ES3_EELb0ELb1ELb0ELb0ELb0ELb0ELb1EEEvNS_16Flash_bwd_paramsE)
        /*0294*/ 	.short	0x0210
        /*0296*/ 	.short	0x0280


	//----- nvinfo : EIATTR_SW_WAR
	.align		4
.L_576:
        /*0298*/ 	.byte	0x04, 0x36
        /*029a*/ 	.short	(.L_578 - .L_577)
.L_577:
        /*029c*/ 	.word	0x00000008
.L_578:


//--------------------- .nv.info._ZN5flash44flash_bwd_dq_dk_dv_loop_seqk_parallel_kernelI23Flash_bwd_kernel_traitsILi256ELi64ELi64ELi8ELi4ELi2ELi2ELb0ELb0EN7cutlass6half_tE19Flash_kernel_traitsILi256ELi64ELi64ELi8ES3_EELb1ELb1ELb0ELb0ELb0ELb1ELb0EEEvNS_16Flash_bwd_paramsE --------------------------
	.section	.nv.info._ZN5flash44flash_bwd_dq_dk_dv_loop_seqk_parallel_kernelI23Flash_bwd_kernel_traitsILi256ELi64ELi64ELi8ELi4ELi2ELi2ELb0ELb0EN7cutlass6half_tE19Flash_kernel_traitsILi256ELi64ELi64ELi8ES3_EELb1ELb1ELb0ELb0ELb0ELb1ELb0EEEvNS_16Flash_bwd_paramsE,"",@"SHT_CUDA_INFO"
	.sectionflags	@""
	.align	4


	//----- nvinfo : EIATTR_CUDA_API_VERSION
	.align		4
        /*0000*/ 	.byte	0x04, 0x37
        /*0002*/ 	.short	(.L_580 - .L_579)
.L_579:
        /*0004*/ 	.word	0x00000082


	//----- nvinfo : EIATTR_KPARAM_INFO
	.align		4
.L_580:
        /*0008*/ 	.byte	0x04, 0x17
        /*000a*/ 	.short	(.L_582 - .L_581)
.L_581:
        /*000c*/ 	.word	0x00000000
        /*0010*/ 	.short	0x0000
        /*0012*/ 	.short	0x0000
        /*0014*/ 	.byte	0x00, 0xf0, 0x01, 0x0a


	//----- nvinfo : EIATTR_SPARSE_MMA_MASK
	.align		4
.L_582:
        /*0018*/ 	.byte	0x03, 0x50
        /*001a*/ 	.short	0x0000


	//----- nvinfo : EIATTR_MAXREG_COUNT
	.align		4
        /*001c*/ 	.byte	0x03, 0x1b
        /*001e*/ 	.short	0x00ff


	//----- nvinfo : EIATTR_NUM_BARRIERS
	.align		4
        /*0020*/ 	.byte	0x02, 0x4c
        /*0022*/ 	.byte	0x01
	.zero		1


	//----- nvinfo : EIATTR_MERCURY_ISA_VERSION
	.align		4
        /*0024*/ 	.byte	0x03, 0x5f
        /*0026*/ 	.short	0x0101


	//----- nvinfo : EIATTR_EXIT_INSTR_OFFSETS
	.align		4
        /*0028*/ 	.byte	0x04, 0x1c
        /*002a*/ 	.short	(.L_584 - .L_583)


	//   ....[0]....
.L_583:
        /*002c*/ 	.word	0x000000a0


	//   ....[1]....
        /*0030*/ 	.word	0x00009860


	//----- nvinfo : EIATTR_CRS_STACK_SIZE
	.align		4
.L_584:
        /*0034*/ 	.byte	0x04, 0x1e
        /*0036*/ 	.short	(.L_586 - .L_585)
.L_585:
        /*0038*/ 	.word	0x00000000


	//----- nvinfo : EIATTR_CBANK_PARAM_SIZE
	.align		4
.L_586:
        /*003c*/ 	.byte	0x03, 0x19
        /*003e*/ 	.short	0x0280


	//----- nvinfo : EIATTR_PARAM_CBANK
	.align		4
        /*0040*/ 	.byte	0x04, 0x0a
        /*0042*/ 	.short	(.L_588 - .L_587)
	.align		4
.L_587:
        /*0044*/ 	.word	index@(.nv.constant0._ZN5flash44flash_bwd_dq_dk_dv_loop_seqk_parallel_kernelI23Flash_bwd_kernel_traitsILi256ELi64ELi64ELi8ELi4ELi2ELi2ELb0ELb0EN7cutlass6half_tE19Flash_kernel_traitsILi256ELi64ELi64ELi8ES3_EELb1ELb1ELb0ELb0ELb0ELb1ELb0EEEvNS_16Flash_bwd_paramsE)
        /*0048*/ 	.short	0x0210
        /*004a*/ 	.short	0x0280


	//----- nvinfo : EIATTR_SW_WAR
	.align		4
.L_588:
        /*004c*/ 	.byte	0x04, 0x36
        /*004e*/ 	.short	(.L_590 - .L_589)
.L_589:
        /*0050*/ 	.word	0x00000008
.L_590:


//--------------------- .nv.info._ZN5flash44flash_bwd_dq_dk_dv_loop_seqk_parallel_kernelI23Flash_bwd_kernel_traitsILi256ELi64ELi64ELi8ELi4ELi2ELi2ELb0ELb0EN7cutlass6half_tE19Flash_kernel_traitsILi256ELi64ELi64ELi8ES3_EELb0ELb1ELb0ELb0ELb0ELb1ELb1EEEvNS_16Flash_bwd_paramsE --------------------------
	.section	.nv.info._ZN5flash44flash_bwd_dq_dk_dv_loop_seqk_parallel_kernelI23Flash_bwd_kernel_traitsILi256ELi64ELi64ELi8ELi4ELi2ELi2ELb0ELb0EN7cutlass6half_tE19Flash_kernel_traitsILi256ELi64ELi64ELi8ES3_EELb0ELb1ELb0ELb0ELb0ELb1ELb1EEEvNS_16Flash_bwd_paramsE,"",@"SHT_CUDA_INFO"
	.sectionflags	@""
	.align	4


	//----- nvinfo : EIATTR_CUDA_API_VERSION
	.align		4
        /*0000*/ 	.byte	0x04, 0x37
        /*0002*/ 	.short	(.L_592 - .L_591)
.L_591:
        /*0004*/ 	.word	0x00000082


	//----- nvinfo : EIATTR_KPARAM_INFO
	.align		4
.L_592:
        /*0008*/ 	.byte	0x04, 0x17
        /*000a*/ 	.short	(.L_594 - .L_593)
.L_593:
        /*000c*/ 	.word	0x00000000
        /*0010*/ 	.short	0x0000
        /*0012*/ 	.short	0x0000
        /*0014*/ 	.byte	0x00, 0xf0, 0x01, 0x0a


	//----- nvinfo : EIATTR_SPARSE_MMA_MASK
	.align		4
.L_594:
        /*0018*/ 	.byte	0x03, 0x50
        /*001a*/ 	.short	0x0000


	//----- nvinfo : EIATTR_MAXREG_COUNT
	.align		4
        /*001c*/ 	.byte	0x03, 0x1b
        /*001e*/ 	.short	0x00ff


	//----- nvinfo : EIATTR_NUM_BARRIERS
	.align		4
        /*0020*/ 	.byte	0x02, 0x4c
        /*0022*/ 	.byte	0x01
	.zero		1


	//----- nvinfo : EIATTR_MERCURY_ISA_VERSION
	.align		4
        /*0024*/ 	.byte	0x03, 0x5f
        /*0026*/ 	.short	0x0101


	//----- nvinfo : EIATTR_EXIT_INSTR_OFFSETS
	.align		4
        /*0028*/ 	.byte	0x04, 0x1c
        /*002a*/ 	.short	(.L_596 - .L_595)


	//   ....[0]....
.L_595:
        /*002c*/ 	.word	0x000000a0


	//   ....[1]....
        /*0030*/ 	.word	0x00009160


	//----- nvinfo : EIATTR_CRS_STACK_SIZE
	.align		4
.L_596:
        /*0034*/ 	.byte	0x04, 0x1e
        /*0036*/ 	.short	(.L_598 - .L_597)
.L_597:
        /*0038*/ 	.word	0x00000000


	//----- nvinfo : EIATTR_CBANK_PARAM_SIZE
	.align		4
.L_598:
        /*003c*/ 	.byte	0x03, 0x19
        /*003e*/ 	.short	0x0280


	//----- nvinfo : EIATTR_PARAM_CBANK
	.align		4
        /*0040*/ 	.byte	0x04, 0x0a
        /*0042*/ 	.short	(.L_600 - .L_599)
	.align		4
.L_599:
        /*0044*/ 	.word	index@(.nv.constant0._ZN5flash44flash_bwd_dq_dk_dv_loop_seqk_parallel_kernelI23Flash_bwd_kernel_traitsILi256ELi64ELi64ELi8ELi4ELi2ELi2ELb0ELb0EN7cutlass6half_tE19Flash_kernel_traitsILi256ELi64ELi64ELi8ES3_EELb0ELb1ELb0ELb0ELb0ELb1ELb1EEEvNS_16Flash_bwd_paramsE)
        /*0048*/ 	.short	0x0210
        /*004a*/ 	.short	0x0280


	//----- nvinfo : EIATTR_SW_WAR
	.align		4
.L_600:
        /*004c*/ 	.byte	0x04, 0x36
        /*004e*/ 	.short	(.L_602 - .L_601)
.L_601:
        /*0050*/ 	.word	0x00000008
.L_602:


//--------------------- .nv.info._ZN5flash44flash_bwd_dq_dk_dv_loop_seqk_parallel_kernelI23Flash_bwd_kernel_traitsILi256ELi64ELi64ELi8ELi4ELi2ELi2ELb0ELb0EN7cutlass6half_tE19Flash_kernel_traitsILi256ELi64ELi64ELi8ES3_EELb1ELb1ELb0ELb1ELb0ELb0ELb0EEEvNS_16Flash_bwd_paramsE --------------------------
	.section	.nv.info._ZN5flash44flash_bwd_dq_dk_dv_loop_seqk_parallel_kernelI23Flash_bwd_kernel_traitsILi256ELi64ELi64ELi8ELi4ELi2ELi2ELb0ELb0EN7cutlass6half_tE19Flash_kernel_traitsILi256ELi64ELi64ELi8ES3_EELb1ELb1ELb0ELb1ELb0ELb0ELb0EEEvNS_16Flash_bwd_paramsE,"",@"SHT_CUDA_INFO"
	.sectionflags	@""
	.align	4


	//----- nvinfo : EIATTR_CUDA_API_VERSION
	.align		4
        /*0000*/ 	.byte	0x04, 0x37
        /*0002*/ 	.short	(.L_604 - .L_603)
.L_603:
        /*0004*/ 	.word	0x00000082


	//----- nvinfo : EIATTR_KPARAM_INFO
	.align		4
.L_604:
        /*0008*/ 	.byte	0x04, 0x17
        /*000a*/ 	.short	(.L_606 - .L_605)
.L_605:
        /*000c*/ 	.word	0x00000000
        /*0010*/ 	.short	0x0000
        /*0012*/ 	.short	0x0000
        /*0014*/ 	.byte	0x00, 0xf0, 0x01, 0x0a


	//----- nvinfo : EIATTR_SPARSE_MMA_MASK
	.align		4
.L_606:
        /*0018*/ 	.byte	0x03, 0x50
        /*001a*/ 	.short	0x0000


	//----- nvinfo : EIATTR_MAXREG_COUNT
	.align		4
        /*001c*/ 	.byte	0x03, 0x1b
        /*001e*/ 	.short	0x00ff


	//----- nvinfo : EIATTR_NUM_BARRIERS
	.align		4
        /*0020*/ 	.byte	0x02, 0x4c
        /*0022*/ 	.byte	0x01
	.zero		1


	//----- nvinfo : EIATTR_ANNOTATIONS
	.align		4
        /*0024*/ 	.byte	0x04, 0x55
        /*0026*/ 	.short	(.L_608 - .L_607)


	//   ....[0]....
.L_607:
        /* <DEDUP_REMOVED lines=26> */


	//----- nvinfo : EIATTR_MERCURY_ISA_VERSION
	.align		4
.L_608:
        /*01b0*/ 	.byte	0x03, 0x5f
        /*01b2*/ 	.short	0x0101


	//----- nvinfo : EIATTR_EXIT_INSTR_OFFSETS
	.align		4
        /*01b4*/ 	.byte	0x04, 0x1c
        /*01b6*/ 	.short	(.L_610 - .L_609)


	//   ....[0]....
.L_609:
        /*01b8*/ 	.word	0x000000c0


	//   ....[1]....
        /*01bc*/ 	.word	0x0000bc00


	//----- nvinfo : EIATTR_CRS_STACK_SIZE
	.align		4
.L_610:
        /*01c0*/ 	.byte	0x04, 0x1e
        /*01c2*/ 	.short	(.L_612 - .L_611)
.L_611:
        /*01c4*/ 	.word	0x00000000


	//----- nvinfo : EIATTR_CBANK_PARAM_SIZE
	.align		4
.L_612:
        /*01c8*/ 	.byte	0x03, 0x19
        /*01ca*/ 	.short	0x0280


	//----- nvinfo : EIATTR_PARAM_CBANK
	.align		4
        /*01cc*/ 	.byte	0x04, 0x0a
        /*01ce*/ 	.short	(.L_614 - .L_613)
	.align		4
.L_613:
        /*01d0*/ 	.word	index@(.nv.constant0._ZN5flash44flash_bwd_dq_dk_dv_loop_seqk_parallel_kernelI23Flash_bwd_kernel_traitsILi256ELi64ELi64ELi8ELi4ELi2ELi2ELb0ELb0EN7cutlass6half_tE19Flash_kernel_traitsILi256ELi64ELi64ELi8ES3_EELb1ELb1ELb0ELb1ELb0ELb0ELb0EEEvNS_16Flash_bwd_paramsE)
        /*01d4*/ 	.short	0x0210
        /*01d6*/ 	.short	0x0280


	//----- nvinfo : EIATTR_SW_WAR
	.align		4
.L_614:
        /*01d8*/ 	.byte	0x04, 0x36
        /*01da*/ 	.short	(.L_616 - .L_615)
.L_615:
        /*01dc*/ 	.word	0x00000008
.L_616:


//--------------------- .nv.info._ZN5flash44flash_bwd_dq_dk_dv_loop_seqk_parallel_kernelI23Flash_bwd_kernel_traitsILi256ELi64ELi64ELi8ELi4ELi2ELi2ELb0ELb0EN7cutlass6half_tE19Flash_kernel_traitsILi256ELi64ELi64ELi8ES3_EELb0ELb1ELb0ELb1ELb0ELb0ELb1EEEvNS_16Flash_bwd_paramsE --------------------------
	.section	.nv.info._ZN5flash44flash_bwd_dq_dk_dv_loop_seqk_parallel_kernelI23Flash_bwd_kernel_traitsILi256ELi64ELi64ELi8ELi4ELi2ELi2ELb0ELb0EN7cutlass6half_tE19Flash_kernel_traitsILi256ELi64ELi64ELi8ES3_EELb0ELb1ELb0ELb1ELb0ELb0ELb1EEEvNS_16Flash_bwd_paramsE,"",@"SHT_CUDA_INFO"
	.sectionflags	@""
	.align	4


	//----- nvinfo : EIATTR_CUDA_API_VERSION
	.align		4
        /*0000*/ 	.byte	0x04, 0x37
        /*0002*/ 	.short	(.L_618 - .L_617)
.L_617:
        /*0004*/ 	.word	0x00000082


	//----- nvinfo : EIATTR_KPARAM_INFO
	.align		4
.L_618:
        /*0008*/ 	.byte	0x04, 0x17
        /*000a*/ 	.short	(.L_620 - .L_619)
.L_619:
        /*000c*/ 	.word	0x00000000
        /*0010*/ 	.short	0x0000
        /*0012*/ 	.short	0x0000
        /*0014*/ 	.byte	0x00, 0xf0, 0x01, 0x0a


	//----- nvinfo : EIATTR_SPARSE_MMA_MASK
	.align		4
.L_620:
        /*0018*/ 	.byte	0x03, 0x50
        /*001a*/ 	.short	0x0000


	//----- nvinfo : EIATTR_MAXREG_COUNT
	.align		4
        /*001c*/ 	.byte	0x03, 0x1b
        /*001e*/ 	.short	0x00ff


	//----- nvinfo : EIATTR_NUM_BARRIERS
	.align		4
        /*0020*/ 	.byte	0x02, 0x4c
        /*0022*/ 	.byte	0x01
	.zero		1


	//----- nvinfo : EIATTR_ANNOTATIONS
	.align		4
        /*0024*/ 	.byte	0x04, 0x55
        /*0026*/ 	.short	(.L_622 - .L_621)


	//   ....[0]....
.L_621:
        /* <DEDUP_REMOVED lines=12> */


	//----- nvinfo : EIATTR_MERCURY_ISA_VERSION
	.align		4
.L_622:
        /*00d0*/ 	.byte	0x03, 0x5f
        /*00d2*/ 	.short	0x0101


	//----- nvinfo : EIATTR_EXIT_INSTR_OFFSETS
	.align		4
        /*00d4*/ 	.byte	0x04, 0x1c
        /*00d6*/ 	.short	(.L_624 - .L_623)


	//   ....[0]....
.L_623:
        /*00d8*/ 	.word	0x000000c0


	//   ....[1]....
        /*00dc*/ 	.word	0x0000b1e0


	//----- nvinfo : EIATTR_CRS_STACK_SIZE
	.align		4
.L_624:
        /*00e0*/ 	.byte	0x04, 0x1e
        /*00e2*/ 	.short	(.L_626 - .L_625)
.L_625:
        /*00e4*/ 	.word	0x00000000


	//----- nvinfo : EIATTR_CBANK_PARAM_SIZE
	.align		4
.L_626:
        /*00e8*/ 	.byte	0x03, 0x19
        /*00ea*/ 	.short	0x0280


	//----- nvinfo : EIATTR_PARAM_CBANK
	.align		4
        /*00ec*/ 	.byte	0x04, 0x0a
        /*00ee*/ 	.short	(.L_628 - .L_627)
	.align		4
.L_627:
        /*00f0*/ 	.word	index@(.nv.constant0._ZN5flash44flash_bwd_dq_dk_dv_loop_seqk_parallel_kernelI23Flash_bwd_kernel_traitsILi256ELi64ELi64ELi8ELi4ELi2ELi2ELb0ELb0EN7cutlass6half_tE19Flash_kernel_traitsILi256ELi64ELi64ELi8ES3_EELb0ELb1ELb0ELb1ELb0ELb0ELb1EEEvNS_16Flash_bwd_paramsE)
        /*00f4*/ 	.short	0x0210
        /*00f6*/ 	.short	0x0280


	//----- nvinfo : EIATTR_SW_WAR
	.align		4
.L_628:
        /*00f8*/ 	.byte	0x04, 0x36
        /*00fa*/ 	.short	(.L_630 - .L_629)
.L_629:
        /*00fc*/ 	.word	0x00000008
.L_630:


//--------------------- .nv.info._ZN5flash25flash_bwd_dot_do_o_kernelILb0E23Flash_bwd_kernel_traitsILi256ELi64ELi64ELi8ELi4ELi2ELi2ELb0ELb0EN7cutlass6half_tE19Flash_kernel_traitsILi256ELi64ELi64ELi8ES3_EEEEvNS_16Flash_bwd_paramsE --------------------------
	.section	.nv.info._ZN5flash25flash_bwd_dot_do_o_kernelILb0E23Flash_bwd_kernel_traitsILi256ELi64ELi64ELi8ELi4ELi2ELi2ELb0ELb0EN7cutlass6half_tE19Flash_kernel_traitsILi256ELi64ELi64ELi8ES3_EEEEvNS_16Flash_bwd_paramsE,"",@"SHT_CUDA_INFO"
	.sectionflags	@""
	.align	4


	//----- nvinfo : EIATTR_CUDA_API_VERSION
	.align		4
        /*0000*/ 	.byte	0x04, 0x37
        /*0002*/ 	.short	(.L_632 - .L_631)
.L_631:
        /*0004*/ 	.word	0x00000082


	//----- nvinfo : EIATTR_KPARAM_INFO
	.align		4
.L_632:
        /*0008*/ 	.byte	0x04, 0x17
        /*000a*/ 	.short	(.L_634 - .L_633)
.L_633:
        /*000c*/ 	.word	0x00000000
        /*0010*/ 	.short	0x0000
        /*0012*/ 	.short	0x0000
        /*0014*/ 	.byte	0x00, 0xf0, 0x01, 0x0a


	//----- nvinfo : EIATTR_SPARSE_MMA_MASK
	.align		4
.L_634:
        /*0018*/ 	.byte	0x03, 0x50
        /*001a*/ 	.short	0x0000


	//----- nvinfo : EIATTR_MAXREG_COUNT
	.align		4
        /*001c*/ 	.byte	0x03, 0x1b
        /*001e*/ 	.short	0x00ff


	//----- nvinfo : EIATTR_MERCURY_ISA_VERSION
	.align		4
        /*0020*/ 	.byte	0x03, 0x5f
        /*0022*/ 	.short	0x0101


	//----- nvinfo : EIATTR_COOP_GROUP_MASK_REGIDS
	.align		4
        /*0024*/ 	.byte	0x04, 0x29
        /*0026*/ 	.short	(.L_636 - .L_635)


	//   ....[0]....
.L_635:
        /*0028*/ 	.word	0xffffffff


	//   ....[1]....
        /*002c*/ 	.word	0xffffffff


	//   ....[2]....
        /*0030*/ 	.word	0xffffffff


	//   ....[3]....
        /*0034*/ 	.word	0xffffffff


	//   ....[4]....
        /*0038*/ 	.word	0xffffffff


	//   ....[5]....
        /*003c*/ 	.word	0xffffffff


	//----- nvinfo : EIATTR_COOP_GROUP_INSTR_OFFSETS
	.align		4
.L_636:
        /*0040*/ 	.byte	0x04, 0x28
        /*0042*/ 	.short	(.L_638 - .L_637)


	//   ....[0]....
.L_637:
        /*0044*/ 	.word	0x00001bd0


	//   ....[1]....
        /*0048*/ 	.word	0x00001bf0


	//   ....[2]....
        /*004c*/ 	.word	0x00001c30


	//   ....[3]....
        /*0050*/ 	.word	0x00001c50


	//   ....[4]....
        /*0054*/ 	.word	0x00001ca0


	//   ....[5]....
        /*0058*/ 	.word	0x00001cd0


	//----- nvinfo : EIATTR_EXIT_INSTR_OFFSETS
	.align		4
.L_638:
        /*005c*/ 	.byte	0x04, 0x1c
        /*005e*/ 	.short	(.L_640 - .L_639)


	//   ....[0]....
.L_639:
        /*0060*/ 	.word	0x00000100


	//   ....[1]....
        /*0064*/ 	.word	0x00001d30


	//   ....[2]....
        /*0068*/ 	.word	0x00001d50


	//----- nvinfo : EIATTR_CRS_STACK_SIZE
	.align		4
.L_640:
        /*006c*/ 	.byte	0x04, 0x1e
        /*006e*/ 	.short	(.L_642 - .L_641)
.L_641:
        /*0070*/ 	.word	0x00000000


	//----- nvinfo : EIATTR_CBANK_PARAM_SIZE
	.align		4
.L_642:
        /*0074*/ 	.byte	0x03, 0x19
        /*0076*/ 	.short	0x0280


	//----- nvinfo : EIATTR_PARAM_CBANK
	.align		4
        /*0078*/ 	.byte	0x04, 0x0a
        /*007a*/ 	.short	(.L_644 - .L_643)
	.align		4
.L_643:
        /*007c*/ 	.word	index@(.nv.constant0._ZN5flash25flash_bwd_dot_do_o_kernelILb0E23Flash_bwd_kernel_traitsILi256ELi64ELi64ELi8ELi4ELi2ELi2ELb0ELb0EN7cutlass6half_tE19Flash_kernel_traitsILi256ELi64ELi64ELi8ES3_EEEEvNS_16Flash_bwd_paramsE)
        /*0080*/ 	.short	0x0210
        /*0082*/ 	.short	0x0280


	//----- nvinfo : EIATTR_SW_WAR
	.align		4
.L_644:
        /*0084*/ 	.byte	0x04, 0x36
        /*0086*/ 	.short	(.L_646 - .L_645)
.L_645:
        /*0088*/ 	.word	0x00000008
.L_646:


//--------------------- .nv.info._ZN5flash25flash_bwd_dot_do_o_kernelILb1E23Flash_bwd_kernel_traitsILi256ELi64ELi64ELi8ELi4ELi2ELi2ELb0ELb0EN7cutlass6half_tE19Flash_kernel_traitsILi256ELi64ELi64ELi8ES3_EEEEvNS_16Flash_bwd_paramsE --------------------------
	.section	.nv.info._ZN5flash25flash_bwd_dot_do_o_kernelILb1E23Flash_bwd_kernel_traitsILi256ELi64ELi64ELi8ELi4ELi2ELi2ELb0ELb0EN7cutlass6half_tE19Flash_kernel_traitsILi256ELi64ELi64ELi8ES3_EEEEvNS_16Flash_bwd_paramsE,"",@"SHT_CUDA_INFO"
	.sectionflags	@""
	.align	4


	//----- nvinfo : EIATTR_CUDA_API_VERSION
	.align		4
        /*0000*/ 	.byte	0x04, 0x37
        /*0002*/ 	.short	(.L_648 - .L_647)
.L_647:
        /*0004*/ 	.word	0x00000082


	//----- nvinfo : EIATTR_KPARAM_INFO
	.align		4
.L_648:
        /*0008*/ 	.byte	0x04, 0x17
        /*000a*/ 	.short	(.L_650 - .L_649)
.L_649:
        /*000c*/ 	.word	0x00000000
        /*0010*/ 	.short	0x0000
        /*0012*/ 	.short	0x0000
        /*0014*/ 	.byte	0x00, 0xf0, 0x01, 0x0a


	//----- nvinfo : EIATTR_SPARSE_MMA_MASK
	.align		4
.L_650:
        /*0018*/ 	.byte	0x03, 0x50
        /*001a*/ 	.short	0x0000


	//----- nvinfo : EIATTR_MAXREG_COUNT
	.align		4
        /*001c*/ 	.byte	0x03, 0x1b
        /*001e*/ 	.short	0x00ff


	//----- nvinfo : EIATTR_MERCURY_ISA_VERSION
	.align		4
        /*0020*/ 	.byte	0x03, 0x5f
        /*0022*/ 	.short	0x0101


	//----- nvinfo : EIATTR_COOP_GROUP_MASK_REGIDS
	.align		4
        /*0024*/ 	.byte	0x04, 0x29
        /*0026*/ 	.short	(.L_652 - .L_651)


	//   ....[0]....
.L_651:
        /*0028*/ 	.word	0xffffffff


	//   ....[1]....
        /*002c*/ 	.word	0xffffffff


	//   ....[2]....
        /*0030*/ 	.word	0xffffffff


	//   ....[3]....
        /*0034*/ 	.word	0xffffffff


	//   ....[4]....
        /*0038*/ 	.word	0xffffffff


	//   ....[5]....
        /*003c*/ 	.word	0xffffffff


	//----- nvinfo : EIATTR_COOP_GROUP_INSTR_OFFSETS
	.align		4
.L_652:
        /*0040*/ 	.byte	0x04, 0x28
        /*0042*/ 	.short	(.L_654 - .L_653)


	//   ....[0]....
.L_653:
        /*0044*/ 	.word	0x00001f10


	//   ....[1]....
        /*0048*/ 	.word	0x00001f20


	//   ....[2]....
        /*004c*/ 	.word	0x00001f60


	//   ....[3]....
        /*0050*/ 	.word	0x00001f90


	//   ....[4]....
        /*0054*/ 	.word	0x00001ff0


	//   ....[5]....
        /*0058*/ 	.word	0x00002000


	//----- nvinfo : EIATTR_EXIT_INSTR_OFFSETS
	.align		4
.L_654:
        /*005c*/ 	.byte	0x04, 0x1c
        /*005e*/ 	.short	(.L_656 - .L_655)


	//   ....[0]....
.L_655:
        /*0060*/ 	.word	0x00000100


	//   ....[1]....
        /*0064*/ 	.word	0x000021d0


	//----- nvinfo : EIATTR_CRS_STACK_SIZE
	.align		4
.L_656:
        /*0068*/ 	.byte	0x04, 0x1e
        /*006a*/ 	.short	(.L_658 - .L_657)
.L_657:
        /*006c*/ 	.word	0x00000000


	//----- nvinfo : EIATTR_CBANK_PARAM_SIZE
	.align		4
.L_658:
        /*0070*/ 	.byte	0x03, 0x19
        /*0072*/ 	.short	0x0280


	//----- nvinfo : EIATTR_PARAM_CBANK
	.align		4
        /*0074*/ 	.byte	0x04, 0x0a
        /*0076*/ 	.short	(.L_660 - .L_659)
	.align		4
.L_659:
        /*0078*/ 	.word	index@(.nv.constant0._ZN5flash25flash_bwd_dot_do_o_kernelILb1E23Flash_bwd_kernel_traitsILi256ELi64ELi64ELi8ELi4ELi2ELi2ELb0ELb0EN7cutlass6half_tE19Flash_kernel_traitsILi256ELi64ELi64ELi8ES3_EEEEvNS_16Flash_bwd_paramsE)
        /*007c*/ 	.short	0x0210
        /*007e*/ 	.short	0x0280


	//----- nvinfo : EIATTR_SW_WAR
	.align		4
.L_660:
        /*0080*/ 	.byte	0x04, 0x36
        /*0082*/ 	.short	(.L_662 - .L_661)
.L_661:
        /*0084*/ 	.word	0x00000008
.L_662:


//--------------------- .nv.callgraph             --------------------------
	.section	.nv.callgraph,"",@"SHT_CUDA_CALLGRAPH"
	.align	4
	.sectionentsize	8
	.align		4
        /*0000*/ 	.word	0x00000000
	.align		4
        /*0004*/ 	.word	0xffffffff
	.align		4
        /*0008*/ 	.word	0x00000000
	.align		4
        /*000c*/ 	.word	0xfffffffe
	.align		4
        /*0010*/ 	.word	0x00000000
	.align		4
        /*0014*/ 	.word	0xfffffffd
	.align		4
        /*0018*/ 	.word	0x00000000
	.align		4
        /*001c*/ 	.word	0xfffffffc


//--------------------- .nv.constant4             --------------------------
	.section	.nv.constant4,"a",@progbits
	.align	8
	.align		8
.nv.constant4:
        /*0000*/ 	.dword	_ZN73_INTERNAL_b0345897_37_flash_bwd_hdim256_fp16_causal_sm80_cu_a6473388_29794cuda3std3__45__cpo5beginE
	.align		8
        /*0008*/ 	.dword	_ZN73_INTERNAL_b0345897_37_flash_bwd_hdim256_fp16_causal_sm80_cu_a6473388_29794cuda3std3__45__cpo3endE
	.align		8
        /*0010*/ 	.dword	_ZN73_INTERNAL_b0345897_37_flash_bwd_hdim256_fp16_causal_sm80_cu_a6473388_29794cuda3std3__45__cpo6cbeginE
	.align		8
        /*0018*/ 	.dword	_ZN73_INTERNAL_b0345897_37_flash_bwd_hdim256_fp16_causal_sm80_cu_a6473388_29794cuda3std3__45__cpo4cendE
	.align		8
        /*0020*/ 	.dword	_ZN73_INTERNAL_b0345897_37_flash_bwd_hdim256_fp16_causal_sm80_cu_a6473388_29794cuda3std3__475_GLOBAL__N__b0345897_37_flash_bwd_hdim256_fp16_causal_sm80_cu_a6473388_29796ignoreE
	.align		8
        /*0028*/ 	.dword	_ZN73_INTERNAL_b0345897_37_flash_bwd_hdim256_fp16_causal_sm80_cu_a6473388_29794cuda3std3__419piecewise_constructE
	.align		8
        /*0030*/ 	.dword	_ZN73_INTERNAL_b0345897_37_flash_bwd_hdim256_fp16_causal_sm80_cu_a6473388_29794cuda3std3__48in_placeE
	.align		8
        /*0038*/ 	.dword	_ZN73_INTERNAL_b0345897_37_flash_bwd_hdim256_fp16_causal_sm80_cu_a6473388_29794cuda3std6ranges3__45__cpo4swapE
	.align		8
        /*0040*/ 	.dword	_ZN73_INTERNAL_b0345897_37_flash_bwd_hdim256_fp16_causal_sm80_cu_a6473388_29794cuda3std6ranges3__45__cpo9iter_moveE
	.align		8
        /*0048*/ 	.dword	_ZN73_INTERNAL_b0345897_37_flash_bwd_hdim256_fp16_causal_sm80_cu_a6473388_29794cute7productE
	.align		8
        /*0050*/ 	.dword	_ZN73_INTERNAL_b0345897_37_flash_bwd_hdim256_fp16_causal_sm80_cu_a6473388_29794cute1_E


//--------------------- .text._ZN5flash27flash_bwd_convert_dq_kernelI23Flash_bwd_kernel_traitsILi256ELi64ELi32ELi8ELi4ELi1ELi2ELb1ELb1EN7cutlass6half_tE19Flash_kernel_traitsILi256ELi64ELi32ELi8ES3_EEEEvNS_16Flash_bwd_paramsEi --------------------------
	.section	.text._ZN5flash27flash_bwd_convert_dq_kernelI23Flash_bwd_kernel_traitsILi256ELi64ELi32ELi8ELi4ELi1ELi2ELb1ELb1EN7cutlass6half_tE19Flash_kernel_traitsILi256ELi64ELi32ELi8ES3_EEEEvNS_16Flash_bwd_paramsEi,"ax",@progbits
	.align	128
        .global         _ZN5flash27flash_bwd_convert_dq_kernelI23Flash_bwd_kernel_traitsILi256ELi64ELi32ELi8ELi4ELi1ELi2ELb1ELb1EN7cutlass6half_tE19Flash_kernel_traitsILi256ELi64ELi32ELi8ES3_EEEEvNS_16Flash_bwd_paramsEi
        .type           _ZN5flash27flash_bwd_convert_dq_kernelI23Flash_bwd_kernel_traitsILi256ELi64ELi32ELi8ELi4ELi1ELi2ELb1ELb1EN7cutlass6half_tE19Flash_kernel_traitsILi256ELi64ELi32ELi8ES3_EEEEvNS_16Flash_bwd_paramsEi,@function
        .size           _ZN5flash27flash_bwd_convert_dq_kernelI23Flash_bwd_kernel_traitsILi256ELi64ELi32ELi8ELi4ELi1ELi2ELb1ELb1EN7cutlass6half_tE19Flash_kernel_traitsILi256ELi64ELi32ELi8ES3_EEEEvNS_16Flash_bwd_paramsEi,(.L_x_1029 - _ZN5flash27flash_bwd_convert_dq_kernelI23Flash_bwd_kernel_traitsILi256ELi64ELi32ELi8ELi4ELi1ELi2ELb1ELb1EN7cutlass6half_tE19Flash_kernel_traitsILi256ELi64ELi32ELi8ES3_EEEEvNS_16Flash_bwd_paramsEi)
        .other          _ZN5flash27flash_bwd_convert_dq_kernelI23Flash_bwd_kernel_traitsILi256ELi64ELi32ELi8ELi4ELi1ELi2ELb1ELb1EN7cutlass6half_tE19Flash_kernel_traitsILi256ELi64ELi32ELi8ES3_EEEEvNS_16Flash_bwd_paramsEi,@"STO_CUDA_ENTRY STV_DEFAULT"
_ZN5flash27flash_bwd_convert_dq_kernelI23Flash_bwd_kernel_traitsILi256ELi64ELi32ELi8ELi4ELi1ELi2ELb1ELb1EN7cutlass6half_tE19Flash_kernel_traitsILi256ELi64ELi32ELi8ES3_EEEEvNS_16Flash_bwd_paramsEi:
.text._ZN5flash27flash_bwd_convert_dq_kernelI23Flash_bwd_kernel_traitsILi256ELi64ELi32ELi8ELi4ELi1ELi2ELb1ELb1EN7cutlass6half_tE19Flash_kernel_traitsILi256ELi64ELi32ELi8ES3_EEEEvNS_16Flash_bwd_paramsEi:
[----:B------:R-:W-:Y:S01]  /*0000*/  LDC R1, c[0x0][0x28] ;  /* 0x00000a00ff017b82 */ /* 0x000fe20000000800 */
[----:B------:R-:W0:Y:S07]  /*0010*/  S2R R11, SR_CTAID.Y ;  /* 0x00000000000b7919 */ /* 0x000e2e0000002600 */
[----:B------:R-:W0:Y:S01]  /*0020*/  LDC.64 R2, c[0x0][0x2f0] ;  /* 0x0000bc00ff027b82 */ /* 0x000e220000000a00 */
[----:B------:R-:W-:Y:S01]  /*0030*/  ULDC.64 UR4, c[0x0][0x2f0] ;  /* 0x0000bc0000047ab9 */ /* 0x000fe20000000a00 */
[----:B------:R-:W-:Y:S01]  /*0040*/  MOV R7, 0xffffffff ;  /* 0xffffffff00077802 */ /* 0x000fe20000000f00 */
[----:B------:R-:W-:Y:S01]  /*0050*/  ULDC.64 UR8, c[0x0][0x208] ;  /* 0x0000820000087ab9 */ /* 0x000fe20000000a00 */
[----:B------:R-:W-:-:S04]  /*0060*/  ISETP.NE.U32.AND P0, PT, RZ, UR4, PT ;  /* 0x00000004ff007c0c */ /* 0x000fc8000bf05070 */
[----:B------:R-:W-:Y:S01]  /*0070*/  ISETP.NE.AND.EX P0, PT, RZ, UR5, PT, P0 ;  /* 0x00000005ff007c0c */ /* 0x000fe2000bf05300 */
[----:B0-----:R-:W-:-:S12]  /*0080*/  IMAD.WIDE R2, R11, 0x4, R2 ;  /* 0x000000040b027825 */ /* 0x001fd800078e0202 */
[----:B------:R-:W2:Y:S04]  /*0090*/  @P0 LDG.E R7, desc[UR8][R2.64] ;  /* 0x0000000802070981 */ /* 0x000ea8000c1e1900 */
[----:B------:R-:W2:Y:S01]  /*00a0*/  @P0 LDG.E R0, desc[UR8][R2.64+0x4] ;  /* 0x0000040802000981 */ /* 0x000ea2000c1e1900 */
[----:B------:R-:W0:Y:S02]  /*00b0*/  S2UR UR5, SR_CTAID.X ;  /* 0x00000000000579c3 */ /* 0x000e240000002500 */
[----:B0-----:R-:W-:Y:S01]  /*00c0*/  USHF.L.U32 UR5, UR5, 0x6, URZ ;  /* 0x0000000605057899 */ /* 0x001fe2000800063f */
[----:B--2---:R-:W-:-:S06]  /*00d0*/  @P0 IMAD.IADD R0, R0, 0x1, -R7 ;  /* 0x0000000100000824 */ /* 0x004fcc00078e0a07 */
[----:B------:R-:W0:Y:S02]  /*00e0*/  @!P0 LDC R0, c[0x0][0x2c4] ;  /* 0x0000b100ff008b82 */ /* 0x000e240000000800 */
[----:B0-----:R-:W-:-:S13]  /*00f0*/  ISETP.GT.AND P1, PT, R0, UR5, PT ;  /* 0x0000000500007c0c */ /* 0x001fda000bf24270 */
[----:B------:R-:W-:Y:S05]  /*0100*/  @!P1 EXIT ;  /* 0x000000000000994d */ /* 0x000fea0003800000 */
[----:B------:R-:W-:Y:S01]  /*0110*/  ISETP.NE.AND P1, PT, R7, -0x1, PT ;  /* 0xffffffff0700780c */ /* 0x000fe20003f25270 */
[----:B------:R-:W0:Y:S01]  /*0120*/  LDC R2, c[0x0][0x2d4] ;  /* 0x0000b500ff027b82 */ /* 0x000e220000000800 */
[----:B------:R-:W1:Y:S07]  /*0130*/  S2R R12, SR_TID.X ;  /* 0x00000000000c7919 */ /* 0x000e6e0000002100 */
[----:B------:R-:W2:Y:S04]  /*0140*/  LDC R27, c[0x0][0x270] ;  /* 0x00009c00ff1b7b82 */ /* 0x000ea80000000800 */
[----:B------:R-:W-:-:S04]  /*0150*/  @P1 IMAD.MOV.U32 R21, RZ, RZ, R7 ;  /* 0x000000ffff151224 */ /* 0x000fc800078e0007 */
[----:B------:R-:W3:Y:S08]  /*0160*/  @P1 LDC.64 R14, c[0x0][0x448] ;  /* 0x00011200ff0e1b82 */ /* 0x000ef00000000a00 */
[----:B------:R-:W4:Y:S01]  /*0170*/  LDC R22, c[0x0][0x2dc] ;  /* 0x0000b700ff167b82 */ /* 0x000f220000000800 */
[----:B0-----:R-:W-:Y:S01]  /*0180*/  IMAD.WIDE R2, R11, R2, RZ ;  /* 0x000000020b027225 */ /* 0x001fe200078e02ff */
[----:B--2---:R-:W-:-:S03]  /*0190*/  SHF.R.S32.HI R5, RZ, 0x1f, R27 ;  /* 0x0000001fff057819 */ /* 0x004fc6000001141b */
[-C--:B------:R-:W-:Y:S02]  /*01a0*/  IMAD R3, R3, R27.reuse, RZ ;  /* 0x0000001b03037224 */ /* 0x080fe400078e02ff */
[----:B------:R-:W-:-:S04]  /*01b0*/  IMAD.WIDE.U32 R8, R2, R27, RZ ;  /* 0x0000001b02087225 */ /* 0x000fc800078e00ff */
[----:B------:R-:W-:Y:S02]  /*01c0*/  IMAD R3, R2, R5, R3 ;  /* 0x0000000502037224 */ /* 0x000fe400078e0203 */
[----:B---3--:R-:W-:-:S03]  /*01d0*/  @P1 IMAD.WIDE.U32 R4, R7, R14, RZ ;  /* 0x0000000e07041225 */ /* 0x008fc600078e00ff */
[----:B------:R-:W-:Y:S01]  /*01e0*/  IADD3 R10, R9, R3, RZ ;  /* 0x00000003090a7210 */ /* 0x000fe20007ffe0ff */
[----:B------:R-:W-:Y:S01]  /*01f0*/  @P1 IMAD R2, R7, R15, R5 ;  /* 0x0000000f07021224 */ /* 0x000fe200078e0205 */
[----:B-1--4-:R-:W-:Y:S06]  /*0200*/  @P1 BRA `(.L_x_0) ;  /* 0x00000000001c1947 */ /* 0x012fec0003800000 */
[----:B------:R-:W0:Y:S01]  /*0210*/  LDC.64 R6, c[0x0][0x430] ;  /* 0x00010c00ff067b82 */ /* 0x000e220000000a00 */
[----:B------:R-:W-:Y:S02]  /*0220*/  SHF.R.S32.HI R3, RZ, 0x1f, R11 ;  /* 0x0000001fff037819 */ /* 0x000fe4000001140b */
[----:B------:R-:W-:-:S03]  /*0230*/  MOV R21, 0xffffffff ;  /* 0xffffffff00157802 */ /* 0x000fc60000000f00 */
[-C--:B0-----:R-:W-:Y:S02]  /*0240*/  IMAD R2, R3, R6.reuse, RZ ;  /* 0x0000000603027224 */ /* 0x081fe400078e02ff */
[----:B------:R-:W-:-:S04]  /*0250*/  IMAD.WIDE.U32 R4, R11, R6, RZ ;  /* 0x000000060b047225 */ /* 0x000fc800078e00ff */
[----:B------:R-:W-:-:S04]  /*0260*/  IMAD R3, R11, R7, R2 ;  /* 0x000000070b037224 */ /* 0x000fc800078e0202 */
[----:B------:R-:W-:-:S07]  /*0270*/  IMAD.IADD R2, R5, 0x1, R3 ;  /* 0x0000000105027824 */ /* 0x000fce00078e0203 */
.L_x_0:
[----:B------:R-:W-:Y:S01]  /*0280*/  SHF.R.S32.HI R3, RZ, 0x1f, R12 ;  /* 0x0000001fff037819 */ /* 0x000fe2000001140c */
[----:B------:R-:W0:Y:S01]  /*0290*/  S2UR UR7, SR_CTAID.Z ;  /* 0x00000000000779c3 */ /* 0x000e220000002700 */
[----:B------:R-:W-:Y:S01]  /*02a0*/  SHF.R.S32.HI R9, RZ, 0x1f, R22 ;  /* 0x0000001fff097819 */ /* 0x000fe20000011416 */
[----:B------:R-:W-:Y:S01]  /*02b0*/  IMAD R10, R10, R22, RZ ;  /* 0x000000160a0a7224 */ /* 0x000fe200078e02ff */
[-C--:B------:R-:W-:Y:S01]  /*02c0*/  LEA.HI R5, R3, R12.reuse, RZ, 0x2 ;  /* 0x0000000c03057211 */ /* 0x080fe200078f10ff */
[----:B------:R-:W-:Y:S01]  /*02d0*/  IMAD.WIDE R6, R11, 0x80, RZ ;  /* 0x000000800b067825 */ /* 0x000fe200078e02ff */
[CC--:B------:R-:W-:Y:S01]  /*02e0*/  LEA.HI R15, R3.reuse, R12.reuse, RZ, 0x5 ;  /* 0x0000000c030f7211 */ /* 0x0c0fe200078f28ff */
[----:B------:R-:W-:Y:S01]  /*02f0*/  HFMA2.MMA R23, -RZ, RZ, 0, 0 ;  /* 0x00000000ff177435 */ /* 0x000fe200000001ff */
[----:B------:R-:W-:Y:S01]  /*0300*/  LEA.HI R13, R3, R12, RZ, 0x6 ;  /* 0x0000000c030d7211 */ /* 0x000fe200078f30ff */
[----:B------:R-:W-:Y:S01]  /*0310*/  IMAD R25, R9, R8, R10 ;  /* 0x0000000809197224 */ /* 0x000fe200078e020a */
[--C-:B------:R-:W-:Y:S01]  /*0320*/  SHF.R.S32.HI R10, RZ, 0x2, R5.reuse ;  /* 0x00000002ff0a7819 */ /* 0x100fe20000011405 */
[----:B------:R-:W-:Y:S01]  /*0330*/  USHF.R.S32.HI UR4, URZ, 0x1f, UR5 ;  /* 0x0000001f3f047899 */ /* 0x000fe20008011405 */
[----:B------:R-:W-:Y:S01]  /*0340*/  SHF.R.S32.HI R9, RZ, 0x1f, R5 ;  /* 0x0000001fff097819 */ /* 0x000fe20000011405 */
[----:B------:R-:W-:Y:S01]  /*0350*/  ULDC.64 UR10, c[0x0][0x400] ;  /* 0x00010000000a7ab9 */ /* 0x000fe20000000a00 */
[----:B------:R-:W-:Y:S01]  /*0360*/  SEL R18, R6, RZ, P0 ;  /* 0x000000ff06127207 */ /* 0x000fe20000000000 */
[----:B------:R-:W-:Y:S01]  /*0370*/  IMAD.MOV.U32 R91, RZ, RZ, RZ ;  /* 0x000000ffff5b7224 */ /* 0x000fe200078e00ff */
[----:B------:R-:W-:Y:S01]  /*0380*/  LEA.HI R3, R9, R10, RZ, 0x3 ;  /* 0x0000000a09037211 */ /* 0x000fe200078f18ff */
[----:B------:R-:W-:Y:S01]  /*0390*/  IMAD.WIDE.U32 R8, R8, R22, RZ ;  /* 0x0000001608087225 */ /* 0x000fe200078e00ff */
[----:B------:R-:W-:-:S02]  /*03a0*/  SEL R19, R7, RZ, P0 ;  /* 0x000000ff07137207 */ /* 0x000fc40000000000 */
[----:B------:R-:W-:Y:S02]  /*03b0*/  CS2R R30, SRZ ;  /* 0x00000000001e7805 */ /* 0x000fe4000001ff00 */
[----:B------:R-:W-:Y:S01]  /*03c0*/  LOP3.LUT R5, R5, 0x7ffffffc, RZ, 0xc0, !PT ;  /* 0x7ffffffc05057812 */ /* 0x000fe200078ec0ff */
[----:B------:R-:W-:Y:S01]  /*03d0*/  IMAD.WIDE R6, R27, R22, RZ ;  /* 0x000000161b067225 */ /* 0x000fe200078e02ff */
[----:B------:R-:W-:Y:S02]  /*03e0*/  LOP3.LUT R11, R15, 0xffffffe0, RZ, 0xc0, !PT ;  /* 0xffffffe00f0b7812 */ /* 0x000fe400078ec0ff */
[----:B------:R-:W-:Y:S02]  /*03f0*/  CS2R R28, SRZ ;  /* 0x00000000001c7805 */ /* 0x000fe4000001ff00 */
[----:B------:R-:W-:Y:S01]  /*0400*/  LOP3.LUT R3, R3, 0xfffffff8, RZ, 0xc0, !PT ;  /* 0xfffffff803037812 */ /* 0x000fe200078ec0ff */
[----:B------:R-:W-:Y:S01]  /*0410*/  IMAD.IADD R14, R12, 0x1, -R5 ;  /* 0x000000010c0e7824 */ /* 0x000fe200078e0a05 */
[----:B------:R-:W-:Y:S01]  /*0420*/  IADD3 R17, -R11, R12, RZ ;  /* 0x0000000c0b117210 */ /* 0x000fe20007ffe1ff */
[----:B------:R-:W-:Y:S01]  /*0430*/  IMAD R5, R7, R21, RZ ;  /* 0x0000001507057224 */ /* 0x000fe200078e02ff */
[----:B------:R-:W-:Y:S01]  /*0440*/  IADD3 R20, R9, R25, RZ ;  /* 0x0000001909147210 */ /* 0x000fe20007ffe0ff */
[----:B------:R-:W-:Y:S01]  /*0450*/  IMAD.IADD R12, R10, 0x1, -R3 ;  /* 0x000000010a0c7824 */ /* 0x000fe200078e0a03 */
[----:B------:R-:W-:Y:S01]  /*0460*/  SHF.R.S32.HI R16, RZ, 0x5, R15 ;  /* 0x00000005ff107819 */ /* 0x000fe2000001140f */
[----:B------:R-:W-:Y:S01]  /*0470*/  IMAD.WIDE.U32 R10, R6, R21, RZ ;  /* 0x00000015060a7225 */ /* 0x000fe200078e00ff */
[----:B------:R-:W-:-:S02]  /*0480*/  SHF.R.S32.HI R13, RZ, 0x6, R13 ;  /* 0x00000006ff0d7819 */ /* 0x000fc4000001140d */
[----:B------:R-:W-:Y:S02]  /*0490*/  CS2R R24, SRZ ;  /* 0x0000000000187805 */ /* 0x000fe4000001ff00 */
[----:B------:R-:W-:Y:S01]  /*04a0*/  LEA.HI R15, R15, R16, RZ, 0x1 ;  /* 0x000000100f0f7211 */ /* 0x000fe200078f08ff */
[----:B------:R-:W-:Y:S01]  /*04b0*/  IMAD R23, R6, R23, R5 ;  /* 0x0000001706177224 */ /* 0x000fe200078e0205 */
[----:B------:R-:W-:Y:S01]  /*04c0*/  SEL R8, R8, R10, !P1 ;  /* 0x0000000a08087207 */ /* 0x000fe20004800000 */
[----:B0-----:R-:W-:Y:S01]  /*04d0*/  IMAD R5, R22, UR7, RZ ;  /* 0x0000000716057c24 */ /* 0x001fe2000f8e02ff */
[----:B------:R-:W-:Y:S01]  /*04e0*/  LOP3.LUT R15, R15, 0x3ffffe, RZ, 0xc0, !PT ;  /* 0x003ffffe0f0f7812 */ /* 0x000fe200078ec0ff */
[----:B------:R-:W-:Y:S01]  /*04f0*/  @P1 IMAD.IADD R20, R11, 0x1, R23 ;  /* 0x000000010b141824 */ /* 0x000fe200078e0217 */
[----:B------:R-:W-:Y:S01]  /*0500*/  IADD3 R11, P0, R18, UR5, RZ ;  /* 0x00000005120b7c10 */ /* 0x000fe2000ff1e0ff */
[----:B------:R-:W-:Y:S01]  /*0510*/  IMAD R3, R27, R22, RZ ;  /* 0x000000161b037224 */ /* 0x000fe200078e02ff */
[----:B------:R-:W-:Y:S01]  /*0520*/  IADD3 R8, P1, R5, R8, RZ ;  /* 0x0000000805087210 */ /* 0x000fe20007f3e0ff */
[----:B------:R-:W-:Y:S01]  /*0530*/  IMAD.SHL.U32 R12, R12, 0x40, RZ ;  /* 0x000000400c0c7824 */ /* 0x000fe200078e00ff */
[----:B------:R-:W-:Y:S01]  /*0540*/  IADD3 R15, R16, -R15, RZ ;  /* 0x8000000f100f7210 */ /* 0x000fe20007ffe0ff */
[----:B------:R-:W-:Y:S01]  /*0550*/  IMAD R17, R3, R16, R17 ;  /* 0x0000001003117224 */ /* 0x000fe200078e0211 */
[----:B------:R-:W-:Y:S01]  /*0560*/  LEA.HI.X.SX32 R9, R5, R20, 0x1, P1 ;  /* 0x0000001405097211 */ /* 0x000fe200008f0eff */
[----:B------:R-:W-:Y:S01]  /*0570*/  HFMA2.MMA R23, -RZ, RZ, 0, 0 ;  /* 0x00000000ff177435 */ /* 0x000fe200000001ff */
[----:B------:R-:W-:Y:S01]  /*0580*/  IADD3.X R5, R19, UR4, RZ, P0, !PT ;  /* 0x0000000413057c10 */ /* 0x000fe200087fe4ff */
[----:B------:R-:W-:Y:S01]  /*0590*/  IMAD R14, R15, 0x200, R14 ;  /* 0x000002000f0e7824 */ /* 0x000fe200078e020e */
[----:B------:R-:W-:Y:S01]  /*05a0*/  SHF.L.U32 R13, R13, 0x3, RZ ;  /* 0x000000030d0d7819 */ /* 0x000fe200000006ff */
[----:B------:R-:W-:Y:S01]  /*05b0*/  IMAD.WIDE.U32 R8, R6, R11, R8 ;  /* 0x0000000b06087225 */ /* 0x000fe200078e0008 */
[----:B------:R-:W-:-:S02]  /*05c0*/  LOP3.LUT R12, R12, 0x1c0, RZ, 0xc0, !PT ;  /* 0x000001c00c0c7812 */ /* 0x000fc400078ec0ff */
[----:B------:R-:W-:Y:S02]  /*05d0*/  CS2R R18, SRZ ;  /* 0x0000000000127805 */ /* 0x000fe4000001ff00 */
[----:B------:R-:W-:Y:S01]  /*05e0*/  MOV R22, RZ ;  /* 0x000000ff00167202 */ /* 0x000fe20000000f00 */
[----:B------:R-:W-:Y:S01]  /*05f0*/  IMAD R5, R5, R6, RZ ;  /* 0x0000000605057224 */ /* 0x000fe200078e02ff */
[----:B------:R-:W-:Y:S02]  /*0600*/  LOP3.LUT R13, R12, 0x18, R13, 0xf8, !PT ;  /* 0x000000180c0d7812 */ /* 0x000fe400078ef80d */
[----:B------:R-:W-:Y:S02]  /*0610*/  CS2R R20, SRZ ;  /* 0x0000000000147805 */ /* 0x000fe4000001ff00 */
[----:B------:R-:W-:Y:S01]  /*0620*/  SHF.R.U32.HI R12, RZ, 0x3, R12 ;  /* 0x00000003ff0c7819 */ /* 0x000fe2000001160c */
[----:B------:R-:W-:Y:S01]  /*0630*/  IMAD R6, R7, R11, R5 ;  /* 0x0000000b07067224 */ /* 0x000fe200078e0205 */
[----:B------:R-:W-:-:S02]  /*0640*/  SHF.R.S32.HI R7, RZ, 0x1f, R17 ;  /* 0x0000001fff077819 */ /* 0x000fc40000011411 */
[----:B------:R-:W-:Y:S02]  /*0650*/  CS2R R10, SRZ ;  /* 0x00000000000a7805 */ /* 0x000fe4000001ff00 */
[----:B------:R-:W-:Y:S02]  /*0660*/  IADD3 R17, P0, R17, R8, RZ ;  /* 0x0000000811117210 */ /* 0x000fe40007f1e0ff */
[----:B------:R-:W-:Y:S02]  /*0670*/  CS2R R26, SRZ ;  /* 0x00000000001a7805 */ /* 0x000fe4000001ff00 */
[----:B------:R-:W-:Y:S02]  /*0680*/  LOP3.LUT R5, R13, R12, RZ, 0x3c, !PT ;  /* 0x0000000c0d057212 */ /* 0x000fe400078e3cff */
[----:B------:R-:W-:Y:S02]  /*0690*/  CS2R R12, SRZ ;  /* 0x00000000000c7805 */ /* 0x000fe4000001ff00 */
[----:B------:R-:W-:Y:S01]  /*06a0*/  IADD3.X R8, R7, R9, R6, P0, !PT ;  /* 0x0000000907087210 */ /* 0x000fe200007fe406 */
[----:B------:R-:W-:Y:S01]  /*06b0*/  HFMA2.MMA R7, -RZ, RZ, 0, 0 ;  /* 0x00000000ff077435 */ /* 0x000fe200000001ff */
[----:B------:R-:W0:Y:S01]  /*06c0*/  LDC R6, c[0x0][0x490] ;  /* 0x00012400ff067b82 */ /* 0x000e220000000800 */
[----:B------:R-:W-:-:S02]  /*06d0*/  LEA R70, P0, R17, UR10, 0x2 ;  /* 0x0000000a11467c11 */ /* 0x000fc4000f8010ff */
[----:B------:R-:W-:Y:S02]  /*06e0*/  CS2R R38, SRZ ;  /* 0x0000000000267805 */ /* 0x000fe4000001ff00 */
[----:B------:R-:W-:Y:S01]  /*06f0*/  LEA R5, R14, R5, 0x1 ;  /* 0x000000050e057211 */ /* 0x000fe200078e08ff */
[----:B------:R-:W-:Y:S01]  /*0700*/  IMAD.MOV.U32 R14, RZ, RZ, RZ ;  /* 0x000000ffff0e7224 */ /* 0x000fe200078e00ff */
[----:B------:R-:W-:Y:S02]  /*0710*/  LEA.HI.X R15, R17, UR11, R8, 0x2, P0 ;  /* 0x0000000b110f7c11 */ /* 0x000fe400080f1408 */
[----:B------:R-:W-:Y:S02]  /*0720*/  CS2R R8, SRZ ;  /* 0x0000000000087805 */ /* 0x000fe4000001ff00 */
[----:B------:R-:W-:Y:S02]  /*0730*/  CS2R R16, SRZ ;  /* 0x0000000000107805 */ /* 0x000fe4000001ff00 */
[----:B------:R-:W-:-:S02]  /*0740*/  CS2R R32, SRZ ;  /* 0x0000000000207805 */ /* 0x000fc4000001ff00 */
[----:B------:R-:W-:Y:S02]  /*0750*/  CS2R R34, SRZ ;  /* 0x0000000000227805 */ /* 0x000fe4000001ff00 */
[----:B------:R-:W-:Y:S02]  /*0760*/  CS2R R36, SRZ ;  /* 0x0000000000247805 */ /* 0x000fe4000001ff00 */
[----:B------:R-:W-:Y:S02]  /*0770*/  CS2R R62, SRZ ;  /* 0x00000000003e7805 */ /* 0x000fe4000001ff00 */
[----:B------:R-:W-:Y:S02]  /*0780*/  CS2R R40, SRZ ;  /* 0x0000000000287805 */ /* 0x000fe4000001ff00 */
[----:B------:R-:W-:Y:S02]  /*0790*/  CS2R R42, SRZ ;  /* 0x00000000002a7805 */ /* 0x000fe4000001ff00 */
[----:B------:R-:W-:Y:S01]  /*07a0*/  CS2R R60, SRZ ;  /* 0x00000000003c7805 */ /* 0x000fe2000001ff00 */
[----:B------:R-:W-:Y:S01]  /*07b0*/  IMAD.MOV.U32 R89, RZ, RZ, RZ ;  /* 0x000000ffff597224 */ /* 0x000fe200078e00ff */
[----:B------:R-:W-:-:S02]  /*07c0*/  CS2R R64, SRZ ;  /* 0x0000000000407805 */ /* 0x000fc4000001ff00 */
[----:B------:R-:W-:Y:S02]  /*07d0*/  CS2R R66, SRZ ;  /* 0x0000000000427805 */ /* 0x000fe4000001ff00 */
[----:B------:R-:W-:Y:S02]  /*07e0*/  CS2R R68, SRZ ;  /* 0x0000000000447805 */ /* 0x000fe4000001ff00 */
[----:B------:R-:W-:Y:S02]  /*07f0*/  CS2R R78, SRZ ;  /* 0x00000000004e7805 */ /* 0x000fe4000001ff00 */
[----:B------:R-:W-:Y:S02]  /*0800*/  MOV R71, RZ ;  /* 0x000000ff00477202 */ /* 0x000fe40000000f00 */
[----:B------:R-:W-:Y:S02]  /*0810*/  CS2R R72, SRZ ;  /* 0x0000000000487805 */ /* 0x000fe4000001ff00 */
[----:B------:R-:W-:-:S02]  /*0820*/  CS2R R74, SRZ ;  /* 0x00000000004a7805 */ /* 0x000fc4000001ff00 */
[----:B------:R-:W-:Y:S02]  /*0830*/  CS2R R76, SRZ ;  /* 0x00000000004c7805 */ /* 0x000fe4000001ff00 */
[----:B0-----:R-:W-:Y:S01]  /*0840*/  ISETP.GE.AND P0, PT, R6, 0x1, PT ;  /* 0x000000010600780c */ /* 0x001fe20003f06270 */
[----:B------:R-:W-:Y:S01]  /*0850*/  IMAD.MOV.U32 R86, RZ, RZ, RZ ;  /* 0x000000ffff567224 */ /* 0x000fe200078e00ff */
[----:B------:R-:W-:Y:S02]  /*0860*/  CS2R R80, SRZ ;  /* 0x0000000000507805 */ /* 0x000fe4000001ff00 */
[----:B------:R-:W-:Y:S02]  /*0870*/  CS2R R82, SRZ ;  /* 0x0000000000527805 */ /* 0x000fe4000001ff00 */
[----:B------:R-:W-:-:S07]  /*0880*/  CS2R R84, SRZ ;  /* 0x0000000000547805 */ /* 0x000fce000001ff00 */
[----:B------:R-:W-:Y:S05]  /*0890*/  @!P0 BRA `(.L_x_1) ;  /* 0x0000000800d08947 */ /* 0x000fea0003800000 */
[----:B------:R-:W0:Y:S01]  /*08a0*/  LDC.64 R44, c[0x0][0x488] ;  /* 0x00012200ff2c7b82 */ /* 0x000e220000000a00 */
[----:B------:R-:W-:Y:S01]  /*08b0*/  IMAD.SHL.U32 R87, R3, 0x8, RZ ;  /* 0x0000000803577824 */ /* 0x000fe200078e00ff */
[----:B------:R-:W-:Y:S01]  /*08c0*/  UMOV UR4, URZ ;  /* 0x0000003f00047c82 */ /* 0x000fe20008000000 */
[----:B------:R-:W-:-:S03]  /*08d0*/  IMAD.MOV.U32 R14, RZ, RZ, RZ ;  /* 0x000000ffff0e7224 */ /* 0x000fc600078e00ff */
[----:B------:R-:W-:-:S04]  /*08e0*/  IADD3 R88, R87, 0x20, R87 ;  /* 0x0000002057587810 */ /* 0x000fc80007ffe057 */
[C---:B------:R-:W-:Y:S02]  /*08f0*/  IADD3 R90, R87.reuse, R88, RZ ;  /* 0x00000058575a7210 */ /* 0x040fe40007ffe0ff */
[----:B0-----:R-:W-:Y:S02]  /*0900*/  SHF.L.U64.HI R92, R44, 0x2, R45 ;  /* 0x000000022c5c7819 */ /* 0x001fe4000001022d */
[----:B------:R-:W-:-:S07]  /*0910*/  IADD3 R45, R87, R90, RZ ;  /* 0x0000005a572d7210 */ /* 0x000fce0007ffe0ff */
.L_x_2:
[----:B------:R-:W-:Y:S02]  /*0920*/  SHF.R.S32.HI R48, RZ, 0x1f, R87 ;  /* 0x0000001fff307819 */ /* 0x000fe40000011457 */
[C---:B------:R-:W-:Y:S02]  /*0930*/  LEA R46, P0, R87.reuse, R70, 0x2 ;  /* 0x00000046572e7211 */ /* 0x040fe400078010ff */
[----:B------:R-:W-:-:S05]  /*0940*/  SHF.L.U64.HI R48, R87, 0x2, R48 ;  /* 0x0000000257307819 */ /* 0x000fca0000010230 */
[----:B------:R-:W-:Y:S02]  /*0950*/  IMAD.X R47, R15, 0x1, R48, P0 ;  /* 0x000000010f2f7824 */ /* 0x000fe400000e0630 */
[----:B------:R-:W-:-:S05]  /*0960*/  IMAD.WIDE R52, R3, 0x20, R46 ;  /* 0x0000002003347825 */ /* 0x000fca00078e022e */
[----:B------:R-:W2:Y:S01]  /*0970*/  LDG.E R93, desc[UR8][R52.64] ;  /* 0x00000008345d7981 */ /* 0x000ea2000c1e1900 */
[----:B------:R-:W-:-:S04]  /*0980*/  IMAD.WIDE R54, R3, 0x20, R52 ;  /* 0x0000002003367825 */ /* 0x000fc800078e0234 */
[C---:B------:R-:W-:Y:S01]  /*0990*/  IMAD.WIDE R48, R3.reuse, 0x20, R54 ;  /* 0x0000002003307825 */ /* 0x040fe200078e0236 */
[----:B------:R-:W3:Y:S03]  /*09a0*/  LDG.E R52, desc[UR8][R54.64] ;  /* 0x0000000836347981 */ /* 0x000ee6000c1e1900 */
[C---:B------:R-:W-:Y:S01]  /*09b0*/  IMAD.WIDE R50, R3.reuse, 0x20, R48 ;  /* 0x0000002003327825 */ /* 0x040fe200078e0230 */
[----:B------:R-:W4:Y:S04]  /*09c0*/  LDG.E R53, desc[UR8][R46.64] ;  /* 0x000000082e357981 */ /* 0x000f28000c1e1900 */
[----:B------:R-:W5:Y:S01]  /*09d0*/  LDG.E R49, desc[UR8][R48.64] ;  /* 0x0000000830317981 */ /* 0x000f62000c1e1900 */
[----:B------:R-:W-:-:S03]  /*09e0*/  IMAD.WIDE R56, R3, 0x20, R50 ;  /* 0x0000002003387825 */ /* 0x000fc600078e0232 */
[----:B------:R-:W2:Y:S04]  /*09f0*/  LDG.E R54, desc[UR8][R46.64+0x80] ;  /* 0x000080082e367981 */ /* 0x000ea8000c1e1900 */
[----:B------:R-:W2:Y:S04]  /*0a00*/  LDG.E R55, desc[UR8][R46.64+0x100] ;  /* 0x000100082e377981 */ /* 0x000ea8000c1e1900 */
[----:B------:R-:W4:Y:S04]  /*0a10*/  LDG.E R48, desc[UR8][R50.64] ;  /* 0x0000000832307981 */ /* 0x000f28000c1e1900 */
[----:B------:R-:W2:Y:S01]  /*0a20*/  LDG.E R51, desc[UR8][R56.64] ;  /* 0x0000000838337981 */ /* 0x000ea2000c1e1900 */
[----:B------:R-:W-:-:S03]  /*0a30*/  IMAD.WIDE R58, R3, 0x20, R56 ;  /* 0x00000020033a7825 */ /* 0x000fc600078e0238 */
[----:B------:R-:W2:Y:S04]  /*0a40*/  LDG.E R50, desc[UR8][R46.64+0x200] ;  /* 0x000200082e327981 */ /* 0x000ea8000c1e1900 */
[----:B------:R-:W2:Y:S04]  /*0a50*/  LDG.E R58, desc[UR8][R58.64] ;  /* 0x000000083a3a7981 */ /* 0x000ea8000c1e1900 */
[----:B------:R-:W2:Y:S04]  /*0a60*/  LDG.E R56, desc[UR8][R46.64+0x300] ;  /* 0x000300082e387981 */ /* 0x000ea8000c1e1900 */
[----:B------:R-:W2:Y:S01]  /*0a70*/  LDG.E R57, desc[UR8][R46.64+0x380] ;  /* 0x000380082e397981 */ /* 0x000ea2000c1e1900 */
[----:B---3--:R-:W-:-:S03]  /*0a80*/  FADD.FTZ R83, R52, R83 ;  /* 0x0000005334537221 */ /* 0x008fc60000010000 */
[----:B------:R-:W3:Y:S01]  /*0a90*/  LDG.E R52, desc[UR8][R46.64+0x280] ;  /* 0x000280082e347981 */ /* 0x000ee2000c1e1900 */
[----:B-----5:R-:W-:Y:S01]  /*0aa0*/  FADD.FTZ R82, R49, R82 ;  /* 0x0000005231527221 */ /* 0x020fe20000010000 */
[----:B------:R-:W-:-:S04]  /*0ab0*/  SHF.R.S32.HI R49, RZ, 0x1f, R88 ;  /* 0x0000001fff317819 */ /* 0x000fc80000011458 */
[----:B------:R-:W-:Y:S01]  /*0ac0*/  SHF.L.U64.HI R49, R88, 0x2, R49 ;  /* 0x0000000258317819 */ /* 0x000fe20000010231 */
[----:B----4-:R-:W-:Y:S01]  /*0ad0*/  FADD.FTZ R81, R48, R81 ;  /* 0x0000005130517221 */ /* 0x010fe20000010000 */
[----:B------:R-:W-:-:S04]  /*0ae0*/  LEA R48, P0, R88, R70, 0x2 ;  /* 0x0000004658307211 */ /* 0x000fc800078010ff */
[----:B------:R-:W-:Y:S01]  /*0af0*/  IADD3.X R49, R15, R49, RZ, P0, !PT ;  /* 0x000000310f317210 */ /* 0x000fe200007fe4ff */
[----:B--2---:R-:W-:Y:S01]  /*0b00*/  FADD.FTZ R80, R51, R80 ;  /* 0x0000005033507221 */ /* 0x004fe20000010000 */
[----:B------:R-:W-:-:S03]  /*0b10*/  FADD.FTZ R85, R53, R85 ;  /* 0x0000005535557221 */ /* 0x000fc60000010000 */
[----:B------:R-:W2:Y:S01]  /*0b20*/  LDG.E R51, desc[UR8][R48.64] ;  /* 0x0000000830337981 */ /* 0x000ea2000c1e1900 */
[----:B------:R-:W-:-:S03]  /*0b30*/  FADD.FTZ R84, R93, R84 ;  /* 0x000000545d547221 */ /* 0x000fc60000010000 */
[----:B------:R-:W4:Y:S04]  /*0b40*/  LDG.E R53, desc[UR8][R48.64+0x80] ;  /* 0x0000800830357981 */ /* 0x000f28000c1e1900 */
[----:B------:R0:W5:Y:S01]  /*0b50*/  LDG.E R93, desc[UR8][R46.64+0x180] ;  /* 0x000180082e5d7981 */ /* 0x000162000c1e1900 */
[----:B------:R-:W-:-:S03]  /*0b60*/  FADD.FTZ R37, R50, R37 ;  /* 0x0000002532257221 */ /* 0x000fc60000010000 */
[----:B------:R-:W5:Y:S01]  /*0b70*/  LDG.E R50, desc[UR8][R48.64+0x300] ;  /* 0x0003000830327981 */ /* 0x000f62000c1e1900 */
[----:B------:R-:W-:-:S03]  /*0b80*/  FADD.FTZ R77, R54, R77 ;  /* 0x0000004d364d7221 */ /* 0x000fc60000010000 */
[----:B------:R-:W5:Y:S01]  /*0b90*/  LDG.E R54, desc[UR8][R48.64+0x100] ;  /* 0x0001000830367981 */ /* 0x000f62000c1e1900 */
[----:B0-----:R-:W-:Y:S02]  /*0ba0*/  SHF.R.S32.HI R47, RZ, 0x1f, R90 ;  /* 0x0000001fff2f7819 */ /* 0x001fe4000001145a */
[----:B------:R-:W-:Y:S01]  /*0bb0*/  LEA R46, P0, R90, R70, 0x2 ;  /* 0x000000465a2e7211 */ /* 0x000fe200078010ff */
[----:B------:R-:W-:Y:S01]  /*0bc0*/  FADD.FTZ R69, R55, R69 ;  /* 0x0000004537457221 */ /* 0x000fe20000010000 */
[----:B------:R-:W5:Y:S04]  /*0bd0*/  LDG.E R59, desc[UR8][R48.64+0x200] ;  /* 0x00020008303b7981 */ /* 0x000f68000c1e1900 */
[----:B------:R-:W5:Y:S01]  /*0be0*/  LDG.E R55, desc[UR8][R48.64+0x280] ;  /* 0x0002800830377981 */ /* 0x000f62000c1e1900 */
[----:B---3--:R-:W-:Y:S01]  /*0bf0*/  FADD.FTZ R29, R52, R29 ;  /* 0x0000001d341d7221 */ /* 0x008fe20000010000 */
[----:B------:R-:W-:-:S05]  /*0c00*/  SHF.L.U64.HI R52, R90, 0x2, R47 ;  /* 0x000000025a347819 */ /* 0x000fca000001022f */
[----:B------:R-:W-:-:S05]  /*0c10*/  IMAD.X R47, R15, 0x1, R52, P0 ;  /* 0x000000010f2f7824 */ /* 0x000fca00000e0634 */
[----:B------:R-:W3:Y:S01]  /*0c20*/  LDG.E R52, desc[UR8][R46.64+0x180] ;  /* 0x000180082e347981 */ /* 0x000ee2000c1e1900 */
[----:B--2---:R-:W-:-:S03]  /*0c30*/  FADD.FTZ R76, R51, R76 ;  /* 0x0000004c334c7221 */ /* 0x004fc60000010000 */
[----:B------:R-:W2:Y:S01]  /*0c40*/  LDG.E R51, desc[UR8][R46.64] ;  /* 0x000000082e337981 */ /* 0x000ea2000c1e1900 */
[----:B----4-:R-:W-:-:S03]  /*0c50*/  FADD.FTZ R68, R53, R68 ;  /* 0x0000004435447221 */ /* 0x010fc60000010000 */
[----:B------:R-:W4:Y:S01]  /*0c60*/  LDG.E R53, desc[UR8][R46.64+0x280] ;  /* 0x000280082e357981 */ /* 0x000f22000c1e1900 */
[----:B-----5:R-:W-:-:S03]  /*0c70*/  FADD.FTZ R61, R93, R61 ;  /* 0x0000003d5d3d7221 */ /* 0x020fc60000010000 */
[----:B------:R0:W5:Y:S01]  /*0c80*/  LDG.E R93, desc[UR8][R48.64+0x180] ;  /* 0x00018008305d7981 */ /* 0x000162000c1e1900 */
[----:B------:R-:W-:-:S03]  /*0c90*/  FADD.FTZ R79, R58, R79 ;  /* 0x0000004f3a4f7221 */ /* 0x000fc60000010000 */
[----:B------:R-:W5:Y:S01]  /*0ca0*/  LDG.E R58, desc[UR8][R46.64+0x80] ;  /* 0x000080082e3a7981 */ /* 0x000f62000c1e1900 */
[----:B0-----:R-:W-:Y:S01]  /*0cb0*/  SHF.R.S32.HI R48, RZ, 0x1f, R45 ;  /* 0x0000001fff307819 */ /* 0x001fe2000001142d */
[----:B------:R-:W-:Y:S02]  /*0cc0*/  FADD.FTZ R21, R56, R21 ;  /* 0x0000001538157221 */ /* 0x000fe40000010000 */
[----:B------:R-:W5:Y:S01]  /*0cd0*/  LDG.E R56, desc[UR8][R46.64+0x100] ;  /* 0x000100082e387981 */ /* 0x000f62000c1e1900 */
[C---:B------:R-:W-:Y:S02]  /*0ce0*/  SHF.L.U64.HI R49, R45.reuse, 0x2, R48 ;  /* 0x000000022d317819 */ /* 0x040fe40000010230 */
[----:B------:R-:W-:-:S04]  /*0cf0*/  LEA R48, P0, R45, R70, 0x2 ;  /* 0x000000462d307211 */ /* 0x000fc800078010ff */
[----:B------:R-:W-:Y:S01]  /*0d00*/  IADD3.X R49, R15, R49, RZ, P0, !PT ;  /* 0x000000310f317210 */ /* 0x000fe200007fe4ff */
[----:B------:R-:W-:Y:S01]  /*0d10*/  FADD.FTZ R12, R50, R12 ;  /* 0x0000000c320c7221 */ /* 0x000fe20000010000 */
[----:B------:R-:W-:Y:S02]  /*0d20*/  FADD.FTZ R60, R54, R60 ;  /* 0x0000003c363c7221 */ /* 0x000fe40000010000 */
[----:B------:R-:W5:Y:S04]  /*0d30*/  LDG.E R54, desc[UR8][R46.64+0x300] ;  /* 0x000300082e367981 */ /* 0x000f68000c1e1900 */
[----:B------:R-:W5:Y:S01]  /*0d40*/  LDG.E R50, desc[UR8][R48.64+0x200] ;  /* 0x0002000830327981 */ /* 0x000f62000c1e1900 */
[----:B------:R-:W-:Y:S01]  /*0d50*/  FADD.FTZ R13, R57, R13 ;  /* 0x0000000d390d7221 */ /* 0x000fe20000010000 */
[----:B------:R-:W-:-:S02]  /*0d60*/  FADD.FTZ R20, R55, R20 ;  /* 0x0000001437147221 */ /* 0x000fc40000010000 */
[----:B------:R0:W5:Y:S04]  /*0d70*/  LDG.E R57, desc[UR8][R46.64+0x200] ;  /* 0x000200082e397981 */ /* 0x000168000c1e1900 */
[----:B------:R-:W5:Y:S01]  /*0d80*/  LDG.E R55, desc[UR8][R48.64] ;  /* 0x0000000830377981 */ /* 0x000f62000c1e1900 */
[----:B---3--:R-:W-:-:S03]  /*0d90*/  FADD.FTZ R35, R52, R35 ;  /* 0x0000002334237221 */ /* 0x008fc60000010000 */
[----:B------:R-:W3:Y:S01]  /*0da0*/  LDG.E R52, desc[UR8][R48.64+0x180] ;  /* 0x0001800830347981 */ /* 0x000ee2000c1e1900 */
[----:B--2---:R-:W-:-:S03]  /*0db0*/  FADD.FTZ R75, R51, R75 ;  /* 0x0000004b334b7221 */ /* 0x004fc60000010000 */
[----:B------:R-:W2:Y:S01]  /*0dc0*/  LDG.E R51, desc[UR8][R48.64+0x80] ;  /* 0x0000800830337981 */ /* 0x000ea2000c1e1900 */
[----:B----4-:R-:W-:Y:S01]  /*0dd0*/  FADD.FTZ R19, R53, R19 ;  /* 0x0000001335137221 */ /* 0x010fe20000010000 */
[----:B------:R-:W-:-:S04]  /*0de0*/  IADD3 R53, R87, R45, RZ ;  /* 0x0000002d57357210 */ /* 0x000fc80007ffe0ff */
[----:B0-----:R-:W-:Y:S01]  /*0df0*/  SHF.R.S32.HI R46, RZ, 0x1f, R53 ;  /* 0x0000001fff2e7819 */ /* 0x001fe20000011435 */
[----:B-----5:R-:W-:-:S03]  /*0e00*/  FADD.FTZ R67, R58, R67 ;  /* 0x000000433a437221 */ /* 0x020fc60000010000 */
[C---:B------:R-:W-:Y:S02]  /*0e10*/  SHF.L.U64.HI R58, R53.reuse, 0x2, R46 ;  /* 0x00000002353a7819 */ /* 0x040fe4000001022e */
[----:B------:R-:W-:Y:S01]  /*0e20*/  LEA R46, P0, R53, R70, 0x2 ;  /* 0x00000046352e7211 */ /* 0x000fe200078010ff */
[----:B------:R-:W-:-:S04]  /*0e30*/  FADD.FTZ R43, R56, R43 ;  /* 0x0000002b382b7221 */ /* 0x000fc80000010000 */
[----:B------:R-:W-:Y:S01]  /*0e40*/  IMAD.X R47, R15, 0x1, R58, P0 ;  /* 0x000000010f2f7824 */ /* 0x000fe200000e063a */
[----:B------:R-:W4:Y:S01]  /*0e50*/  LDG.E R56, desc[UR8][R48.64+0x300] ;  /* 0x0003000830387981 */ /* 0x000f22000c1e1900 */
[----:B------:R-:W-:Y:S01]  /*0e60*/  FADD.FTZ R36, R93, R36 ;  /* 0x000000245d247221 */ /* 0x000fe20000010000 */
[----:B------:R-:W-:Y:S02]  /*0e70*/  FADD.FTZ R28, R59, R28 ;  /* 0x0000001c3b1c7221 */ /* 0x000fe40000010000 */
[----:B------:R-:W5:Y:S04]  /*0e80*/  LDG.E R93, desc[UR8][R48.64+0x100] ;  /* 0x00010008305d7981 */ /* 0x000f68000c1e1900 */
[----:B------:R0:W5:Y:S01]  /*0e90*/  LDG.E R59, desc[UR8][R48.64+0x280] ;  /* 0x00028008303b7981 */ /* 0x000162000c1e1900 */
[----:B------:R-:W-:-:S03]  /*0ea0*/  FADD.FTZ R11, R54, R11 ;  /* 0x0000000b360b7221 */ /* 0x000fc60000010000 */
[----:B------:R-:W5:Y:S01]  /*0eb0*/  LDG.E R54, desc[UR8][R46.64] ;  /* 0x000000082e367981 */ /* 0x000f62000c1e1900 */
[----:B------:R-:W-:-:S03]  /*0ec0*/  FADD.FTZ R26, R50, R26 ;  /* 0x0000001a321a7221 */ /* 0x000fc60000010000 */
[----:B------:R-:W5:Y:S01]  /*0ed0*/  LDG.E R50, desc[UR8][R46.64+0x280] ;  /* 0x000280082e327981 */ /* 0x000f62000c1e1900 */
[----:B------:R-:W-:-:S03]  /*0ee0*/  FADD.FTZ R27, R57, R27 ;  /* 0x0000001b391b7221 */ /* 0x000fc60000010000 */
[----:B------:R-:W5:Y:S01]  /*0ef0*/  LDG.E R57, desc[UR8][R46.64+0x300] ;  /* 0x000300082e397981 */ /* 0x000f62000c1e1900 */
[----:B------:R-:W-:-:S03]  /*0f00*/  FADD.FTZ R74, R55, R74 ;  /* 0x0000004a374a7221 */ /* 0x000fc60000010000 */
[----:B------:R-:W5:Y:S01]  /*0f10*/  LDG.E R55, desc[UR8][R46.64+0x180] ;  /* 0x000180082e377981 */ /* 0x000f62000c1e1900 */
[----:B---3--:R-:W-:Y:S01]  /*0f20*/  FADD.FTZ R34, R52, R34 ;  /* 0x0000002234227221 */ /* 0x008fe20000010000 */
[----:B--2---:R-:W-:Y:S02]  /*0f30*/  FADD.FTZ R66, R51, R66 ;  /* 0x0000004233427221 */ /* 0x004fe40000010000 */
[----:B------:R-:W2:Y:S04]  /*0f40*/  LDG.E R52, desc[UR8][R46.64+0x100] ;  /* 0x000100082e347981 */ /* 0x000ea8000c1e1900 */
[----:B------:R-:W3:Y:S01]  /*0f50*/  LDG.E R51, desc[UR8][R46.64+0x200] ;  /* 0x000200082e337981 */ /* 0x000ee2000c1e1900 */
[----:B------:R-:W-:-:S03]  /*0f60*/  IADD3 R53, R87, R53, RZ ;  /* 0x0000003557357210 */ /* 0x000fc60007ffe0ff */
[----:B------:R1:W3:Y:S01]  /*0f70*/  LDG.E R58, desc[UR8][R46.64+0x80] ;  /* 0x000080082e3a7981 */ /* 0x0002e2000c1e1900 */
[--C-:B0-----:R-:W-:Y:S01]  /*0f80*/  SHF.R.S32.HI R48, RZ, 0x1f, R53.reuse ;  /* 0x0000001fff307819 */ /* 0x101fe20000011435 */
[----:B-1----:R-:W-:Y:S02]  /*0f90*/  IMAD.IADD R47, R87, 0x1, R53 ;  /* 0x00000001572f7824 */ /* 0x002fe400078e0235 */
[----:B----4-:R-:W-:Y:S01]  /*0fa0*/  FADD.FTZ R10, R56, R10 ;  /* 0x0000000a380a7221 */ /* 0x010fe20000010000 */
[C---:B------:R-:W-:Y:S02]  /*0fb0*/  SHF.L.U64.HI R56, R53.reuse, 0x2, R48 ;  /* 0x0000000235387819 */ /* 0x040fe40000010230 */
[----:B------:R-:W-:Y:S02]  /*0fc0*/  LEA R48, P0, R53, R70, 0x2 ;  /* 0x0000004635307211 */ /* 0x000fe400078010ff */
[----:B------:R-:W-:Y:S02]  /*0fd0*/  SHF.R.S32.HI R46, RZ, 0x1f, R47 ;  /* 0x0000001fff2e7819 */ /* 0x000fe4000001142f */
[----:B------:R-:W-:Y:S01]  /*0fe0*/  IADD3.X R49, R15, R56, RZ, P0, !PT ;  /* 0x000000380f317210 */ /* 0x000fe200007fe4ff */
[----:B-----5:R-:W-:Y:S01]  /*0ff0*/  FADD.FTZ R73, R54, R73 ;  /* 0x0000004936497221 */ /* 0x020fe20000010000 */
[----:B------:R-:W-:-:S03]  /*1000*/  FADD.FTZ R42, R93, R42 ;  /* 0x0000002a5d2a7221 */ /* 0x000fc60000010000 */
[----:B------:R-:W4:Y:S01]  /*1010*/  LDG.E R54, desc[UR8][R48.64+0x80] ;  /* 0x0000800830367981 */ /* 0x000f22000c1e1900 */
[----:B------:R-:W-:Y:S01]  /*1020*/  FADD.FTZ R17, R50, R17 ;  /* 0x0000001132117221 */ /* 0x000fe20000010000 */
[----:B------:R-:W-:Y:S01]  /*1030*/  SHF.L.U64.HI R50, R47, 0x2, R46 ;  /* 0x000000022f327819 */ /* 0x000fe2000001022e */
[----:B------:R-:W-:Y:S01]  /*1040*/  FADD.FTZ R18, R59, R18 ;  /* 0x000000123b127221 */ /* 0x000fe20000010000 */
[----:B------:R-:W-:Y:S01]  /*1050*/  LEA R46, P0, R47, R70, 0x2 ;  /* 0x000000462f2e7211 */ /* 0x000fe200078010ff */
[----:B------:R-:W-:Y:S01]  /*1060*/  FADD.FTZ R9, R57, R9 ;  /* 0x0000000939097221 */ /* 0x000fe20000010000 */
[----:B------:R-:W5:Y:S02]  /*1070*/  LDG.E R59, desc[UR8][R48.64] ;  /* 0x00000008303b7981 */ /* 0x000f64000c1e1900 */
[----:B------:R-:W-:Y:S01]  /*1080*/  IADD3.X R47, R15, R50, RZ, P0, !PT ;  /* 0x000000320f2f7210 */ /* 0x000fe200007fe4ff */
[----:B------:R-:W-:Y:S01]  /*1090*/  FADD.FTZ R33, R55, R33 ;  /* 0x0000002137217221 */ /* 0x000fe20000010000 */
[----:B------:R-:W5:Y:S04]  /*10a0*/  LDG.E R93, desc[UR8][R48.64+0x100] ;  /* 0x00010008305d7981 */ /* 0x000f68000c1e1900 */
[----:B------:R-:W5:Y:S04]  /*10b0*/  LDG.E R55, desc[UR8][R48.64+0x200] ;  /* 0x0002000830377981 */ /* 0x000f68000c1e1900 */
[----:B------:R-:W5:Y:S04]  /*10c0*/  LDG.E R50, desc[UR8][R46.64] ;  /* 0x000000082e327981 */ /* 0x000f68000c1e1900 */
[----:B------:R-:W5:Y:S04]  /*10d0*/  LDG.E R53, desc[UR8][R46.64+0x180] ;  /* 0x000180082e357981 */ /* 0x000f68000c1e1900 */
[----:B------:R-:W5:Y:S04]  /*10e0*/  LDG.E R57, desc[UR8][R46.64+0x200] ;  /* 0x000200082e397981 */ /* 0x000f68000c1e1900 */
[----:B------:R-:W5:Y:S01]  /*10f0*/  LDG.E R56, desc[UR8][R48.64+0x300] ;  /* 0x0003000830387981 */ /* 0x000f62000c1e1900 */
[----:B--2---:R-:W-:-:S03]  /*1100*/  FADD.FTZ R41, R52, R41 ;  /* 0x0000002934297221 */ /* 0x004fc60000010000 */
[----:B------:R-:W2:Y:S01]  /*1110*/  LDG.E R52, desc[UR8][R48.64+0x180] ;  /* 0x0001800830347981 */ /* 0x000ea2000c1e1900 */
[----:B---3--:R-:W-:-:S03]  /*1120*/  FADD.FTZ R25, R51, R25 ;  /* 0x0000001933197221 */ /* 0x008fc60000010000 */
[----:B------:R-:W3:Y:S01]  /*1130*/  LDG.E R51, desc[UR8][R48.64+0x280] ;  /* 0x0002800830337981 */ /* 0x000ee2000c1e1900 */
[----:B------:R-:W-:-:S03]  /*1140*/  FADD.FTZ R65, R58, R65 ;  /* 0x000000413a417221 */ /* 0x000fc60000010000 */
[----:B------:R-:W3:Y:S04]  /*1150*/  LDG.E R58, desc[UR8][R46.64+0x100] ;  /* 0x000100082e3a7981 */ /* 0x000ee8000c1e1900 */
[----:B------:R-:W3:Y:S04]  /*1160*/  LDG.E R48, desc[UR8][R46.64+0x280] ;  /* 0x000280082e307981 */ /* 0x000ee8000c1e1900 */
[----:B------:R-:W3:Y:S01]  /*1170*/  LDG.E R49, desc[UR8][R46.64+0x300] ;  /* 0x000300082e317981 */ /* 0x000ee2000c1e1900 */
[----:B----4-:R-:W-:-:S03]  /*1180*/  FADD.FTZ R64, R54, R64 ;  /* 0x0000004036407221 */ /* 0x010fc60000010000 */
[----:B------:R0:W4:Y:S01]  /*1190*/  LDG.E R54, desc[UR8][R46.64+0x80] ;  /* 0x000080082e367981 */ /* 0x000122000c1e1900 */
[----:B-----5:R-:W-:Y:S01]  /*11a0*/  FADD.FTZ R72, R59, R72 ;  /* 0x000000483b487221 */ /* 0x020fe20000010000 */
[----:B0-----:R-:W-:Y:S01]  /*11b0*/  MOV R46, R70 ;  /* 0x00000046002e7202 */ /* 0x001fe20000000f00 */
[----:B------:R-:W-:Y:S02]  /*11c0*/  IMAD.MOV.U32 R47, RZ, RZ, R15 ;  /* 0x000000ffff2f7224 */ /* 0x000fe400078e000f */
[----:B------:R-:W-:Y:S01]  /*11d0*/  FADD.FTZ R40, R93, R40 ;  /* 0x000000285d287221 */ /* 0x000fe20000010000 */
[----:B------:R-:W-:Y:S02]  /*11e0*/  FADD.FTZ R24, R55, R24 ;  /* 0x0000001837187221 */ /* 0x000fe40000010000 */
[----:B------:R-:W5:Y:S01]  /*11f0*/  LDG.E R55, desc[UR8][R46.64+0x200] ;  /* 0x000200082e377981 */ /* 0x000f62000c1e1900 */
[----:B------:R-:W-:-:S03]  /*1200*/  FADD.FTZ R71, R50, R71 ;  /* 0x0000004732477221 */ /* 0x000fc60000010000 */
[----:B------:R-:W5:Y:S01]  /*1210*/  LDG.E R50, desc[UR8][R46.64] ;  /* 0x000000082e327981 */ /* 0x000f62000c1e1900 */
[----:B------:R-:W-:-:S03]  /*1220*/  FADD.FTZ R31, R53, R31 ;  /* 0x0000001f351f7221 */ /* 0x000fc60000010000 */
[----:B------:R-:W5:Y:S01]  /*1230*/  LDG.E R53, desc[UR8][R46.64+0x100] ;  /* 0x000100082e357981 */ /* 0x000f62000c1e1900 */
[----:B------:R-:W-:-:S03]  /*1240*/  FADD.FTZ R23, R57, R23 ;  /* 0x0000001739177221 */ /* 0x000fc60000010000 */
[----:B------:R-:W5:Y:S04]  /*1250*/  LDG.E R57, desc[UR8][R46.64+0x280] ;  /* 0x000280082e397981 */ /* 0x000f68000c1e1900 */
[----:B------:R-:W5:Y:S04]  /*1260*/  LDG.E R59, desc[UR8][R46.64+0x300] ;  /* 0x000300082e3b7981 */ /* 0x000f68000c1e1900 */
[----:B------:R-:W5:Y:S01]  /*1270*/  LDG.E R93, desc[UR8][R46.64+0x380] ;  /* 0x000380082e5d7981 */ /* 0x000f62000c1e1900 */
[----:B--2---:R-:W-:-:S03]  /*1280*/  FADD.FTZ R32, R52, R32 ;  /* 0x0000002034207221 */ /* 0x004fc60000010000 */
[----:B------:R-:W2:Y:S01]  /*1290*/  LDG.E R52, desc[UR8][R46.64+0x180] ;  /* 0x000180082e347981 */ /* 0x000ea2000c1e1900 */
[----:B---3--:R-:W-:-:S03]  /*12a0*/  FADD.FTZ R16, R51, R16 ;  /* 0x0000001033107221 */ /* 0x008fc60000010000 */
[----:B------:R-:W3:Y:S01]  /*12b0*/  LDG.E R51, desc[UR8][R46.64+0x80] ;  /* 0x000080082e337981 */ /* 0x000ee2000c1e1900 */
[----:B------:R-:W-:-:S06]  /*12c0*/  UIADD3 UR4, UR4, 0x1, URZ ;  /* 0x0000000104047890 */ /* 0x000fcc000fffe03f */
[----:B------:R-:W-:Y:S02]  /*12d0*/  ISETP.LE.AND P0, PT, R6, UR4, PT ;  /* 0x0000000406007c0c */ /* 0x000fe4000bf03270 */
[----:B------:R-:W-:Y:S01]  /*12e0*/  LEA R70, P1, R44, R70, 0x2 ;  /* 0x000000462c467211 */ /* 0x000fe200078210ff */
[----:B------:R-:W-:Y:S01]  /*12f0*/  FADD.FTZ R8, R56, R8 ;  /* 0x0000000838087221 */ /* 0x000fe20000010000 */
[----:B------:R-:W-:Y:S01]  /*1300*/  FADD.FTZ R39, R58, R39 ;  /* 0x000000273a277221 */ /* 0x000fe20000010000 */
[----:B------:R-:W-:Y:S01]  /*1310*/  FADD.FTZ R91, R48, R91 ;  /* 0x0000005b305b7221 */ /* 0x000fe20000010000 */
[----:B------:R-:W-:Y:S01]  /*1320*/  FADD.FTZ R14, R49, R14 ;  /* 0x0000000e310e7221 */ /* 0x000fe20000010000 */
[----:B------:R-:W-:Y:S01]  /*1330*/  IADD3.X R15, R15, R92, RZ, P1, !PT ;  /* 0x0000005c0f0f7210 */ /* 0x000fe20000ffe4ff */
[----:B----4-:R-:W-:Y:S01]  /*1340*/  FADD.FTZ R63, R54, R63 ;  /* 0x0000003f363f7221 */ /* 0x010fe20000010000 */
[----:B-----5:R-:W-:Y:S01]  /*1350*/  FADD.FTZ R62, R55, R62 ;  /* 0x0000003e373e7221 */ /* 0x020fe20000010000 */
[----:B------:R-:W-:Y:S01]  /*1360*/  FADD.FTZ R7, R50, R7 ;  /* 0x0000000732077221 */ /* 0x000fe20000010000 */
[----:B------:R-:W-:Y:S01]  /*1370*/  FADD.FTZ R78, R53, R78 ;  /* 0x0000004e354e7221 */ /* 0x000fe20000010000 */
[----:B------:R-:W-:Y:S01]  /*1380*/  FADD.FTZ R38, R57, R38 ;  /* 0x0000002639267221 */ /* 0x000fe20000010000 */
[----:B------:R-:W-:Y:S01]  /*1390*/  FADD.FTZ R30, R59, R30 ;  /* 0x0000001e3b1e7221 */ /* 0x000fe20000010000 */
[----:B------:R-:W-:Y:S01]  /*13a0*/  FADD.FTZ R22, R93, R22 ;  /* 0x000000165d167221 */ /* 0x000fe20000010000 */
[----:B--2---:R-:W-:Y:S01]  /*13b0*/  FADD.FTZ R89, R52, R89 ;  /* 0x0000005934597221 */ /* 0x004fe20000010000 */
[----:B---3--:R-:W-:Y:S01]  /*13c0*/  FADD.FTZ R86, R51, R86 ;  /* 0x0000005633567221 */ /* 0x008fe20000010000 */
[----:B------:R-:W-:Y:S06]  /*13d0*/  @!P0 BRA `(.L_x_2) ;  /* 0xfffffff400508947 */ /* 0x000fec000383ffff */
.L_x_1:
[----:B------:R-:W0:Y:S01]  /*13e0*/  S2R R15, SR_TID.X ;  /* 0x00000000000f7919 */ /* 0x000e220000002100 */
[----:B------:R-:W1:Y:S01]  /*13f0*/  S2UR UR6, SR_CgaCtaId ;  /* 0x00000000000679c3 */ /* 0x000e620000008800 */
[----:B------:R-:W-:Y:S01]  /*1400*/  ULDC UR10, c[0x0][0x390] ;  /* 0x0000e400000a7ab9 */ /* 0x000fe20000000800 */
[----:B------:R-:W-:Y:S01]  /*1410*/  UMOV UR4, 0x400 ;  /* 0x0000040000047882 */ /* 0x000fe20000000000 */
[----:B------:R-:W-:Y:S01]  /*1420*/  FMUL.FTZ R89, R89, UR10 ;  /* 0x0000000a59597c20 */ /* 0x000fe20008410000 */
[----:B------:R-:W-:Y:S01]  /*1430*/  FMUL.FTZ R54, R61, UR10 ;  /* 0x0000000a3d367c20 */ /* 0x000fe20008410000 */
[----:B------:R-:W-:Y:S01]  /*1440*/  FMUL.FTZ R55, R42, UR10 ;  /* 0x0000000a2a377c20 */ /* 0x000fe20008410000 */
[----:B------:R-:W-:Y:S01]  /*1450*/  FMUL.FTZ R58, R41, UR10 ;  /* 0x0000000a293a7c20 */ /* 0x000fe20008410000 */
[----:B------:R-:W-:Y:S01]  /*1460*/  FMUL.FTZ R36, R36, UR10 ;  /* 0x0000000a24247c20 */ /* 0x000fe20008410000 */
[----:B------:R-:W-:Y:S01]  /*1470*/  FMUL.FTZ R35, R35, UR10 ;  /* 0x0000000a23237c20 */ /* 0x000fe20008410000 */
[----:B------:R-:W-:Y:S01]  /*1480*/  FMUL.FTZ R56, R43, UR10 ;  /* 0x0000000a2b387c20 */ /* 0x000fe20008410000 */
[----:B------:R-:W-:Y:S01]  /*1490*/  F2FP.F16.F32.PACK_AB R43, R54, R89 ;  /* 0x00000059362b723e */ /* 0x000fe200000000ff */
[----:B------:R-:W-:Y:S01]  /*14a0*/  FMUL.FTZ R7, R7, UR10 ;  /* 0x0000000a07077c20 */ /* 0x000fe20008410000 */
[----:B------:R-:W-:Y:S01]  /*14b0*/  F2FP.F16.F32.PACK_AB R54, R58, R55 ;  /* 0x000000373a36723e */ /* 0x000fe200000000ff */
[----:B------:R-:W-:Y:S01]  /*14c0*/  FMUL.FTZ R55, R33, UR10 ;  /* 0x0000000a21377c20 */ /* 0x000fe20008410000 */
[----:B------:R-:W-:Y:S01]  /*14d0*/  FMUL.FTZ R84, R84, UR10 ;  /* 0x0000000a54547c20 */ /* 0x000fe20008410000 */
[----:B------:R-:W-:Y:S01]  /*14e0*/  FMUL.FTZ R83, R83, UR10 ;  /* 0x0000000a53537c20 */ /* 0x000fe20008410000 */
[----:B------:R-:W-:Y:S01]  /*14f0*/  F2FP.F16.F32.PACK_AB R33, R35, R36 ;  /* 0x000000242321723e */ /* 0x000fe200000000ff */
[----:B------:R-:W-:Y:S01]  /*1500*/  FMUL.FTZ R75, R75, UR10 ;  /* 0x0000000a4b4b7c20 */ /* 0x000fe20008410000 */
[----:B------:R-:W-:Y:S01]  /*1510*/  FMUL.FTZ R80, R80, UR10 ;  /* 0x0000000a50507c20 */ /* 0x000fe20008410000 */
[----:B------:R-:W-:Y:S01]  /*1520*/  FMUL.FTZ R79, R79, UR10 ;  /* 0x0000000a4f4f7c20 */ /* 0x000fe20008410000 */
[----:B------:R-:W-:Y:S01]  /*1530*/  FMUL.FTZ R49, R74, UR10 ;  /* 0x0000000a4a317c20 */ /* 0x000fe20008410000 */
[----:B------:R-:W-:Y:S01]  /*1540*/  FMUL.FTZ R50, R73, UR10 ;  /* 0x0000000a49327c20 */ /* 0x000fe20008410000 */
[----:B------:R-:W-:Y:S01]  /*1550*/  FMUL.FTZ R72, R72, UR10 ;  /* 0x0000000a48487c20 */ /* 0x000fe20008410000 */
[----:B------:R-:W-:Y:S01]  /*1560*/  FMUL.FTZ R71, R71, UR10 ;  /* 0x0000000a47477c20 */ /* 0x000fe20008410000 */
[----:B-1----:R-:W-:Y:S01]  /*1570*/  ULEA UR4, UR6, UR4, 0x18 ;  /* 0x0000000406047291 */ /* 0x002fe2000f8ec03f */
[----:B------:R-:W-:Y:S01]  /*1580*/  FMUL.FTZ R51, R78, UR10 ;  /* 0x0000000a4e337c20 */ /* 0x000fe20008410000 */
[----:B------:R-:W-:Y:S01]  /*1590*/  FMUL.FTZ R52, R69, UR10 ;  /* 0x0000000a45347c20 */ /* 0x000fe20008410000 */
[----:B------:R-:W-:Y:S01]  /*15a0*/  FMUL.FTZ R68, R68, UR10 ;  /* 0x0000000a44447c20 */ /* 0x000fe20008410000 */
[----:B------:R-:W-:Y:S01]  /*15b0*/  FMUL.FTZ R67, R67, UR10 ;  /* 0x0000000a43437c20 */ /* 0x000fe20008410000 */
[----:B------:R-:W-:Y:S01]  /*15c0*/  FMUL.FTZ R53, R60, UR10 ;  /* 0x0000000a3c357c20 */ /* 0x000fe20008410000 */
[----:B------:R-:W-:Y:S01]  /*15d0*/  LEA R35, R5, UR4, 0x1 ;  /* 0x0000000405237c11 */ /* 0x000fe2000f8e08ff */
[----:B------:R-:W-:Y:S01]  /*15e0*/  FMUL.FTZ R66, R66, UR10 ;  /* 0x0000000a42427c20 */ /* 0x000fe20008410000 */
[----:B0-----:R-:W-:Y:S01]  /*15f0*/  SHF.R.S32.HI R44, RZ, 0x1f, R15 ;  /* 0x0000001fff2c7819 */ /* 0x001fe2000001140f */
[----:B------:R-:W-:Y:S01]  /*1600*/  FMUL.FTZ R65, R65, UR10 ;  /* 0x0000000a41417c20 */ /* 0x000fe20008410000 */
[----:B------:R-:W-:Y:S01]  /*1610*/  IADD3 R36, R35, 0x40, RZ ;  /* 0x0000004023247810 */ /* 0x000fe20007ffe0ff */
[----:B------:R-:W-:Y:S01]  /*1620*/  FMUL.FTZ R64, R64, UR10 ;  /* 0x0000000a40407c20 */ /* 0x000fe20008410000 */
[CC--:B------:R-:W-:Y:S01]  /*1630*/  LEA.HI R3, R44.reuse, R15.reuse, RZ, 0x3 ;  /* 0x0000000f2c037211 */ /* 0x0c0fe200078f18ff */
[----:B------:R-:W-:Y:S01]  /*1640*/  FMUL.FTZ R63, R63, UR10 ;  /* 0x0000000a3f3f7c20 */ /* 0x000fe20008410000 */
[-C--:B------:R-:W-:Y:S01]  /*1650*/  LEA.HI R6, R44, R15.reuse, RZ, 0x2 ;  /* 0x0000000f2c067211 */ /* 0x080fe200078f10ff */
[----:B------:R-:W-:Y:S01]  /*1660*/  FMUL.FTZ R40, R40, UR10 ;  /* 0x0000000a28287c20 */ /* 0x000fe20008410000 */
[----:B------:R-:W-:Y:S01]  /*1670*/  LOP3.LUT R46, R3, 0x1ffffff8, RZ, 0xc0, !PT ;  /* 0x1ffffff8032e7812 */ /* 0x000fe200078ec0ff */
[----:B------:R-:W-:Y:S01]  /*1680*/  FMUL.FTZ R39, R39, UR10 ;  /* 0x0000000a27277c20 */ /* 0x000fe20008410000 */
[----:B------:R-:W-:Y:S01]  /*1690*/  SHF.R.S32.HI R3, RZ, 0x3, R3 ;  /* 0x00000003ff037819 */ /* 0x000fe20000011403 */
[----:B------:R-:W-:Y:S01]  /*16a0*/  FMUL.FTZ R62, R62, UR10 ;  /* 0x0000000a3e3e7c20 */ /* 0x000fe20008410000 */
[--C-:B------:R-:W-:Y:S01]  /*16b0*/  SHF.R.S32.HI R45, RZ, 0x2, R6.reuse ;  /* 0x00000002ff2d7819 */ /* 0x100fe20000011406 */
[----:B------:R-:W-:Y:S01]  /*16c0*/  FMUL.FTZ R37, R37, UR10 ;  /* 0x0000000a25257c20 */ /* 0x000fe20008410000 */
[----:B------:R-:W-:Y:S01]  /*16d0*/  SHF.R.S32.HI R6, RZ, 0x1f, R6 ;  /* 0x0000001fff067819 */ /* 0x000fe20000011406 */
[----:B------:R-:W-:Y:S01]  /*16e0*/  IMAD.SHL.U32 R48, R3, 0x40, RZ ;  /* 0x0000004003307824 */ /* 0x000fe200078e00ff */
[----:B------:R-:W-:Y:S01]  /*16f0*/  IADD3 R47, -R46, R15, RZ ;  /* 0x0000000f2e2f7210 */ /* 0x000fe20007ffe1ff */
[----:B------:R-:W-:Y:S01]  /*1700*/  FMUL.FTZ R38, R38, UR10 ;  /* 0x0000000a26267c20 */ /* 0x000fe20008410000 */
[----:B------:R-:W-:Y:S01]  /*1710*/  LEA.HI R46, R6, R45, RZ, 0x3 ;  /* 0x0000002d062e7211 */ /* 0x000fe200078f18ff */
[----:B------:R-:W-:Y:S01]  /*1720*/  FMUL.FTZ R29, R29, UR10 ;  /* 0x0000000a1d1d7c20 */ /* 0x000fe20008410000 */
[----:B------:R-:W-:Y:S01]  /*1730*/  SHF.L.U32 R6, R47, 0x3, RZ ;  /* 0x000000032f067819 */ /* 0x000fe200000006ff */
[----:B------:R-:W-:Y:S01]  /*1740*/  FMUL.FTZ R28, R28, UR10 ;  /* 0x0000000a1c1c7c20 */ /* 0x000fe20008410000 */
[----:B------:R-:W-:Y:S01]  /*1750*/  LOP3.LUT R47, R48, 0x1c0, RZ, 0xc0, !PT ;  /* 0x000001c0302f7812 */ /* 0x000fe200078ec0ff */
[----:B------:R-:W-:Y:S01]  /*1760*/  FMUL.FTZ R27, R27, UR10 ;  /* 0x0000000a1b1b7c20 */ /* 0x000fe20008410000 */
[----:B------:R-:W-:Y:S01]  /*1770*/  LOP3.LUT R46, R46, 0xfffffff8, RZ, 0xc0, !PT ;  /* 0xfffffff82e2e7812 */ /* 0x000fe200078ec0ff */
[----:B------:R-:W-:Y:S01]  /*1780*/  FMUL.FTZ R34, R34, UR10 ;  /* 0x0000000a22227c20 */ /* 0x000fe20008410000 */
[----:B------:R-:W-:Y:S01]  /*1790*/  LOP3.LUT R48, R47, 0x38, R6, 0xf8, !PT ;  /* 0x000000382f307812 */ /* 0x000fe200078ef806 */
[----:B------:R-:W-:Y:S01]  /*17a0*/  FMUL.FTZ R57, R31, UR10 ;  /* 0x0000000a1f397c20 */ /* 0x000fe20008410000 */
[----:B------:R-:W-:Y:S01]  /*17b0*/  SHF.R.U32.HI R47, RZ, 0x3, R47 ;  /* 0x00000003ff2f7819 */ /* 0x000fe2000001162f */
[----:B------:R-:W-:Y:S01]  /*17c0*/  FMUL.FTZ R26, R26, UR10 ;  /* 0x0000000a1a1a7c20 */ /* 0x000fe20008410000 */
[----:B------:R-:W-:Y:S01]  /*17d0*/  LEA.HI R15, R44, R15, RZ, 0x6 ;  /* 0x0000000f2c0f7211 */ /* 0x000fe200078f30ff */
[----:B------:R-:W-:Y:S01]  /*17e0*/  FMUL.FTZ R44, R85, UR10 ;  /* 0x0000000a552c7c20 */ /* 0x000fe20008410000 */
[----:B------:R-:W-:Y:S01]  /*17f0*/  IADD3 R46, R45, -R46, RZ ;  /* 0x8000002e2d2e7210 */ /* 0x000fe20007ffe0ff */
[----:B------:R-:W-:Y:S01]  /*1800*/  FMUL.FTZ R45, R82, UR10 ;  /* 0x0000000a522d7c20 */ /* 0x000fe20008410000 */
[----:B------:R-:W-:Y:S01]  /*1810*/  LOP3.LUT R48, R48, R47, RZ, 0x3c, !PT ;  /* 0x0000002f30307212 */ /* 0x000fe200078e3cff */
[----:B------:R-:W-:Y:S01]  /*1820*/  FMUL.FTZ R47, R86, UR10 ;  /* 0x0000000a562f7c20 */ /* 0x000fe20008410000 */
[----:B------:R-:W-:Y:S01]  /*1830*/  SHF.R.S32.HI R15, RZ, 0x6, R15 ;  /* 0x00000006ff0f7819 */ /* 0x000fe2000001140f */
[----:B------:R-:W-:Y:S01]  /*1840*/  FMUL.FTZ R25, R25, UR10 ;  /* 0x0000000a19197c20 */ /* 0x000fe20008410000 */
[----:B------:R-:W-:Y:S01]  /*1850*/  LOP3.LUT P0, RZ, R46, 0x4, RZ, 0xc0, !PT ;  /* 0x000000042eff7812 */ /* 0x000fe2000780c0ff */
[----:B------:R-:W-:Y:S01]  /*1860*/  FMUL.FTZ R46, R81, UR10 ;  /* 0x0000000a512e7c20 */ /* 0x000fe20008410000 */
[----:B------:R-:W-:Y:S01]  /*1870*/  F2FP.F16.F32.PACK_AB R7, R44, R7 ;  /* 0x000000072c07723e */ /* 0x000fe200000000ff */
[----:B------:R-:W-:-:S02]  /*1880*/  IMAD R15, R15, 0x200, R48 ;  /* 0x000002000f0f7824 */ /* 0x000fc400078e0230 */
[----:B------:R-:W-:Y:S01]  /*1890*/  FMUL.FTZ R48, R77, UR10 ;  /* 0x0000000a4d307c20 */ /* 0x000fe20008410000 */
[----:B------:R-:W-:Y:S01]  /*18a0*/  F2FP.F16.F32.PACK_AB R44, R83, R84 ;  /* 0x00000054532c723e */ /* 0x000fe200000000ff */
[----:B------:R-:W-:Y:S01]  /*18b0*/  FMUL.FTZ R24, R24, UR10 ;  /* 0x0000000a18187c20 */ /* 0x000fe20008410000 */
[----:B------:R-:W-:Y:S01]  /*18c0*/  F2FP.F16.F32.PACK_AB R45, R46, R45 ;  /* 0x0000002d2e2d723e */ /* 0x000fe200000000ff */
[----:B------:R-:W-:Y:S01]  /*18d0*/  STS [R35], R7 ;  /* 0x0000000723007388 */ /* 0x000fe20000000800 */
[----:B------:R-:W-:Y:S01]  /*18e0*/  F2FP.F16.F32.PACK_AB R47, R48, R47 ;  /* 0x0000002f302f723e */ /* 0x000fe200000000ff */
[----:B------:R-:W-:Y:S01]  /*18f0*/  FMUL.FTZ R48, R76, UR10 ;  /* 0x0000000a4c307c20 */ /* 0x000fe20008410000 */
[----:B------:R-:W-:Y:S01]  /*1900*/  F2FP.F16.F32.PACK_AB R46, R79, R80 ;  /* 0x000000504f2e723e */ /* 0x000fe200000000ff */
[----:B------:R-:W-:Y:S01]  /*1910*/  STS [R35+0x400], R44 ;  /* 0x0004002c23007388 */ /* 0x000fe20000000800 */
[----:B------:R-:W-:Y:S01]  /*1920*/  @P0 IADD3 R36, R35, -0x40, RZ ;  /* 0xffffffc023240810 */ /* 0x000fe20007ffe0ff */
[----:B------:R-:W-:Y:S01]  /*1930*/  FMUL.FTZ R23, R23, UR10 ;  /* 0x0000000a17177c20 */ /* 0x000fe20008410000 */
[----:B------:R-:W-:Y:S01]  /*1940*/  F2FP.F16.F32.PACK_AB R48, R75, R48 ;  /* 0x000000304b30723e */ /* 0x000fe200000000ff */
[----:B------:R-:W-:Y:S01]  /*1950*/  FMUL.FTZ R30, R30, UR10 ;  /* 0x0000000a1e1e7c20 */ /* 0x000fe20008410000 */
[----:B------:R-:W-:Y:S01]  /*1960*/  F2FP.F16.F32.PACK_AB R49, R50, R49 ;  /* 0x000000313231723e */ /* 0x000fe200000000ff */
[----:B------:R0:W-:Y:S01]  /*1970*/  STS [R36], R47 ;  /* 0x0000002f24007388 */ /* 0x0001e20000000800 */
[----:B------:R-:W-:Y:S01]  /*1980*/  F2FP.F16.F32.PACK_AB R50, R71, R72 ;  /* 0x000000484732723e */ /* 0x000fe200000000ff */
[----:B------:R-:W-:Y:S01]  /*1990*/  FMUL.FTZ R21, R21, UR10 ;  /* 0x0000000a15157c20 */ /* 0x000fe20008410000 */
[----:B------:R-:W-:Y:S01]  /*19a0*/  F2FP.F16.F32.PACK_AB R51, R52, R51 ;  /* 0x000000333433723e */ /* 0x000fe200000000ff */
[----:B------:R-:W-:Y:S01]  /*19b0*/  STS [R36+0x400], R48 ;  /* 0x0004003024007388 */ /* 0x000fe20000000800 */
[----:B------:R-:W-:Y:S01]  /*19c0*/  F2FP.F16.F32.PACK_AB R52, R67, R68 ;  /* 0x000000444334723e */ /* 0x000fe200000000ff */
[----:B------:R-:W-:Y:S01]  /*19d0*/  FMUL.FTZ R20, R20, UR10 ;  /* 0x0000000a14147c20 */ /* 0x000fe20008410000 */
[----:B------:R-:W-:Y:S01]  /*19e0*/  F2FP.F16.F32.PACK_AB R53, R56, R53 ;  /* 0x000000353835723e */ /* 0x000fe200000000ff */
[----:B------:R-:W-:Y:S01]  /*19f0*/  FMUL.FTZ R56, R32, UR10 ;  /* 0x0000000a20387c20 */ /* 0x000fe20008410000 */
[----:B------:R-:W-:Y:S01]  /*1a00*/  F2FP.F16.F32.PACK_AB R41, R65, R66 ;  /* 0x000000424129723e */ /* 0x000fe200000000ff */
[----:B------:R-:W-:Y:S01]  /*1a10*/  FMUL.FTZ R19, R19, UR10 ;  /* 0x0000000a13137c20 */ /* 0x000fe20008410000 */
[----:B------:R-:W-:Y:S01]  /*1a20*/  F2FP.F16.F32.PACK_AB R42, R63, R64 ;  /* 0x000000403f2a723e */ /* 0x000fe200000000ff */
[----:B------:R-:W-:Y:S01]  /*1a30*/  STS [R35+0x1000], R45 ;  /* 0x0010002d23007388 */ /* 0x000fe20000000800 */
[----:B------:R-:W-:Y:S01]  /*1a40*/  F2FP.F16.F32.PACK_AB R31, R39, R40 ;  /* 0x00000028271f723e */ /* 0x000fe200000000ff */
[----:B------:R-:W-:Y:S01]  /*1a50*/  FMUL.FTZ R22, R22, UR10 ;  /* 0x0000000a16167c20 */ /* 0x000fe20008410000 */
[----:B------:R-:W-:Y:S01]  /*1a60*/  F2FP.F16.F32.PACK_AB R32, R37, R62 ;  /* 0x0000003e2520723e */ /* 0x000fe200000000ff */
[----:B------:R-:W-:Y:S01]  /*1a70*/  STS [R35+0x1400], R46 ;  /* 0x0014002e23007388 */ /* 0x000fe20000000800 */
[----:B------:R-:W-:Y:S01]  /*1a80*/  FMUL.FTZ R13, R13, UR10 ;  /* 0x0000000a0d0d7c20 */ /* 0x000fe20008410000 */
[----:B------:R-:W-:Y:S01]  /*1a90*/  FMUL.FTZ R12, R12, UR10 ;  /* 0x0000000a0c0c7c20 */ /* 0x000fe20008410000 */
[----:B------:R-:W-:Y:S01]  /*1aa0*/  FMUL.FTZ R11, R11, UR10 ;  /* 0x0000000a0b0b7c20 */ /* 0x000fe20008410000 */
        /* <DEDUP_REMOVED lines=18> */
[----:B------:R-:W-:Y:S01]  /*1bd0*/  BSSY B0, `(.L_x_3) ;  /* 0x0000050000007945 */ /* 0x000fe20003800000 */
[----:B------:R-:W-:Y:S01]  /*1be0*/  F2FP.F16.F32.PACK_AB R23, R23, R24 ;  /* 0x000000181717723e */ /* 0x000fe200000000ff */
[----:B------:R-:W-:Y:S01]  /*1bf0*/  STS [R36+0x2400], R53 ;  /* 0x0024003524007388 */ /* 0x000fe20000000800 */
[----:B------:R-:W-:Y:S01]  /*1c00*/  F2FP.F16.F32.PACK_AB R30, R21, R30 ;  /* 0x0000001e151e723e */ /* 0x000fe200000000ff */
[----:B0-----:R-:W-:Y:S01]  /*1c10*/  VIADD R47, R6, 0x80 ;  /* 0x00000080062f7836 */ /* 0x001fe20000000000 */
[----:B------:R-:W-:Y:S01]  /*1c20*/  F2FP.F16.F32.PACK_AB R19, R19, R20 ;  /* 0x000000141313723e */ /* 0x000fe200000000ff */
[----:B------:R0:W-:Y:S01]  /*1c30*/  STS [R35+0x3000], R41 ;  /* 0x0030002923007388 */ /* 0x0001e20000000800 */
[----:B------:R-:W-:Y:S01]  /*1c40*/  F2FP.F16.F32.PACK_AB R22, R13, R22 ;  /* 0x000000160d16723e */ /* 0x000fe200000000ff */
[----:B------:R-:W1:Y:S01]  /*1c50*/  LDC.64 R20, c[0x0][0x448] ;  /* 0x00011200ff147b82 */ /* 0x000e620000000a00 */
[----:B------:R-:W-:Y:S01]  /*1c60*/  F2FP.F16.F32.PACK_AB R26, R11, R12 ;  /* 0x0000000c0b1a723e */ /* 0x000fe200000000ff */
[----:B------:R-:W-:Y:S01]  /*1c70*/  STS [R35+0x3400], R42 ;  /* 0x0034002a23007388 */ /* 0x000fe20000000800 */
[----:B------:R-:W-:-:S02]  /*1c80*/  F2FP.F16.F32.PACK_AB R24, R17, R18 ;  /* 0x000000121118723e */ /* 0x000fc400000000ff */
[----:B------:R-:W-:Y:S01]  /*1c90*/  F2FP.F16.F32.PACK_AB R91, R91, R16 ;  /* 0x000000105b5b723e */ /* 0x000fe200000000ff */
[----:B------:R-:W-:Y:S01]  /*1ca0*/  STS [R36+0x3000], R54 ;  /* 0x0030003624007388 */ /* 0x000fe20000000800 */
[----:B------:R-:W-:Y:S01]  /*1cb0*/  F2FP.F16.F32.PACK_AB R28, R9, R10 ;  /* 0x0000000a091c723e */ /* 0x000fe200000000ff */
[----:B0-----:R-:W0:Y:S01]  /*1cc0*/  LDC.64 R40, c[0x0][0x460] ;  /* 0x00011800ff287b82 */ /* 0x001e220000000a00 */
[----:B------:R-:W-:Y:S01]  /*1cd0*/  F2FP.F16.F32.PACK_AB R5, R5, R8 ;  /* 0x000000080505723e */ /* 0x000fe200000000ff */
[----:B------:R-:W-:Y:S01]  /*1ce0*/  STS [R36+0x3400], R31 ;  /* 0x0034001f24007388 */ /* 0x000fe20000000800 */
[----:B------:R-:W-:Y:S01]  /*1cf0*/  LEA R44, R15, UR4, 0x1 ;  /* 0x000000040f2c7c11 */ /* 0x000fe2000f8e08ff */
[----:B------:R-:W-:Y:S01]  /*1d00*/  USHF.R.S32.HI UR4, URZ, 0x1f, UR5 ;  /* 0x0000001f3f047899 */ /* 0x000fe20008011405 */
[----:B------:R-:W-:Y:S01]  /*1d10*/  SHF.R.S32.HI R7, RZ, 0x1f, R6 ;  /* 0x0000001fff077819 */ /* 0x000fe20000011406 */
[----:B------:R-:W-:Y:S01]  /*1d20*/  STS [R35+0x4000], R32 ;  /* 0x0040002023007388 */ /* 0x000fe20000000800 */
[----:B------:R-:W-:-:S02]  /*1d30*/  SHF.R.S32.HI R45, RZ, 0x1f, R3 ;  /* 0x0000001fff2d7819 */ /* 0x000fc40000011403 */
[C---:B------:R-:W-:Y:S01]  /*1d40*/  IADD3 R46, R6.reuse, 0x40, RZ ;  /* 0x00000040062e7810 */ /* 0x040fe20007ffe0ff */
[----:B------:R-:W-:Y:S01]  /*1d50*/  STS [R35+0x4400], R33 ;  /* 0x0044002123007388 */ /* 0x000fe20000000800 */
[----:B------:R-:W-:-:S03]  /*1d60*/  IADD3 R48, R6, 0xc0, RZ ;  /* 0x000000c006307810 */ /* 0x000fc60007ffe0ff */
[----:B------:R-:W-:Y:S04]  /*1d70*/  STS [R36+0x4000], R29 ;  /* 0x0040001d24007388 */ /* 0x000fe80000000800 */
[----:B------:R-:W-:Y:S04]  /*1d80*/  STS [R36+0x4400], R27 ;  /* 0x0044001b24007388 */ /* 0x000fe80000000800 */
[----:B------:R-:W-:Y:S04]  /*1d90*/  STS [R35+0x5000], R34 ;  /* 0x0050002223007388 */ /* 0x000fe80000000800 */
[----:B------:R-:W-:Y:S04]  /*1da0*/  STS [R35+0x5400], R56 ;  /* 0x0054003823007388 */ /* 0x000fe80000000800 */
[----:B------:R-:W-:Y:S04]  /*1db0*/  STS [R36+0x5000], R25 ;  /* 0x0050001924007388 */ /* 0x000fe80000000800 */
[----:B------:R-:W-:Y:S04]  /*1dc0*/  STS [R36+0x5400], R23 ;  /* 0x0054001724007388 */ /* 0x000fe80000000800 */
[----:B------:R-:W-:Y:S04]  /*1dd0*/  STS [R35+0x6000], R30 ;  /* 0x0060001e23007388 */ /* 0x000fe80000000800 */
[----:B------:R-:W-:Y:S04]  /*1de0*/  STS [R35+0x6400], R19 ;  /* 0x0064001323007388 */ /* 0x000fe80000000800 */
[----:B------:R1:W-:Y:S04]  /*1df0*/  STS [R36+0x6000], R22 ;  /* 0x0060001624007388 */ /* 0x0003e80000000800 */
[----:B------:R-:W-:Y:S04]  /*1e00*/  STS [R36+0x6400], R26 ;  /* 0x0064001a24007388 */ /* 0x000fe80000000800 */
[----:B------:R2:W-:Y:S01]  /*1e10*/  STS [R35+0x7000], R24 ;  /* 0x0070001823007388 */ /* 0x0005e20000000800 */
[----:B-1----:R-:W-:-:S03]  /*1e20*/  IMAD.WIDE.U32 R22, R20, UR5, R6 ;  /* 0x0000000514167c25 */ /* 0x002fc6000f8e0006 */
[----:B------:R-:W-:Y:S01]  /*1e30*/  STS [R35+0x7400], R91 ;  /* 0x0074005b23007388 */ /* 0x000fe20000000800 */
[----:B------:R-:W-:-:S03]  /*1e40*/  IADD3 R4, P0, R4, R22, RZ ;  /* 0x0000001604047210 */ /* 0x000fc60007f1e0ff */
[----:B------:R-:W-:Y:S01]  /*1e50*/  STS [R36+0x7000], R28 ;  /* 0x0070001c24007388 */ /* 0x000fe20000000800 */
[----:B------:R-:W-:Y:S02]  /*1e60*/  VIADD R22, R3, 0x20 ;  /* 0x0000002003167836 */ /* 0x000fe40000000000 */
[----:B--2---:R-:W-:Y:S01]  /*1e70*/  IMAD R24, R20, UR4, RZ ;  /* 0x0000000414187c24 */ /* 0x004fe2000f8e02ff */
[----:B------:R1:W-:Y:S01]  /*1e80*/  STS [R36+0x7400], R5 ;  /* 0x0074000524007388 */ /* 0x0003e20000000800 */
[----:B------:R-:W-:Y:S01]  /*1e90*/  USHF.R.S32.HI UR4, URZ, 0x1f, UR7 ;  /* 0x0000001f3f047899 */ /* 0x000fe20008011407 */
[----:B------:R-:W-:Y:S01]  /*1ea0*/  BAR.SYNC.DEFER_BLOCKING 0x0 ;  /* 0x0000000000007b1d */ /* 0x000fe20000010000 */
[----:B-1----:R-:W-:Y:S01]  /*1eb0*/  IMAD R5, R21, UR5, R24 ;  /* 0x0000000515057c24 */ /* 0x002fe2000f8e0218 */
[----:B------:R-:W-:-:S03]  /*1ec0*/  IADD3 R24, R0, -UR5, RZ ;  /* 0x8000000500187c10 */ /* 0x000fc6000fffe0ff */
[----:B0-----:R-:W-:Y:S01]  /*1ed0*/  IMAD R0, R40, UR4, RZ ;  /* 0x0000000428007c24 */ /* 0x001fe2000f8e02ff */
[-C--:B------:R-:W-:Y:S02]  /*1ee0*/  ISETP.GE.AND P1, PT, R3, R24.reuse, PT ;  /* 0x000000180300720c */ /* 0x080fe40003f26270 */
[----:B------:R-:W-:Y:S01]  /*1ef0*/  IADD3.X R5, R2, R23, R5, P0, !PT ;  /* 0x0000001702057210 */ /* 0x000fe200007fe405 */
[----:B------:R-:W-:Y:S01]  /*1f00*/  IMAD R23, R41, UR7, R0 ;  /* 0x0000000729177c24 */ /* 0x000fe2000f8e0200 */
[----:B------:R-:W-:Y:S01]  /*1f10*/  ISETP.GE.AND P0, PT, R22, R24, PT ;  /* 0x000000181600720c */ /* 0x000fe20003f06270 */
[----:B------:R-:W-:-:S05]  /*1f20*/  IMAD.WIDE.U32 R40, R40, UR7, R4 ;  /* 0x0000000728287c25 */ /* 0x000fca000f8e0004 */
[----:B------:R-:W-:Y:S01]  /*1f30*/  IADD3 R23, R41, R23, RZ ;  /* 0x0000001729177210 */ /* 0x000fe20007ffe0ff */
[----:B------:R0:W1:Y:S04]  /*1f40*/  LDS.128 R16, [R44+0x1000] ;  /* 0x001000002c107984 */ /* 0x0000680000000c00 */
[----:B------:R0:W2:Y:S04]  /*1f50*/  LDS.128 R12, [R44+0x3000] ;  /* 0x003000002c0c7984 */ /* 0x0000a80000000c00 */
[----:B------:R0:W3:Y:S01]  /*1f60*/  LDS.128 R8, [R44+0x5000] ;  /* 0x005000002c087984 */ /* 0x0000e20000000c00 */
[----:B------:R-:W-:Y:S05]  /*1f70*/  @P1 BRA `(.L_x_4) ;  /* 0x0000000000541947 */ /* 0x000fea0003800000 */
[----:B------:R-:W-:Y:S01]  /*1f80*/  ULDC UR4, c[0x0][0x2d0] ;  /* 0x0000b40000047ab9 */ /* 0x000fe20000000800 */
[----:B------:R-:W4:Y:S01]  /*1f90*/  LDS.128 R24, [R44+0x2000] ;  /* 0x002000002c187984 */ /* 0x000f220000000c00 */
[----:B------:R-:W-:Y:S01]  /*1fa0*/  ISETP.GE.AND P1, PT, R6, UR4, PT ;  /* 0x0000000406007c0c */ /* 0x000fe2000bf26270 */
[-C--:B------:R-:W-:Y:S01]  /*1fb0*/  IMAD R0, R45, R20.reuse, RZ ;  /* 0x000000142d007224 */ /* 0x080fe200078e02ff */
[----:B------:R-:W-:Y:S01]  /*1fc0*/  ISETP.GE.AND P2, PT, R46, UR4, PT ;  /* 0x000000042e007c0c */ /* 0x000fe2000bf46270 */
[----:B------:R-:W5:Y:S01]  /*1fd0*/  LDS.128 R28, [R44+0x4000] ;  /* 0x004000002c1c7984 */ /* 0x000f620000000c00 */
[----:B------:R-:W-:Y:S01]  /*1fe0*/  IMAD.MOV.U32 R22, RZ, RZ, R40 ;  /* 0x000000ffff167224 */ /* 0x000fe200078e0028 */
[----:B------:R-:W-:Y:S01]  /*1ff0*/  ISETP.GE.AND P3, PT, R47, UR4, PT ;  /* 0x000000042f007c0c */ /* 0x000fe2000bf66270 */
[C---:B------:R-:W-:Y:S01]  /*2000*/  IMAD R43, R3.reuse, R21, R0 ;  /* 0x00000015032b7224 */ /* 0x040fe200078e0200 */
[----:B------:R-:W0:Y:S01]  /*2010*/  LDS.128 R32, [R44+0x6000] ;  /* 0x006000002c207984 */ /* 0x000e220000000c00 */
[----:B------:R-:W-:Y:S01]  /*2020*/  IMAD.WIDE.U32 R4, R3, R20, R22 ;  /* 0x0000001403047225 */ /* 0x000fe200078e0016 */
[----:B------:R-:W-:Y:S01]  /*2030*/  ISETP.GE.AND P4, PT, R48, UR4, PT ;  /* 0x0000000430007c0c */ /* 0x000fe2000bf86270 */
[----:B------:R-:W-:-:S03]  /*2040*/  ULDC.64 UR6, c[0x0][0x3e8] ;  /* 0x0000fa0000067ab9 */ /* 0x000fc60000000a00 */
[----:B------:R-:W1:Y:S01]  /*2050*/  @!P1 LDS.128 R36, [R44] ;  /* 0x000000002c249984 */ /* 0x000e620000000c00 */
[----:B------:R-:W-:Y:S02]  /*2060*/  IADD3 R5, R5, R43, RZ ;  /* 0x0000002b05057210 */ /* 0x000fe40007ffe0ff */
[----:B------:R-:W-:-:S04]  /*2070*/  LEA R42, P5, R4, UR6, 0x1 ;  /* 0x00000006042a7c11 */ /* 0x000fc8000f8a08ff */
[----:B------:R-:W-:-:S05]  /*2080*/  LEA.HI.X R43, R4, UR7, R5, 0x1, P5 ;  /* 0x00000007042b7c11 */ /* 0x000fca000a8f0c05 */
[----:B----4-:R4:W-:Y:S04]  /*2090*/  @!P2 STG.E.128 desc[UR8][R42.64+0x80], R24 ;  /* 0x000080182a00a986 */ /* 0x0109e8000c101d08 */
[----:B-----5:R4:W-:Y:S04]  /*20a0*/  @!P3 STG.E.128 desc[UR8][R42.64+0x100], R28 ;  /* 0x0001001c2a00b986 */ /* 0x0209e8000c101d08 */
[----:B0-----:R4:W-:Y:S04]  /*20b0*/  @!P4 STG.E.128 desc[UR8][R42.64+0x180], R32 ;  /* 0x000180202a00c986 */ /* 0x0019e8000c101d08 */
[----:B-1----:R4:W-:Y:S02]  /*20c0*/  @!P1 STG.E.128 desc[UR8][R42.64], R36 ;  /* 0x000000242a009986 */ /* 0x0029e4000c101d08 */
.L_x_4:
[----:B------:R-:W-:Y:S05]  /*20d0*/  BSYNC B0 ;  /* 0x0000000000007941 */ /* 0x000fea0003800000 */
.L_x_3:
[----:B----4-:R4:W0:Y:S01]  /*20e0*/  LDS.128 R24, [R44+0x7000] ;  /* 0x007000002c187984 */ /* 0x0108220000000c00 */
[----:B------:R-:W-:Y:S05]  /*20f0*/  @P0 EXIT ;  /* 0x000000000000094d */ /* 0x000fea0003800000 */
[----:B------:R-:W-:Y:S01]  /*2100*/  IADD3 R5, P0, R3, 0x20, RZ ;  /* 0x0000002003057810 */ /* 0x000fe20007f1e0ff */
[----:B------:R-:W-:Y:S01]  /*2110*/  IMAD.MOV.U32 R2, RZ, RZ, R40 ;  /* 0x000000ffff027224 */ /* 0x000fe200078e0028 */
[----:B------:R-:W-:Y:S01]  /*2120*/  ULDC.64 UR6, c[0x0][0x3e8] ;  /* 0x0000fa0000067ab9 */ /* 0x000fe20000000a00 */
[----:B------:R-:W-:Y:S01]  /*2130*/  ULDC UR4, c[0x0][0x2d0] ;  /* 0x0000b40000047ab9 */ /* 0x000fe20000000800 */
[----:B------:R-:W-:Y:S02]  /*2140*/  IADD3.X R3, RZ, R45, RZ, P0, !PT ;  /* 0x0000002dff037210 */ /* 0x000fe400007fe4ff */
[----:B------:R-:W-:Y:S02]  /*2150*/  ISETP.GE.AND P1, PT, R6, UR4, PT ;  /* 0x0000000406007c0c */ /* 0x000fe4000bf26270 */
[----:B------:R-:W-:Y:S01]  /*2160*/  ISETP.GE.AND P2, PT, R46, UR4, PT ;  /* 0x000000042e007c0c */ /* 0x000fe2000bf46270 */
[----:B------:R-:W-:Y:S01]  /*2170*/  IMAD R0, R3, R20, RZ ;  /* 0x0000001403007224 */ /* 0x000fe200078e02ff */
[----:B------:R-:W-:-:S02]  /*2180*/  MOV R3, R23 ;  /* 0x0000001700037202 */ /* 0x000fc40000000f00 */
[----:B------:R-:W-:Y:S01]  /*2190*/  ISETP.GE.AND P3, PT, R47, UR4, PT ;  /* 0x000000042f007c0c */ /* 0x000fe2000bf66270 */
[----:B------:R-:W-:-:S04]  /*21a0*/  IMAD.WIDE.U32 R2, R5, R20, R2 ;  /* 0x0000001405027225 */ /* 0x000fc800078e0002 */
[----:B------:R-:W-:Y:S01]  /*21b0*/  IMAD R5, R5, R21, R0 ;  /* 0x0000001505057224 */ /* 0x000fe200078e0200 */
[----:B------:R-:W-:-:S04]  /*21c0*/  LEA R4, P0, R2, UR6, 0x1 ;  /* 0x0000000602047c11 */ /* 0x000fc8000f8008ff */
[----:B------:R-:W-:-:S04]  /*21d0*/  IADD3 R3, R3, R5, RZ ;  /* 0x0000000503037210 */ /* 0x000fc80007ffe0ff */
[----:B------:R-:W-:Y:S02]  /*21e0*/  LEA.HI.X R5, R2, UR7, R3, 0x1, P0 ;  /* 0x0000000702057c11 */ /* 0x000fe400080f0c03 */
[----:B------:R-:W-:-:S03]  /*21f0*/  ISETP.GE.AND P0, PT, R48, UR4, PT ;  /* 0x0000000430007c0c */ /* 0x000fc6000bf06270 */
[----:B-1----:R1:W-:Y:S04]  /*2200*/  @!P1 STG.E.128 desc[UR8][R4.64], R16 ;  /* 0x0000001004009986 */ /* 0x0023e8000c101d08 */
[----:B--2---:R1:W-:Y:S04]  /*2210*/  @!P2 STG.E.128 desc[UR8][R4.64+0x80], R12 ;  /* 0x0000800c0400a986 */ /* 0x0043e8000c101d08 */
[----:B---3--:R1:W-:Y:S02]  /*2220*/  @!P3 STG.E.128 desc[UR8][R4.64+0x100], R8 ;  /* 0x000100080400b986 */ /* 0x0083e4000c101d08 */
[----:B------:R-:W-:Y:S05]  /*2230*/  @P0 EXIT ;  /* 0x000000000000094d */ /* 0x000fea0003800000 */
[----:B0-----:R-:W-:Y:S01]  /*2240*/  STG.E.128 desc[UR8][R4.64+0x180], R24 ;  /* 0x0001801804007986 */ /* 0x001fe2000c101d08 */
[----:B------:R-:W-:Y:S05]  /*2250*/  EXIT ;  /* 0x000000000000794d */ /* 0x000fea0003800000 */
.L_x_5:
[----:B------:R-:W-:-:S00]  /*2260*/  BRA `(.L_x_5) ;  /* 0xfffffffc00fc7947 */ /* 0x000fc0000383ffff */
[----:B------:R-:W-:-:S00]  /*2270*/  NOP ;  /* 0x0000000000007918 */ /* 0x000fc00000000000 */
        /* <DEDUP_REMOVED lines=8> */
.L_x_1029:


//--------------------- .text._ZN5flash44flash_bwd_dq_dk_dv_loop_seqk_parallel_kernelI23Flash_bwd_kernel_traitsILi256ELi64ELi32ELi8ELi4ELi1ELi2ELb1ELb1EN7cutlass6half_tE19Flash_kernel_traitsILi256ELi64ELi32ELi8ES3_EELb0ELb1ELb0ELb0ELb0ELb0ELb0EEEvNS_16Flash_bwd_paramsE --------------------------
	.section	.text._ZN5flash44flash_bwd_dq_dk_dv_loop_seqk_parallel_kernelI23Flash_bwd_kernel_traitsILi256ELi64ELi32ELi8ELi4ELi1ELi2ELb1ELb1EN7cutlass6half_tE19Flash_kernel_traitsILi256ELi64ELi32ELi8ES3_EELb0ELb1ELb0ELb0ELb0ELb0ELb0EEEvNS_16Flash_bwd_paramsE,"ax",@progbits
	.align	128
        .global         _ZN5flash44flash_bwd_dq_dk_dv_loop_seqk_parallel_kernelI23Flash_bwd_kernel_traitsILi256ELi64ELi32ELi8ELi4ELi1ELi2ELb1ELb1EN7cutlass6half_tE19Flash_kernel_traitsILi256ELi64ELi32ELi8ES3_EELb0ELb1ELb0ELb0ELb0ELb0ELb0EEEvNS_16Flash_bwd_paramsE
        .type           _ZN5flash44flash_bwd_dq_dk_dv_loop_seqk_parallel_kernelI23Flash_bwd_kernel_traitsILi256ELi64ELi32ELi8ELi4ELi1ELi2ELb1ELb1EN7cutlass6half_tE19Flash_kernel_traitsILi256ELi64ELi32ELi8ES3_EELb0ELb1ELb0ELb0ELb0ELb0ELb0EEEvNS_16Flash_bwd_paramsE,@function
        .size           _ZN5flash44flash_bwd_dq_dk_dv_loop_seqk_parallel_kernelI23Flash_bwd_kernel_traitsILi256ELi64ELi32ELi8ELi4ELi1ELi2ELb1ELb1EN7cutlass6half_tE19Flash_kernel_traitsILi256ELi64ELi32ELi8ES3_EELb0ELb1ELb0ELb0ELb0ELb0ELb0EEEvNS_16Flash_bwd_paramsE,(.L_x_1030 - _ZN5flash44flash_bwd_dq_dk_dv_loop_seqk_parallel_kernelI23Flash_bwd_kernel_traitsILi256ELi64ELi32ELi8ELi4ELi1ELi2ELb1ELb1EN7cutlass6half_tE19Flash_kernel_traitsILi256ELi64ELi32ELi8ES3_EELb0ELb1ELb0ELb0ELb0ELb0ELb0EEEvNS_16Flash_bwd_paramsE)
        .other          _ZN5flash44flash_bwd_dq_dk_dv_loop_seqk_parallel_kernelI23Flash_bwd_kernel_traitsILi256ELi64ELi32ELi8ELi4ELi1ELi2ELb1ELb1EN7cutlass6half_tE19Flash_kernel_traitsILi256ELi64ELi32ELi8ES3_EELb0ELb1ELb0ELb0ELb0ELb0ELb0EEEvNS_16Flash_bwd_paramsE,@"STO_CUDA_ENTRY STV_DEFAULT"
_ZN5flash44flash_bwd_dq_dk_dv_loop_seqk_parallel_kernelI23Flash_bwd_kernel_traitsILi256ELi64ELi32ELi8ELi4ELi1ELi2ELb1ELb1EN7cutlass6half_tE19Flash_kernel_traitsILi256ELi64ELi32ELi8ES3_EELb0ELb1ELb0ELb0ELb0ELb0ELb0EEEvNS_16Flash_bwd_paramsE:
.text._ZN5flash44flash_bwd_dq_dk_dv_loop_seqk_parallel_kernelI23Flash_bwd_kernel_traitsILi256ELi64ELi32ELi8ELi4ELi1ELi2ELb1ELb1EN7cutlass6half_tE19Flash_kernel_traitsILi256ELi64ELi32ELi8ES3_EELb0ELb1ELb0ELb0ELb0ELb0ELb0EEEvNS_16Flash_bwd_paramsE:
[----:B------:R-:W1:Y:S08]  /*0000*/  LDC R1, c[0x0][0x28] ;  /* 0x00000a00ff017b82 */ /* 0x000e700000000800 */
[----:B------:R-:W2:Y:S01]  /*0010*/  S2UR UR23, SR_CTAID.X ;  /* 0x00000000001779c3 */ /* 0x000ea20000002500 */
[----:B------:R-:W-:Y:S01]  /*0020*/  ULDC UR4, c[0x0][0x2c8] ;  /* 0x0000b20000047ab9 */ /* 0x000fe20000000800 */
[----:B-1----:R-:W-:Y:S01]  /*0030*/  IADD3 R1, R1, -0x10, RZ ;  /* 0xfffffff001017810 */ /* 0x002fe20007ffe0ff */
[----:B------:R-:W-:-:S04]  /*0040*/  UIADD3 UR5, UR4, 0x1f, URZ ;  /* 0x0000001f04057890 */ /* 0x000fc8000fffe03f */
[----:B------:R-:W-:-:S04]  /*0050*/  USHF.R.S32.HI UR4, URZ, 0x1f, UR5 ;  /* 0x0000001f3f047899 */ /* 0x000fc80008011405 */
[----:B------:R-:W-:-:S04]  /*0060*/  ULEA.HI UR4, UR4, UR5, URZ, 0x5 ;  /* 0x0000000504047291 */ /* 0x000fc8000f8f283f */
[----:B------:R-:W-:-:S04]  /*0070*/  USHF.R.S32.HI UR61, URZ, 0x5, UR4 ;  /* 0x000000053f3d7899 */ /* 0x000fc80008011404 */
[----:B--2---:R-:W-:-:S06]  /*0080*/  UISETP.GE.AND UP0, UPT, UR23, UR61, UPT ;  /* 0x0000003d1700728c */ /* 0x004fcc000bf06270 */
[----:B------:R-:W-:-:S13]  /*0090*/  PLOP3.LUT P0, PT, PT, PT, UP0, 0x80, 0x0 ;  /* 0x000000000000781c */ /* 0x000fda0003f0f008 */
[----:B------:R-:W-:Y:S05]  /*00a0*/  @P0 EXIT ;  /* 0x000000000000094d */ /* 0x000fea0003800000 */
[----:B------:R-:W1:Y:S01]  /*00b0*/  S2R R16, SR_TID.X ;  /* 0x0000000000107919 */ /* 0x000e620000002100 */
[----:B------:R-:W2:Y:S01]  /*00c0*/  S2UR UR4, SR_CgaCtaId ;  /* 0x00000000000479c3 */ /* 0x000ea20000008800 */
[----:B------:R-:W-:Y:S01]  /*00d0*/  UMOV UR5, 0x400 ;  /* 0x0000040000057882 */ /* 0x000fe20000000000 */
[----:B------:R-:W-:Y:S02]  /*00e0*/  IMAD.MOV.U32 R224, RZ, RZ, 0x20 ;  /* 0x00000020ffe07424 */ /* 0x000fe400078e00ff */
[----:B------:R-:W-:Y:S02]  /*00f0*/  IMAD.MOV.U32 R227, RZ, RZ, 0x40 ;  /* 0x00000040ffe37424 */ /* 0x000fe400078e00ff */
[----:B------:R-:W-:Y:S02]  /*0100*/  IMAD.MOV.U32 R251, RZ, RZ, 0x1c0 ;  /* 0x000001c0fffb7424 */ /* 0x000fe400078e00ff */
[----:B------:R-:W3:Y:S08]  /*0110*/  S2UR UR51, SR_CTAID.Y ;  /* 0x00000000003379c3 */ /* 0x000ef00000002600 */
[----:B------:R-:W4:Y:S01]  /*0120*/  S2UR UR56, SR_CTAID.Z ;  /* 0x00000000003879c3 */ /* 0x000f220000002700 */
[----:B--2---:R-:W-:-:S04]  /*0130*/  ULEA UR4, UR4, UR5, 0x18 ;  /* 0x0000000504047291 */ /* 0x004fc8000f8ec03f */
[----:B------:R-:W-:Y:S02]  /*0140*/  UIADD3 UR8, UR4, 0x14000, URZ ;  /* 0x0001400004087890 */ /* 0x000fe4000fffe03f */
[----:B------:R-:W-:Y:S01]  /*0150*/  UIADD3 UR7, UR4, 0x10000, URZ ;  /* 0x0001000004077890 */ /* 0x000fe2000fffe03f */
[----:B-1----:R-:W-:Y:S01]  /*0160*/  SHF.R.S32.HI R12, RZ, 0x1f, R16 ;  /* 0x0000001fff0c7819 */ /* 0x002fe20000011410 */
[----:B---3--:R-:W-:-:S03]  /*0170*/  USHF.L.U32 UR5, UR51, 0x7, URZ ;  /* 0x0000000733057899 */ /* 0x008fc6000800063f */
[CC--:B------:R-:W-:Y:S02]  /*0180*/  LEA.HI R17, R12.reuse, R16.reuse, RZ, 0x3 ;  /* 0x000000100c117211 */ /* 0x0c0fe400078f18ff */
[CC--:B------:R-:W-:Y:S02]  /*0190*/  LEA.HI R15, R12.reuse, R16.reuse, RZ, 0x2 ;  /* 0x000000100c0f7211 */ /* 0x0c0fe400078f10ff */
[----:B------:R-:W-:Y:S01]  /*01a0*/  SHF.R.S32.HI R5, RZ, 0x3, R17 ;  /* 0x00000003ff057819 */ /* 0x000fe20000011411 */
[----:B----4-:R-:W-:Y:S01]  /*01b0*/  USHF.R.S32.HI UR6, URZ, 0x1f, UR56 ;  /* 0x0000001f3f067899 */ /* 0x010fe20008011438 */
[----:B------:R-:W-:Y:S02]  /*01c0*/  LEA.HI R10, R12, R16, RZ, 0x4 ;  /* 0x000000100c0a7211 */ /* 0x000fe400078f20ff */
[--C-:B------:R-:W-:Y:S01]  /*01d0*/  SHF.R.S32.HI R8, RZ, 0x2, R15.reuse ;  /* 0x00000002ff087819 */ /* 0x100fe2000001140f */
[----:B------:R-:W-:Y:S01]  /*01e0*/  IMAD.SHL.U32 R5, R5, 0x40, RZ ;  /* 0x0000004005057824 */ /* 0x000fe200078e00ff */
[----:B------:R-:W-:-:S02]  /*01f0*/  SHF.R.S32.HI R2, RZ, 0x1f, R15 ;  /* 0x0000001fff027819 */ /* 0x000fc4000001140f */
[----:B------:R-:W-:Y:S02]  /*0200*/  LOP3.LUT R0, R17, 0xfffffff8, RZ, 0xc0, !PT ;  /* 0xfffffff811007812 */ /* 0x000fe400078ec0ff */
[----:B------:R-:W-:Y:S02]  /*0210*/  LEA.HI R14, R12, R16, RZ, 0x5 ;  /* 0x000000100c0e7211 */ /* 0x000fe400078f28ff */
[----:B------:R-:W-:Y:S01]  /*0220*/  SHF.R.S32.HI R7, RZ, 0x4, R10 ;  /* 0x00000004ff077819 */ /* 0x000fe2000001140a */
[----:B------:R-:W-:Y:S01]  /*0230*/  IMAD.IADD R0, R16, 0x1, -R0 ;  /* 0x0000000110007824 */ /* 0x000fe200078e0a00 */
[----:B------:R-:W-:Y:S02]  /*0240*/  LEA.HI R2, R2, R8, RZ, 0x3 ;  /* 0x0000000802027211 */ /* 0x000fe400078f18ff */
[----:B------:R-:W-:Y:S02]  /*0250*/  LOP3.LUT R3, R14, 0xffffffe0, RZ, 0xc0, !PT ;  /* 0xffffffe00e037812 */ /* 0x000fe400078ec0ff */
[----:B------:R-:W-:-:S02]  /*0260*/  LEA.HI R6, R10, R7, RZ, 0x1 ;  /* 0x000000070a067211 */ /* 0x000fc400078f08ff */
[----:B------:R-:W-:Y:S01]  /*0270*/  LOP3.LUT R4, R2, 0xfffffff8, RZ, 0xc0, !PT ;  /* 0xfffffff802047812 */ /* 0x000fe200078ec0ff */
[----:B------:R-:W-:Y:S01]  /*0280*/  IMAD.IADD R3, R16, 0x1, -R3 ;  /* 0x0000000110037824 */ /* 0x000fe200078e0a03 */
[----:B------:R-:W-:Y:S01]  /*0290*/  LOP3.LUT R2, R5, 0x1c0, RZ, 0xc0, !PT ;  /* 0x000001c005027812 */ /* 0x000fe200078ec0ff */
[----:B------:R-:W-:Y:S01]  /*02a0*/  IMAD.SHL.U32 R5, R0, 0x8, RZ ;  /* 0x0000000800057824 */ /* 0x000fe200078e00ff */
[----:B------:R-:W-:Y:S01]  /*02b0*/  LOP3.LUT R6, R6, 0xfffffffe, RZ, 0xc0, !PT ;  /* 0xfffffffe06067812 */ /* 0x000fe200078ec0ff */
[----:B------:R-:W-:Y:S01]  /*02c0*/  IMAD.IADD R8, R8, 0x1, -R4 ;  /* 0x0000000108087824 */ /* 0x000fe200078e0a04 */
[----:B------:R-:W-:Y:S02]  /*02d0*/  LOP3.LUT P0, RZ, R0, 0x4, RZ, 0xc0, !PT ;  /* 0x0000000400ff7812 */ /* 0x000fe4000780c0ff */
[----:B------:R-:W-:Y:S01]  /*02e0*/  LOP3.LUT R4, R2, 0x38, R5, 0xf8, !PT ;  /* 0x0000003802047812 */ /* 0x000fe200078ef805 */
[----:B------:R-:W-:Y:S01]  /*02f0*/  IMAD.SHL.U32 R5, R0, 0x40, RZ ;  /* 0x0000004000057824 */ /* 0x000fe200078e00ff */
[----:B------:R-:W-:Y:S01]  /*0300*/  SHF.R.U32.HI R2, RZ, 0x3, R2 ;  /* 0x00000003ff027819 */ /* 0x000fe20000011602 */
[----:B------:R-:W-:Y:S01]  /*0310*/  IMAD.IADD R11, R7, 0x1, -R6 ;  /* 0x00000001070b7824 */ /* 0x000fe200078e0a06 */
[----:B------:R-:W-:-:S02]  /*0320*/  SHF.R.S32.HI R6, RZ, 0x1f, R3 ;  /* 0x0000001fff067819 */ /* 0x000fc40000011403 */
[----:B------:R-:W-:Y:S02]  /*0330*/  LOP3.LUT R9, R4, R2, RZ, 0x3c, !PT ;  /* 0x0000000204097212 */ /* 0x000fe400078e3cff */
[----:B------:R-:W-:Y:S01]  /*0340*/  LOP3.LUT R2, R5, 0x1c0, RZ, 0xc0, !PT ;  /* 0x000001c005027812 */ /* 0x000fe200078ec0ff */
[----:B------:R-:W-:Y:S01]  /*0350*/  IMAD.SHL.U32 R5, R0, 0x20, RZ ;  /* 0x0000002000057824 */ /* 0x000fe200078e00ff */
[----:B------:R-:W-:Y:S02]  /*0360*/  LEA.HI R7, R12, R16, RZ, 0x7 ;  /* 0x000000100c077211 */ /* 0x000fe400078f38ff */
[----:B------:R-:W-:Y:S01]  /*0370*/  LEA.HI R18, R6, R3, RZ, 0x2 ;  /* 0x0000000306127211 */ /* 0x000fe200078f10ff */
[----:B------:R-:W-:Y:S01]  /*0380*/  IMAD.SHL.U32 R3, R11, 0x100, RZ ;  /* 0x000001000b037824 */ /* 0x000fe200078e00ff */
[----:B------:R-:W-:Y:S02]  /*0390*/  LOP3.LUT R6, R2, 0x8, R17, 0xf8, !PT ;  /* 0x0000000802067812 */ /* 0x000fe400078ef811 */
[----:B------:R-:W-:-:S02]  /*03a0*/  SHF.R.S32.HI R7, RZ, 0x7, R7 ;  /* 0x00000007ff077819 */ /* 0x000fc40000011407 */
[----:B------:R-:W-:Y:S02]  /*03b0*/  SHF.R.U32.HI R2, RZ, 0x3, R2 ;  /* 0x00000003ff027819 */ /* 0x000fe40000011602 */
[----:B------:R-:W-:Y:S02]  /*03c0*/  LOP3.LUT R3, R3, 0x100, RZ, 0xc0, !PT ;  /* 0x0000010003037812 */ /* 0x000fe400078ec0ff */
[----:B------:R-:W-:Y:S01]  /*03d0*/  LOP3.LUT P5, RZ, R0, 0x2, RZ, 0xc0, !PT ;  /* 0x0000000200ff7812 */ /* 0x000fe200078ac0ff */
[----:B------:R-:W-:Y:S01]  /*03e0*/  IMAD R0, R7, 0x2, R11 ;  /* 0x0000000207007824 */ /* 0x000fe200078e020b */
[----:B------:R-:W-:Y:S02]  /*03f0*/  LOP3.LUT R2, R6, R2, RZ, 0x3c, !PT ;  /* 0x0000000206027212 */ /* 0x000fe400078e3cff */
[----:B------:R-:W-:Y:S02]  /*0400*/  LOP3.LUT R13, R3, 0xe0, R5, 0xf8, !PT ;  /* 0x000000e0030d7812 */ /* 0x000fe400078ef805 */
[----:B------:R-:W-:Y:S01]  /*0410*/  LOP3.LUT R3, R10, 0xfffffff0, RZ, 0xc0, !PT ;  /* 0xfffffff00a037812 */ /* 0x000fe200078ec0ff */
[----:B------:R-:W-:Y:S01]  /*0420*/  IMAD.U32 R234, R0, 0x200, R2 ;  /* 0x0000020000ea7824 */ /* 0x000fe200078e0002 */
[----:B------:R-:W-:-:S02]  /*0430*/  LOP3.LUT R4, R8, 0x1, RZ, 0xc0, !PT ;  /* 0x0000000108047812 */ /* 0x000fc400078ec0ff */
[----:B------:R-:W-:Y:S01]  /*0440*/  LOP3.LUT R2, R15, 0x7ffffffc, RZ, 0xc0, !PT ;  /* 0x7ffffffc0f027812 */ /* 0x000fe200078ec0ff */
[----:B------:R-:W-:Y:S01]  /*0450*/  IMAD.IADD R0, R16, 0x1, -R3 ;  /* 0x0000000110007824 */ /* 0x000fe200078e0a03 */
[----:B------:R-:W-:Y:S02]  /*0460*/  LEA.HI R5, R12, R16, RZ, 0x6 ;  /* 0x000000100c057211 */ /* 0x000fe400078f30ff */
[----:B------:R-:W-:Y:S01]  /*0470*/  ISETP.NE.U32.AND P1, PT, R4, 0x1, PT ;  /* 0x000000010400780c */ /* 0x000fe20003f25070 */
[----:B------:R-:W-:Y:S01]  /*0480*/  IMAD.SHL.U32 R4, R8, 0x20, RZ ;  /* 0x0000002008047824 */ /* 0x000fe200078e00ff */
[----:B------:R-:W-:Y:S01]  /*0490*/  SHF.R.S32.HI R3, RZ, 0x6, R5 ;  /* 0x00000006ff037819 */ /* 0x000fe20000011405 */
[C---:B------:R-:W-:Y:S01]  /*04a0*/  IMAD.IADD R15, R16.reuse, 0x1, -R2 ;  /* 0x00000001100f7824 */ /* 0x040fe200078e0a02 */
[----:B------:R-:W-:Y:S01]  /*04b0*/  SHF.R.S32.HI R6, RZ, 0x1f, R0 ;  /* 0x0000001fff067819 */ /* 0x000fe20000011400 */
[----:B------:R-:W-:Y:S01]  /*04c0*/  IMAD.SHL.U32 R16, R16, 0x2, RZ ;  /* 0x0000000210107824 */ /* 0x000fe200078e00ff */
[----:B------:R-:W-:Y:S01]  /*04d0*/  LOP3.LUT R4, R4, 0xe0, RZ, 0xc0, !PT ;  /* 0x000000e004047812 */ /* 0x000fe200078ec0ff */
[----:B------:R-:W-:Y:S01]  /*04e0*/  IMAD.SHL.U32 R2, R7, 0x10, RZ ;  /* 0x0000001007027824 */ /* 0x000fe200078e00ff */
[----:B------:R-:W-:Y:S01]  /*04f0*/  LEA.HI R226, R6, R0, RZ, 0x3 ;  /* 0x0000000006e27211 */ /* 0x000fe200078f18ff */
[C---:B------:R-:W-:Y:S01]  /*0500*/  IMAD R237, R3.reuse, 0x200, R9 ;  /* 0x0000020003ed7824 */ /* 0x040fe200078e0209 */
[----:B------:R-:W-:Y:S01]  /*0510*/  LOP3.LUT P6, RZ, R0, 0x4, RZ, 0xc0, !PT ;  /* 0x0000000400ff7812 */ /* 0x000fe200078cc0ff */
[----:B------:R-:W-:Y:S01]  /*0520*/  IMAD.SHL.U32 R9, R3, 0x8, RZ ;  /* 0x0000000803097824 */ /* 0x000fe200078e00ff */
[----:B------:R-:W-:Y:S01]  /*0530*/  LOP3.LUT R7, R2, 0x6, R16, 0xf8, !PT ;  /* 0x0000000602077812 */ /* 0x000fe200078ef810 */
[C---:B------:R-:W-:Y:S01]  /*0540*/  IMAD.SHL.U32 R3, R11.reuse, 0x8, RZ ;  /* 0x000000080b037824 */ /* 0x040fe200078e00ff */
[----:B------:R-:W-:Y:S01]  /*0550*/  LOP3.LUT R10, R4, 0x10, R2, 0xf8, !PT ;  /* 0x00000010040a7812 */ /* 0x000fe200078ef802 */
[----:B------:R-:W-:Y:S01]  /*0560*/  IMAD.SHL.U32 R2, R11, 0x20, RZ ;  /* 0x000000200b027824 */ /* 0x000fe200078e00ff */
[----:B------:R-:W-:Y:S01]  /*0570*/  LOP3.LUT R4, R226, 0xfffffff8, RZ, 0xc0, !PT ;  /* 0xfffffff8e2047812 */ /* 0x000fe200078ec0ff */
[----:B------:R1:W-:Y:S01]  /*0580*/  STL [R1+0x4], R7 ;  /* 0x0000040701007387 */ /* 0x0003e20000100800 */
[----:B------:R-:W-:Y:S01]  /*0590*/  LOP3.LUT R12, R3, 0x8, RZ, 0xc0, !PT ;  /* 0x00000008030c7812 */ /* 0x000fe200078ec0ff */
[C---:B------:R-:W-:Y:S01]  /*05a0*/  IMAD.SHL.U32 R6, R0.reuse, 0x4, RZ ;  /* 0x0000000400067824 */ /* 0x040fe200078e00ff */
[----:B------:R-:W-:Y:S01]  /*05b0*/  SHF.R.S32.HI R5, RZ, 0x5, R14 ;  /* 0x00000005ff057819 */ /* 0x000fe2000001140e */
[----:B------:R-:W-:Y:S01]  /*05c0*/  IMAD.IADD R4, R0, 0x1, -R4 ;  /* 0x0000000100047824 */ /* 0x000fe200078e0a04 */
[C---:B------:R-:W-:Y:S01]  /*05d0*/  LOP3.LUT P2, RZ, R8.reuse, 0x2, RZ, 0xc0, !PT ;  /* 0x0000000208ff7812 */ /* 0x040fe2000784c0ff */
[----:B------:R-:W-:Y:S01]  /*05e0*/  IMAD.SHL.U32 R3, R8, 0x4, RZ ;  /* 0x0000000408037824 */ /* 0x000fe200078e00ff */
[----:B------:R-:W-:Y:S01]  /*05f0*/  SEL R225, R224, 0xffffffe0, !P0 ;  /* 0xffffffe0e0e17807 */ /* 0x000fe20004000000 */
[----:B------:R-:W-:Y:S01]  /*0600*/  IMAD.SHL.U32 R226, R226, 0x40, RZ ;  /* 0x00000040e2e27824 */ /* 0x000fe200078e00ff */
[----:B------:R-:W-:-:S02]  /*0610*/  LOP3.LUT P4, RZ, R4, 0x4, RZ, 0xc0, !PT ;  /* 0x0000000404ff7812 */ /* 0x000fc4000788c0ff */
[C---:B------:R-:W-:Y:S01]  /*0620*/  LOP3.LUT P3, RZ, R4.reuse, 0x2, RZ, 0xc0, !PT ;  /* 0x0000000204ff7812 */ /* 0x040fe2000786c0ff */
[----:B------:R-:W-:Y:S01]  /*0630*/  IMAD.SHL.U32 R4, R4, 0x40, RZ ;  /* 0x0000004004047824 */ /* 0x000fe200078e00ff */
[----:B------:R-:W-:Y:S02]  /*0640*/  LOP3.LUT R10, R10, 0x18, R3, 0x78, !PT ;  /* 0x000000180a0a7812 */ /* 0x000fe400078e7803 */
[----:B------:R-:W-:Y:S02]  /*0650*/  SHF.R.U32.HI R3, RZ, 0x3, R13 ;  /* 0x00000003ff037819 */ /* 0x000fe4000001160d */
[----:B------:R-:W-:Y:S02]  /*0660*/  LOP3.LUT R226, R226, 0xfffffe00, RZ, 0xc0, !PT ;  /* 0xfffffe00e2e27812 */ /* 0x000fe400078ec0ff */
[----:B------:R-:W-:Y:S02]  /*0670*/  SEL R231, R227, 0xffffffc0, !P0 ;  /* 0xffffffc0e3e77807 */ /* 0x000fe40004000000 */
[----:B------:R-:W-:-:S02]  /*0680*/  SEL R251, R251, 0x240, !P1 ;  /* 0x00000240fbfb7807 */ /* 0x000fc40004800000 */
[----:B------:R-:W-:Y:S01]  /*0690*/  SEL R227, R227, 0xffffffc0, !P4 ;  /* 0xffffffc0e3e37807 */ /* 0x000fe20006000000 */
[----:B-1----:R-:W-:Y:S01]  /*06a0*/  IMAD.SHL.U32 R7, R0, 0x20, RZ ;  /* 0x0000002000077824 */ /* 0x002fe200078e00ff */
[----:B------:R-:W-:Y:S02]  /*06b0*/  LOP3.LUT R0, R2, 0x20, RZ, 0xc0, !PT ;  /* 0x0000002002007812 */ /* 0x000fe400078ec0ff */
[----:B------:R-:W-:Y:S02]  /*06c0*/  LEA R237, R237, UR4, 0x1 ;  /* 0x00000004eded7c11 */ /* 0x000fe4000f8e08ff */
[----:B------:R-:W-:Y:S02]  /*06d0*/  LOP3.LUT R2, R12, 0x1e0, R7, 0xf8, !PT ;  /* 0x000001e00c027812 */ /* 0x000fe400078ef807 */
[----:B------:R-:W-:Y:S02]  /*06e0*/  SHF.R.S32.HI R7, RZ, 0x1f, R14 ;  /* 0x0000001fff077819 */ /* 0x000fe4000001140e */
[----:B------:R-:W-:-:S02]  /*06f0*/  LOP3.LUT R9, R0, 0x18, R9, 0xf8, !PT ;  /* 0x0000001800097812 */ /* 0x000fc400078ef809 */
[----:B------:R-:W-:Y:S02]  /*0700*/  LOP3.LUT R8, R2, 0x38, R6, 0x78, !PT ;  /* 0x0000003802087812 */ /* 0x000fe400078e7806 */
[-C--:B------:R-:W-:Y:S01]  /*0710*/  LEA.HI R0, R7, R5.reuse, RZ, 0x2 ;  /* 0x0000000507007211 */ /* 0x080fe200078f10ff */
[----:B------:R-:W-:Y:S01]  /*0720*/  IMAD.SHL.U32 R7, R15, 0x2, RZ ;  /* 0x000000020f077824 */ /* 0x000fe200078e00ff */
[----:B------:R-:W-:Y:S02]  /*0730*/  LEA.HI R2, R14, R5, RZ, 0x1 ;  /* 0x000000050e027211 */ /* 0x000fe400078f08ff */
[----:B------:R-:W-:Y:S02]  /*0740*/  LOP3.LUT R0, R0, 0xfffffffc, RZ, 0xc0, !PT ;  /* 0xfffffffc00007812 */ /* 0x000fe400078ec0ff */
[----:B------:R-:W-:-:S03]  /*0750*/  LOP3.LUT R2, R2, 0x3ffffe, RZ, 0xc0, !PT ;  /* 0x003ffffe02027812 */ /* 0x000fc600078ec0ff */
[----:B------:R-:W-:Y:S01]  /*0760*/  IMAD.IADD R6, R5, 0x1, -R0 ;  /* 0x0000000105067824 */ /* 0x000fe200078e0a00 */
[----:B------:R-:W-:Y:S01]  /*0770*/  LOP3.LUT R0, R13, 0x8, R17, 0xf8, !PT ;  /* 0x000000080d007812 */ /* 0x000fe200078ef811 */
[C---:B------:R-:W-:Y:S01]  /*0780*/  IMAD.IADD R232, R5.reuse, 0x1, -R2 ;  /* 0x0000000105e87824 */ /* 0x040fe200078e0a02 */
[----:B------:R-:W-:Y:S01]  /*0790*/  LOP3.LUT R2, R4, 0x1c0, RZ, 0xc0, !PT ;  /* 0x000001c004027812 */ /* 0x000fe200078ec0ff */
[----:B------:R-:W-:Y:S01]  /*07a0*/  IMAD.SHL.U32 R5, R5, 0x8, RZ ;  /* 0x0000000805057824 */ /* 0x000fe200078e00ff */
[----:B------:R-:W-:Y:S01]  /*07b0*/  LOP3.LUT R3, R0, 0x38, R3, 0x78, !PT ;  /* 0x0000003800037812 */ /* 0x000fe200078e7803 */
[----:B------:R-:W-:Y:S01]  /*07c0*/  IMAD R0, R6, 0x200, R7 ;  /* 0x0000020006007824 */ /* 0x000fe200078e0207 */
[----:B------:R-:W-:Y:S01]  /*07d0*/  SHF.R.U32.HI R4, RZ, 0x3, R2 ;  /* 0x00000003ff047819 */ /* 0x000fe20000011602 */
[----:B------:R-:W-:Y:S01]  /*07e0*/  IMAD R232, R232, 0x200, R8 ;  /* 0x00000200e8e87824 */ /* 0x000fe200078e0208 */
[----:B------:R-:W-:Y:S01]  /*07f0*/  LOP3.LUT R5, R5, 0x38, RZ, 0xc0, !PT ;  /* 0x0000003805057812 */ /* 0x000fe200078ec0ff */
[----:B------:R-:W-:Y:S01]  /*0800*/  IMAD.IADD R10, R0, 0x1, R10 ;  /* 0x00000001000a7824 */ /* 0x000fe200078e020a */
[----:B------:R-:W-:-:S02]  /*0810*/  LOP3.LUT R7, R4, R2, R12, 0x1e, !PT ;  /* 0x0000000204077212 */ /* 0x000fc400078e1e0c */
[C---:B------:R-:W-:Y:S02]  /*0820*/  LOP3.LUT R0, R4.reuse, R2, R5, 0x1e, !PT ;  /* 0x0000000204007212 */ /* 0x040fe400078e1e05 */
[----:B------:R-:W-:Y:S01]  /*0830*/  LOP3.LUT R5, R4, R9, R2, 0x1e, !PT ;  /* 0x0000000904057212 */ /* 0x000fe200078e1e02 */
[----:B------:R-:W-:Y:S01]  /*0840*/  IMAD R2, R11, 0x1000, R226 ;  /* 0x000010000b027824 */ /* 0x000fe200078e02e2 */
[----:B------:R-:W-:Y:S02]  /*0850*/  SHF.R.S32.HI R4, RZ, 0x2, R18 ;  /* 0x00000002ff047819 */ /* 0x000fe40000011412 */
[----:B------:R-:W-:Y:S01]  /*0860*/  LEA R249, R10, UR4, 0x1 ;  /* 0x000000040af97c11 */ /* 0x000fe2000f8e08ff */
[----:B------:R-:W-:Y:S01]  /*0870*/  IMAD.IADD R233, R2, 0x1, R0 ;  /* 0x0000000102e97824 */ /* 0x000fe200078e0200 */
[----:B------:R-:W-:Y:S01]  /*0880*/  LEA R3, R3, UR4, 0x1 ;  /* 0x0000000403037c11 */ /* 0x000fe2000f8e08ff */
[----:B------:R-:W-:Y:S01]  /*0890*/  IMAD.U32 R0, RZ, RZ, UR5 ;  /* 0x00000005ff007e24 */ /* 0x000fe2000f8e00ff */
[----:B------:R-:W-:Y:S01]  /*08a0*/  USHF.R.S32.HI UR5, URZ, 0x1f, UR51 ;  /* 0x0000001f3f057899 */ /* 0x000fe20008011433 */
[----:B------:R-:W-:Y:S01]  /*08b0*/  IMAD R2, R6, 0x400, R226 ;  /* 0x0000040006027824 */ /* 0x000fe200078e02e2 */
[----:B------:R-:W-:Y:S01]  /*08c0*/  LOP3.LUT R226, R5, R226, RZ, 0xfc, !PT ;  /* 0x000000e205e27212 */ /* 0x000fe200078efcff */
[----:B------:R-:W-:-:S02]  /*08d0*/  IMAD.U32 R0, RZ, RZ, UR6 ;  /* 0x00000006ff007e24 */ /* 0x000fc4000f8e00ff */
[----:B------:R-:W-:Y:S02]  /*08e0*/  IMAD.IADD R2, R2, 0x1, R7 ;  /* 0x0000000102027824 */ /* 0x000fe400078e0207 */
[----:B------:R-:W-:Y:S01]  /*08f0*/  IMAD.U32 R0, RZ, RZ, UR5 ;  /* 0x00000005ff007e24 */ /* 0x000fe2000f8e00ff */
[----:B------:R-:W-:Y:S01]  /*0900*/  UIADD3 UR5, UR4, 0x14000, URZ ;  /* 0x0001400004057890 */ /* 0x000fe2000fffe03f */
[----:B------:R-:W-:Y:S01]  /*0910*/  IMAD.U32 R0, RZ, RZ, UR6 ;  /* 0x00000006ff007e24 */ /* 0x000fe2000f8e00ff */
[----:B------:R-:W-:Y:S01]  /*0920*/  SEL R0, R224, 0xffffffe0, !P5 ;  /* 0xffffffe0e0007807 */ /* 0x000fe20006800000 */
[----:B------:R-:W-:Y:S01]  /*0930*/  IMAD R4, R6, 0x10, R4 ;  /* 0x0000001006047824 */ /* 0x000fe200078e0204 */
[----:B------:R-:W-:Y:S01]  /*0940*/  SEL R224, R224, 0xffffffe0, !P3 ;  /* 0xffffffe0e0e07807 */ /* 0x000fe20005800000 */
[C---:B------:R-:W-:Y:S01]  /*0950*/  VIADD R250, R249.reuse, 0x10 ;  /* 0x00000010f9fa7836 */ /* 0x040fe20000000000 */
[----:B------:R-:W-:Y:S01]  /*0960*/  LEA R232, R232, UR5, 0x1 ;  /* 0x00000005e8e87c11 */ /* 0x000fe2000f8e08ff */
[----:B------:R-:W-:Y:S01]  /*0970*/  UIADD3 UR6, UR4, 0x10000, URZ ;  /* 0x0001000004067890 */ /* 0x000fe2000fffe03f */
[----:B------:R-:W-:Y:S01]  /*0980*/  LEA R230, R234, UR5, 0x1 ;  /* 0x00000005eae67c11 */ /* 0x000fe2000f8e08ff */
[----:B------:R-:W-:Y:S01]  /*0990*/  @P2 VIADD R250, R249, 0xfffffff0 ;  /* 0xfffffff0f9fa2836 */ /* 0x000fe20000000000 */
[----:B------:R-:W-:Y:S01]  /*09a0*/  LEA R2, R2, UR4, 0x1 ;  /* 0x0000000402027c11 */ /* 0x000fe2000f8e08ff */
[----:B------:R-:W-:Y:S01]  /*09b0*/  VIADD R235, R232, 0x20 ;  /* 0x00000020e8eb7836 */ /* 0x000fe20000000000 */
[----:B------:R1:W-:Y:S01]  /*09c0*/  STL [R1+0x8], R4 ;  /* 0x0000080401007387 */ /* 0x0003e20000100800 */
[----:B------:R-:W-:Y:S01]  /*09d0*/  IMAD.IADD R229, R230, 0x1, R0 ;  /* 0x00000001e6e57824 */ /* 0x000fe200078e0200 */
[----:B------:R-:W-:Y:S01]  /*09e0*/  LEA R226, R226, UR6, 0x1 ;  /* 0x00000006e2e27c11 */ /* 0x000fe2000f8e08ff */
[----:B------:R-:W-:-:S02]  /*09f0*/  @P6 VIADD R235, R232, 0xffffffe0 ;  /* 0xffffffe0e8eb6836 */ /* 0x000fc40000000000 */
[----:B------:R-:W-:Y:S02]  /*0a00*/  IMAD.IADD R224, R2, 0x1, R224 ;  /* 0x0000000102e07824 */ /* 0x000fe400078e02e0 */
[----:B------:R-:W-:Y:S02]  /*0a10*/  IMAD.IADD R230, R230, 0x1, R231 ;  /* 0x00000001e6e67824 */ /* 0x000fe400078e02e7 */
[----:B------:R-:W-:Y:S02]  /*0a20*/  IMAD.IADD R252, R249, 0x1, R251 ;  /* 0x00000001f9fc7824 */ /* 0x000fe400078e02fb */
[----:B------:R-:W-:Y:S02]  /*0a30*/  IMAD.IADD R228, R2, 0x1, R227 ;  /* 0x0000000102e47824 */ /* 0x000fe400078e02e3 */
[----:B------:R-:W-:Y:S02]  /*0a40*/  IMAD.IADD R231, R229, 0x1, R231 ;  /* 0x00000001e5e77824 */ /* 0x000fe400078e02e7 */
[----:B------:R-:W-:-:S02]  /*0a50*/  IMAD.IADD R225, R225, 0x1, R3 ;  /* 0x00000001e1e17824 */ /* 0x000fc400078e0203 */
[----:B------:R-:W-:Y:S02]  /*0a60*/  IMAD.IADD R251, R251, 0x1, R250 ;  /* 0x00000001fbfb7824 */ /* 0x000fe400078e02fa */
[----:B------:R-:W-:Y:S02]  /*0a70*/  VIADD R236, R235, 0x800 ;  /* 0x00000800ebec7836 */ /* 0x000fe40000000000 */
[----:B------:R-:W-:Y:S02]  /*0a80*/  IMAD.IADD R227, R224, 0x1, R227 ;  /* 0x00000001e0e37824 */ /* 0x000fe400078e02e3 */
[----:B-1----:R-:W-:Y:S02]  /*0a90*/  IMAD.U32 R4, RZ, RZ, UR8 ;  /* 0x00000008ff047e24 */ /* 0x002fe4000f8e00ff */
[----:B------:R-:W-:Y:S01]  /*0aa0*/  IMAD.U32 R4, RZ, RZ, UR7 ;  /* 0x00000007ff047e24 */ /* 0x000fe2000f8e00ff */
[----:B------:R-:W-:-:S06]  /*0ab0*/  ULDC.64 UR6, c[0x0][0x208] ;  /* 0x0000820000067ab9 */ /* 0x000fcc0000000a00 */
.L_x_38:
[----:B------:R-:W-:Y:S01]  /*0ac0*/  ULDC.64 UR8, c[0x0][0x308] ;  /* 0x0000c20000087ab9 */ /* 0x000fe20000000a00 */
[----:B------:R-:W-:Y:S01]  /*0ad0*/  ULDC.64 UR10, c[0x0][0x300] ;  /* 0x0000c000000a7ab9 */ /* 0x000fe20000000a00 */
[----:B------:R-:W-:Y:S02]  /*0ae0*/  UISETP.NE.U32.AND UP3, UPT, UR8, URZ, UPT ;  /* 0x0000003f0800728c */ /* 0x000fe4000bf65070 */
[----:B------:R-:W-:Y:S02]  /*0af0*/  UISETP.NE.U32.AND UP4, UPT, UR10, URZ, UPT ;  /* 0x0000003f0a00728c */ /* 0x000fe4000bf85070 */
[----:B------:R-:W-:Y:S02]  /*0b00*/  UISETP.NE.AND.EX UP3, UPT, UR9, URZ, UPT, UP3 ;  /* 0x0000003f0900728c */ /* 0x000fe4000bf65330 */
[----:B------:R-:W-:Y:S02]  /*0b10*/  UISETP.NE.AND.EX UP4, UPT, UR11, URZ, UPT, UP4 ;  /* 0x0000003f0b00728c */ /* 0x000fe4000bf85340 */
[----:B------:R-:W-:-:S02]  /*0b20*/  USHF.R.S32.HI UR57, URZ, 0x1f, UR51 ;  /* 0x0000001f3f397899 */ /* 0x000fc40008011433 */
[----:B------:R-:W-:Y:S01]  /*0b30*/  USHF.L.U32 UR16, UR51, 0x2, URZ ;  /* 0x0000000233107899 */ /* 0x000fe2000800063f */
[----:B------:R-:W-:Y:S01]  /*0b40*/  PLOP3.LUT P1, PT, PT, PT, UP3, 0x80, 0x0 ;  /* 0x000000000000781c */ /* 0x000fe20003f2f038 */
[----:B------:R-:W-:Y:S01]  /*0b50*/  USHF.L.U64.HI UR5, UR51, 0x2, UR57 ;  /* 0x0000000233057899 */ /* 0x000fe20008010239 */
[----:B------:R-:W-:Y:S01]  /*0b60*/  PLOP3.LUT P2, PT, PT, PT, UP4, 0x80, 0x0 ;  /* 0x000000000000781c */ /* 0x000fe20003f4f048 */
[----:B------:R-:W-:Y:S01]  /*0b70*/  ULDC.64 UR12, c[0x0][0x2f0] ;  /* 0x0000bc00000c7ab9 */ /* 0x000fe20000000a00 */
[----:B------:R-:W-:Y:S02]  /*0b80*/  @UP3 UIADD3 UR8, UP0, UR16, UR8, URZ ;  /* 0x0000000810083290 */ /* 0x000fe4000ff1e03f */
[----:B------:R-:W-:Y:S02]  /*0b90*/  UIADD3 UR15, UP2, UR16, UR12, URZ ;  /* 0x0000000c100f7290 */ /* 0x000fe4000ff5e03f */
[----:B------:R-:W-:Y:S02]  /*0ba0*/  @UP3 UIADD3.X UR9, UR5, UR9, URZ, UP0, !UPT ;  /* 0x0000000905093290 */ /* 0x000fe400087fe43f */
[----:B------:R-:W-:Y:S01]  /*0bb0*/  UISETP.NE.U32.AND UP0, UPT, UR12, URZ, UPT ;  /* 0x0000003f0c00728c */ /* 0x000fe2000bf05070 */
[----:B-12---:R-:W-:Y:S01]  /*0bc0*/  IMAD.U32 R4, RZ, RZ, UR8 ;  /* 0x00000008ff047e24 */ /* 0x006fe2000f8e00ff */
[----:B------:R-:W-:-:S02]  /*0bd0*/  @UP4 UIADD3 UR10, UP1, UR16, UR10, URZ ;  /* 0x0000000a100a4290 */ /* 0x000fc4000ff3e03f */
[----:B------:R-:W-:Y:S01]  /*0be0*/  UIADD3.X UR14, UR5, UR13, URZ, UP2, !UPT ;  /* 0x0000000d050e7290 */ /* 0x000fe200097fe43f */
[----:B------:R-:W-:Y:S01]  /*0bf0*/  IMAD.U32 R5, RZ, RZ, UR9 ;  /* 0x00000009ff057e24 */ /* 0x000fe2000f8e00ff */
[----:B------:R-:W-:Y:S02]  /*0c00*/  UISETP.NE.AND.EX UP2, UPT, UR13, URZ, UPT, UP0 ;  /* 0x0000003f0d00728c */ /* 0x000fe4000bf45300 */
[----:B------:R-:W-:Y:S01]  /*0c10*/  @UP4 UIADD3.X UR11, UR5, UR11, URZ, UP1, !UPT ;  /* 0x0000000b050b4290 */ /* 0x000fe20008ffe43f */
[----:B------:R-:W-:Y:S01]  /*0c20*/  IMAD.U32 R6, RZ, RZ, UR10 ;  /* 0x0000000aff067e24 */ /* 0x000fe2000f8e00ff */
[----:B------:R-:W-:Y:S01]  /*0c30*/  ULDC.U8 UR17, c[0x0][0x3c2] ;  /* 0x0000f08000117ab9 */ /* 0x000fe20000000000 */
[----:B------:R-:W-:Y:S01]  /*0c40*/  ULDC.64 UR12, c[0x0][0x2f8] ;  /* 0x0000be00000c7ab9 */ /* 0x000fe20000000a00 */
[----:B------:R-:W-:Y:S01]  /*0c50*/  PLOP3.LUT P0, PT, PT, PT, UP2, 0x80, 0x0 ;  /* 0x000000000000781c */ /* 0x000fe20003f0f028 */
[----:B------:R-:W-:Y:S01]  /*0c60*/  UISETP.NE.AND UP1, UPT, UR17, URZ, UPT ;  /* 0x0000003f1100728c */ /* 0x000fe2000bf25270 */
[----:B------:R-:W-:Y:S01]  /*0c70*/  IMAD.U32 R7, RZ, RZ, UR11 ;  /* 0x0000000bff077e24 */ /* 0x000fe2000f8e00ff */
[----:B------:R-:W-:-:S04]  /*0c80*/  UISETP.EQ.U32.AND UP4, UPT, UR12, URZ, UPT ;  /* 0x0000003f0c00728c */ /* 0x000fc8000bf82070 */
[----:B------:R-:W2:Y:S01]  /*0c90*/  @P2 LDG.E R9, desc[UR6][R6.64] ;  /* 0x0000000606092981 */ /* 0x000ea2000c1e1900 */
[----:B------:R-:W-:Y:S02]  /*0ca0*/  UISETP.EQ.OR.EX UP4, UPT, UR13, URZ, !UP1, UP4 ;  /* 0x0000003f0d00728c */ /* 0x000fe4000cf82740 */
[----:B------:R-:W-:-:S04]  /*0cb0*/  UIADD3 UR8, UP0, UR16, UR12, URZ ;  /* 0x0000000c10087290 */ /* 0x000fc8000ff1e03f */
[----:B------:R-:W-:Y:S01]  /*0cc0*/  PLOP3.LUT P3, PT, PT, PT, UP4, 0x80, 0x0 ;  /* 0x000000000000781c */ /* 0x000fe20003f6f048 */
[----:B------:R-:W-:Y:S01]  /*0cd0*/  UIADD3.X UR5, UR5, UR13, URZ, UP0, !UPT ;  /* 0x0000000d05057290 */ /* 0x000fe200087fe43f */
[----:B---3--:R1:W3:Y:S02]  /*0ce0*/  @P1 LDG.E R7, desc[UR6][R4.64] ;  /* 0x0000000604071981 */ /* 0x0082e4000c1e1900 */
[----:B-1----:R-:W-:Y:S02]  /*0cf0*/  IMAD.U32 R4, RZ, RZ, UR15 ;  /* 0x0000000fff047e24 */ /* 0x002fe4000f8e00ff */
[----:B------:R-:W-:-:S05]  /*0d00*/  IMAD.U32 R5, RZ, RZ, UR14 ;  /* 0x0000000eff057e24 */ /* 0x000fca000f8e00ff */
[----:B----4-:R-:W4:Y:S04]  /*0d10*/  @P0 LDG.E R8, desc[UR6][R4.64] ;  /* 0x0000000604080981 */ /* 0x010f28000c1e1900 */
[----:B-----5:R1:W5:Y:S02]  /*0d20*/  @P0 LDG.E R0, desc[UR6][R4.64+0x4] ;  /* 0x0000040604000981 */ /* 0x020364000c1e1900 */
[----:B-1----:R-:W-:Y:S01]  /*0d30*/  IMAD.U32 R4, RZ, RZ, UR8 ;  /* 0x00000008ff047e24 */ /* 0x002fe2000f8e00ff */
[----:B------:R-:W-:Y:S01]  /*0d40*/  @!UP3 ULDC.64 UR8, c[0x0][0x318] ;  /* 0x0000c6000008bab9 */ /* 0x000fe20000000a00 */
[----:B------:R-:W-:Y:S01]  /*0d50*/  IMAD.U32 R5, RZ, RZ, UR5 ;  /* 0x00000005ff057e24 */ /* 0x000fe2000f8e00ff */
[----:B------:R-:W-:Y:S01]  /*0d60*/  @!UP3 UISETP.NE.U32.AND UP0, UPT, UR8, URZ, UPT ;  /* 0x0000003f0800b28c */ /* 0x000fe2000bf05070 */
[----:B------:R-:W-:Y:S01]  /*0d70*/  UMOV UR19, URZ ;  /* 0x0000003f00137c82 */ /* 0x000fe20008000000 */
[----:B------:R-:W-:-:S02]  /*0d80*/  UMOV UR14, 0xffffffff ;  /* 0xffffffff000e7882 */ /* 0x000fc40000000000 */
[----:B------:R-:W5:Y:S01]  /*0d90*/  @!P3 LDG.E R6, desc[UR6][R4.64] ;  /* 0x000000060406b981 */ /* 0x000f62000c1e1900 */
[----:B------:R-:W-:Y:S01]  /*0da0*/  @!UP3 UISETP.NE.AND.EX UP0, UPT, UR9, URZ, UPT, UP0 ;  /* 0x0000003f0900b28c */ /* 0x000fe2000bf05300 */
[----:B------:R-:W-:Y:S01]  /*0db0*/  @!UP3 ULDC UR5, c[0x0][0x2cc] ;  /* 0x0000b3000005bab9 */ /* 0x000fe20000000800 */
[----:B------:R-:W-:Y:S02]  /*0dc0*/  UMOV UR36, 0xffffffff ;  /* 0xffffffff00247882 */ /* 0x000fe40000000000 */
[----:B------:R-:W-:Y:S02]  /*0dd0*/  @!UP3 USEL UR8, UR5, URZ, UP0 ;  /* 0x0000003f0508b287 */ /* 0x000fe40008000000 */
[----:B------:R-:W-:Y:S01]  /*0de0*/  USHF.L.U32 UR28, UR23, 0x5, URZ ;  /* 0x00000005171c7899 */ /* 0x000fe2000800063f */
[----:B------:R-:W-:Y:S01]  /*0df0*/  ULDC UR5, c[0x0][0x2c8] ;  /* 0x0000b20000057ab9 */ /* 0x000fe20000000800 */
[----:B--2---:R-:W-:Y:S02]  /*0e00*/  @P2 R2UR UR19, R9 ;  /* 0x00000000091322ca */ /* 0x004fe400000e0000 */
[----:B---3--:R-:W-:-:S02]  /*0e10*/  @P1 R2UR UR18, R7 ;  /* 0x00000000071212ca */ /* 0x008fc400000e0000 */
[----:B------:R-:W-:-:S11]  /*0e20*/  ISETP.NE.U32.AND P1, PT, RZ, UR12, PT ;  /* 0x0000000cff007c0c */ /* 0x000fd6000bf25070 */
[----:B------:R-:W-:Y:S01]  /*0e30*/  @UP3 UIADD3 UR18, UR18, -UR19, URZ ;  /* 0x8000001312123290 */ /* 0x000fe2000fffe03f */
[----:B----4-:R-:W-:Y:S02]  /*0e40*/  @P0 R2UR UR14, R8 ;  /* 0x00000000080e02ca */ /* 0x010fe400000e0000 */
[----:B-----5:R-:W-:Y:S02]  /*0e50*/  @P0 R2UR UR9, R0 ;  /* 0x00000000000902ca */ /* 0x020fe400000e0000 */
[----:B------:R-:W-:Y:S02]  /*0e60*/  ISETP.NE.AND.EX P0, PT, RZ, UR13, PT, P1 ;  /* 0x0000000dff007c0c */ /* 0x000fe4000bf05310 */
[----:B------:R-:W-:-:S11]  /*0e70*/  @!P3 R2UR UR36, R6 ;  /* 0x000000000624b2ca */ /* 0x000fd600000e0000 */
[----:B------:R-:W-:Y:S05]  /*0e80*/  @!P0 BRA `(.L_x_6) ;  /* 0x0000000000188947 */ /* 0x000fea0003800000 */
[----:B------:R-:W-:-:S13]  /*0e90*/  PLOP3.LUT P0, PT, PT, PT, UP1, 0x80, 0x0 ;  /* 0x000000000000781c */ /* 0x000fda0003f0f018 */
[----:B------:R-:W2:Y:S04]  /*0ea0*/  @P0 LDG.E R0, desc[UR6][R4.64+0x4] ;  /* 0x0000040604000981 */ /* 0x000ea8000c1e1900 */
[----:B------:R-:W3:Y:S01]  /*0eb0*/  @!P0 LDG.E R4, desc[UR6][R4.64] ;  /* 0x0000000604048981 */ /* 0x000ee2000c1e1900 */
[----:B--2---:R-:W-:-:S13]  /*0ec0*/  @P0 R2UR UR5, R0 ;  /* 0x00000000000502ca */ /* 0x004fda00000e0000 */
[----:B------:R-:W-:-:S07]  /*0ed0*/  @UP1 UIADD3 UR5, UR5, -UR36, URZ ;  /* 0x8000002405051290 */ /* 0x000fce000fffe03f */
[----:B---3--:R-:W-:-:S15]  /*0ee0*/  @!P0 R2UR UR5, R4 ;  /* 0x00000000040582ca */ /* 0x008fde00000e0000 */
.L_x_6:
[----:B------:R-:W-:Y:S02]  /*0ef0*/  @!UP3 UIADD3 UR18, UR8, UR5, -UR19 ;  /* 0x000000050812b290 */ /* 0x000fe4000fffe813 */
[----:B------:R-:W-:Y:S02]  /*0f00*/  @UP2 UIADD3 UR29, UR9, -UR14, URZ ;  /* 0x8000000e091d2290 */ /* 0x000fe4000fffe03f */
[----:B------:R-:W-:-:S05]  /*0f10*/  UISETP.GT.AND UP0, UPT, UR18, UR28, UPT ;  /* 0x0000001c1200728c */ /* 0x000fca000bf04270 */
[----:B------:R-:W-:Y:S01]  /*0f20*/  @!UP2 ULDC UR29, c[0x0][0x2c4] ;  /* 0x0000b100001daab9 */ /* 0x000fe20000000800 */
[----:B------:R-:W-:-:S13]  /*0f30*/  PLOP3.LUT P0, PT, PT, PT, UP0, 0x80, 0x0 ;  /* 0x000000000000781c */ /* 0x000fda0003f0f008 */
[----:B------:R-:W-:Y:S05]  /*0f40*/  @!P0 BRA `(.L_x_7) ;  /* 0x0000006c000c8947 */ /* 0x000fea0003800000 */
[----:B------:R-:W1:Y:S01]  /*0f50*/  LDC R8, c[0x0][0x278] ;  /* 0x00009e00ff087b82 */ /* 0x000e620000000800 */
[----:B------:R-:W-:Y:S01]  /*0f60*/  UISETP.NE.AND UP1, UPT, UR14, -0x1, UPT ;  /* 0xffffffff0e00788c */ /* 0x000fe2000bf25270 */
[----:B------:R-:W-:Y:S01]  /*0f70*/  IABS R6, UR56 ;  /* 0x0000003800067c13 */ /* 0x000fe20008000000 */
[----:B------:R-:W-:Y:S01]  /*0f80*/  ULDC.64 UR8, c[0x0][0x228] ;  /* 0x00008a0000087ab9 */ /* 0x000fe20000000a00 */
[----:B------:R-:W-:Y:S01]  /*0f90*/  ULDC.64 UR10, c[0x0][0x488] ;  /* 0x00012200000a7ab9 */ /* 0x000fe20000000a00 */
[----:B------:R-:W-:Y:S02]  /*0fa0*/  UIMAD UR5, UR57, UR8, URZ ;  /* 0x00000008390572a4 */ /* 0x000fe4000f8e023f */
[----:B------:R-:W-:Y:S01]  /*0fb0*/  UIMAD.WIDE.U32 UR16, UR51, UR8, URZ ;  /* 0x00000008331072a5 */ /* 0x000fe2000f8e003f */
[----:B------:R-:W2:Y:S01]  /*0fc0*/  S2UR UR12, SR_CTAID.X ;  /* 0x00000000000c79c3 */ /* 0x000ea20000002500 */
[----:B------:R-:W-:Y:S01]  /*0fd0*/  UIMAD UR24, UR51, UR9, UR5 ;  /* 0x00000009331872a4 */ /* 0x000fe2000f8e0205 */
[----:B------:R-:W-:-:S02]  /*0fe0*/  ULDC UR58, c[0x0][0x2d4] ;  /* 0x0000b500003a7ab9 */ /* 0x000fc40000000800 */
[----:B------:R-:W-:Y:S01]  /*0ff0*/  @!UP1 ULDC.64 UR8, c[0x0][0x418] ;  /* 0x0001060000089ab9 */ /* 0x000fe20000000a00 */
[----:B------:R-:W-:Y:S02]  /*1000*/  USHF.R.S32.HI UR37, URZ, 0x1f, UR58 ;  /* 0x0000001f3f257899 */ /* 0x000fe4000801143a */
[----:B------:R-:W-:Y:S01]  /*1010*/  @!UP1 UIMAD UR5, UR57, UR8, URZ ;  /* 0x00000008390592a4 */ /* 0x000fe2000f8e023f */
[----:B------:R-:W-:Y:S01]  /*1020*/  ULDC.64 UR32, c[0x0][0x240] ;  /* 0x0000900000207ab9 */ /* 0x000fe20000000a00 */
[----:B------:R-:W-:Y:S02]  /*1030*/  ULDC UR60, c[0x0][0x2dc] ;  /* 0x0000b700003c7ab9 */ /* 0x000fe40000000800 */
[----:B------:R-:W-:Y:S02]  /*1040*/  @!UP1 UIMAD UR31, UR51, UR9, UR5 ;  /* 0x00000009331f92a4 */ /* 0x000fe4000f8e0205 */
[----:B------:R-:W-:Y:S01]  /*1050*/  UIADD3 UR5, UR29, 0x3f, URZ ;  /* 0x0000003f1d057890 */ /* 0x000fe2000fffe03f */
[----:B------:R-:W-:Y:S01]  /*1060*/  ULDC UR59, c[0x0][0x270] ;  /* 0x00009c00003b7ab9 */ /* 0x000fe20000000800 */
[----:B-1----:R-:W-:-:S02]  /*1070*/  IABS R7, R8 ;  /* 0x0000000800077213 */ /* 0x002fc40000000000 */
[----:B------:R-:W-:Y:S01]  /*1080*/  USHF.R.S32.HI UR20, URZ, 0x1f, UR5 ;  /* 0x0000001f3f147899 */ /* 0x000fe20008011405 */
[----:B------:R-:W-:Y:S01]  /*1090*/  ISETP.NE.AND P4, PT, R8, RZ, PT ;  /* 0x000000ff0800720c */ /* 0x000fe20003f85270 */
[----:B------:R-:W-:Y:S01]  /*10a0*/  @!UP1 UIMAD.WIDE.U32 UR34, UR51, UR8, URZ ;  /* 0x00000008332292a5 */ /* 0x000fe2000f8e003f */
[----:B------:R-:W1:Y:S01]  /*10b0*/  I2F.RP R4, R7 ;  /* 0x0000000700047306 */ /* 0x000e620000209400 */
[----:B------:R-:W-:Y:S02]  /*10c0*/  UIMAD UR21, UR14, UR33, URZ ;  /* 0x000000210e1572a4 */ /* 0x000fe4000f8e023f */
[----:B------:R-:W-:Y:S02]  /*10d0*/  UIMAD.WIDE UR8, UR60, UR59, URZ ;  /* 0x0000003b3c0872a5 */ /* 0x000fe4000f8e023f */
[----:B--2---:R-:W-:Y:S02]  /*10e0*/  UIMAD.WIDE.U32 UR26, UR12, UR10, URZ ;  /* 0x0000000a0c1a72a5 */ /* 0x004fe4000f8e003f */
[----:B------:R-:W-:-:S02]  /*10f0*/  UIADD3 UR42, UR17, UR24, URZ ;  /* 0x00000018112a7290 */ /* 0x000fc4000fffe03f */
[----:B------:R-:W-:Y:S02]  /*1100*/  UIMAD UR44, UR12, UR11, UR27 ;  /* 0x0000000b0c2c72a4 */ /* 0x000fe4000f8e021b */
[----:B------:R-:W-:Y:S01]  /*1110*/  USHF.L.U32 UR12, UR51, 0x7, URZ ;  /* 0x00000007330c7899 */ /* 0x000fe2000800063f */
[----:B------:R-:W-:Y:S01]  /*1120*/  ULDC.U8 UR27, c[0x0][0x3d8] ;  /* 0x0000f600001b7ab9 */ /* 0x000fe20000000000 */
[----:B------:R-:W-:Y:S01]  /*1130*/  @UP1 ULDC.64 UR10, c[0x0][0x420] ;  /* 0x00010800000a1ab9 */ /* 0x000fe20000000a00 */
[----:B-1----:R-:W1:Y:S01]  /*1140*/  MUFU.RCP R4, R4 ;  /* 0x0000000400047308 */ /* 0x002e620000001000 */
[----:B------:R-:W-:Y:S02]  /*1150*/  UISETP.NE.AND UP3, UPT, UR27, URZ, UPT ;  /* 0x0000003f1b00728c */ /* 0x000fe4000bf65270 */
[----:B------:R-:W-:Y:S02]  /*1160*/  @UP1 UIMAD.WIDE.U32 UR48, UR14, UR10, URZ ;  /* 0x0000000a0e3012a5 */ /* 0x000fe4000f8e003f */
[----:B------:R-:W-:-:S02]  /*1170*/  ULEA.HI UR27, UR20, UR5, URZ, 0x6 ;  /* 0x00000005141b7291 */ /* 0x000fc4000f8f303f */
[----:B------:R-:W-:Y:S02]  /*1180*/  UIMAD UR5, UR37, UR51, URZ ;  /* 0x00000033250572a4 */ /* 0x000fe4000f8e023f */
[----:B------:R-:W-:Y:S02]  /*1190*/  USEL UR30, UR12, URZ, UP2 ;  /* 0x0000003f0c1e7287 */ /* 0x000fe40009000000 */
[----:B------:R-:W-:Y:S02]  /*11a0*/  @UP1 UIMAD UR43, UR14, UR11, UR49 ;  /* 0x0000000b0e2b12a4 */ /* 0x000fe4000f8e0231 */
[----:B------:R-:W-:Y:S02]  /*11b0*/  UIMAD.WIDE.U32 UR12, UR14, UR32, URZ ;  /* 0x000000200e0c72a5 */ /* 0x000fe4000f8e003f */
[----:B------:R-:W-:Y:S01]  /*11c0*/  UIMAD.WIDE.U32 UR10, UR51, UR58, URZ ;  /* 0x0000003a330a72a5 */ /* 0x000fe2000f8e003f */
[----:B-1----:R-:W-:Y:S01]  /*11d0*/  VIADD R4, R4, 0xffffffe ;  /* 0x0ffffffe04047836 */ /* 0x002fe20000000000 */
[----:B------:R-:W-:-:S02]  /*11e0*/  UIMAD UR5, UR57, UR58, UR5 ;  /* 0x0000003a390572a4 */ /* 0x000fc4000f8e0205 */
[----:B------:R-:W-:Y:S01]  /*11f0*/  USEL UR50, UR16, UR12, !UP1 ;  /* 0x0000000c10327287 */ /* 0x000fe2000c800000 */
[----:B------:R-:W1:Y:S01]  /*1200*/  F2I.FTZ.U32.TRUNC.NTZ R5, R4 ;  /* 0x0000000400057305 */ /* 0x000e62000021f000 */
[----:B------:R-:W-:Y:S02]  /*1210*/  @UP1 UIADD3 UR42, UR13, UR21, URZ ;  /* 0x000000150d2a1290 */ /* 0x000fe4000fffe03f */
[----:B------:R-:W-:Y:S02]  /*1220*/  UIMAD UR12, UR9, UR10, URZ ;  /* 0x0000000a090c72a4 */ /* 0x000fe4000f8e023f */
[----:B------:R-:W-:Y:S02]  /*1230*/  UIADD3 UR5, UR11, UR5, URZ ;  /* 0x000000050b057290 */ /* 0x000fe4000fffe03f */
[----:B------:R-:W-:Y:S02]  /*1240*/  ULOP3.LUT UR13, UR27, 0xffffffc0, URZ, 0xc0, !UPT ;  /* 0xffffffc01b0d7892 */ /* 0x000fe4000f8ec03f */
[----:B------:R-:W-:-:S02]  /*1250*/  USHF.L.U64.HI UR15, UR51, 0x7, UR57 ;  /* 0x00000007330f7899 */ /* 0x000fc40008010239 */
[----:B------:R-:W-:Y:S02]  /*1260*/  UIMAD.WIDE.U32 UR16, UR8, UR10, URZ ;  /* 0x0000000a081072a5 */ /* 0x000fe4000f8e003f */
[----:B------:R-:W-:Y:S01]  /*1270*/  UIMAD UR5, UR8, UR5, UR12 ;  /* 0x00000005080572a4 */ /* 0x000fe2000f8e020c */
[--C-:B-1----:R-:W-:Y:S01]  /*1280*/  IMAD.MOV R0, RZ, RZ, -R5.reuse ;  /* 0x000000ffff007224 */ /* 0x102fe200078e0a05 */
[----:B------:R-:W-:Y:S01]  /*1290*/  UIADD3 UR24, UR13, -0x40, URZ ;  /* 0xffffffc00d187890 */ /* 0x000fe2000fffe03f */
[----:B------:R-:W-:Y:S01]  /*12a0*/  IMAD.MOV.U32 R4, RZ, RZ, RZ ;  /* 0x000000ffff047224 */ /* 0x000fe200078e00ff */
[----:B------:R-:W-:Y:S01]  /*12b0*/  UISETP.NE.AND UP0, UPT, UR36, -0x1, UPT ;  /* 0xffffffff2400788c */ /* 0x000fe2000bf05270 */
[----:B------:R-:W-:Y:S01]  /*12c0*/  IMAD R0, R0, R7, RZ ;  /* 0x0000000700007224 */ /* 0x000fe200078e02ff */
[----:B------:R-:W-:Y:S02]  /*12d0*/  USEL UR15, UR15, URZ, UP2 ;  /* 0x0000003f0f0f7287 */ /* 0x000fe40009000000 */
[----:B------:R-:W-:Y:S01]  /*12e0*/  UIADD3 UR52, UR17, UR5, URZ ;  /* 0x0000000511347290 */ /* 0x000fe2000fffe03f */
[----:B------:R-:W-:Y:S01]  /*12f0*/  IMAD.HI.U32 R0, R5, R0, R4 ;  /* 0x0000000005007227 */ /* 0x000fe200078e0004 */
[----:B------:R-:W-:Y:S01]  /*1300*/  MOV R4, R6 ;  /* 0x0000000600047202 */ /* 0x000fe20000000f00 */
[----:B------:R-:W-:Y:S01]  /*1310*/  UIMAD.WIDE.U32 UR10, UR8, UR14, URZ ;  /* 0x0000000e080a72a5 */ /* 0x000fe2000f8e003f */
[----:B------:R-:W-:Y:S01]  /*1320*/  PLOP3.LUT P2, PT, PT, PT, UP0, 0x40, 0x0 ;  /* 0x000000000000781c */ /* 0x000fe20003f4e808 */
[----:B------:R-:W-:-:S02]  /*1330*/  UIADD3 UR5, UP2, UR24, UR30, URZ ;  /* 0x0000001e18057290 */ /* 0x000fc4000ff5e03f */
[----:B------:R-:W-:Y:S01]  /*1340*/  IMAD.HI.U32 R0, R0, R4, RZ ;  /* 0x0000000400007227 */ /* 0x000fe200078e00ff */
[----:B------:R-:W-:Y:S01]  /*1350*/  USHF.R.S32.HI UR47, URZ, 0x1f, UR24 ;  /* 0x0000001f3f2f7899 */ /* 0x000fe20008011418 */
[----:B------:R-:W-:Y:S02]  /*1360*/  ULDC UR46, c[0x0][0x2c4] ;  /* 0x0000b100002e7ab9 */ /* 0x000fe40000000800 */
[----:B------:R-:W-:Y:S01]  /*1370*/  IMAD.MOV R5, RZ, RZ, -R0 ;  /* 0x000000ffff057224 */ /* 0x000fe200078e0a00 */
[----:B------:R-:W-:Y:S02]  /*1380*/  UIMAD UR12, UR9, UR14, URZ ;  /* 0x0000000e090c72a4 */ /* 0x000fe4000f8e023f */
[----:B------:R-:W-:Y:S01]  /*1390*/  USEL UR55, UR16, UR10, !UP1 ;  /* 0x0000000a10377287 */ /* 0x000fe2000c800000 */
[----:B------:R-:W-:Y:S01]  /*13a0*/  IMAD R4, R7, R5, R4 ;  /* 0x0000000507047224 */ /* 0x000fe200078e0204 */
[----:B------:R-:W-:Y:S02]  /*13b0*/  UIMAD UR9, UR9, UR5, URZ ;  /* 0x00000005090972a4 */ /* 0x000fe4000f8e023f */
[----:B------:R-:W-:-:S02]  /*13c0*/  UIMAD.WIDE.U32 UR20, UR8, UR5, URZ ;  /* 0x00000005081472a5 */ /* 0x000fc4000f8e003f */
[----:B------:R-:W-:Y:S01]  /*13d0*/  ISETP.GT.U32.AND P0, PT, R7, R4, PT ;  /* 0x000000040700720c */ /* 0x000fe20003f04070 */
[----:B------:R-:W-:Y:S02]  /*13e0*/  UIADD3.X UR10, UR47, UR15, URZ, UP2, !UPT ;  /* 0x0000000f2f0a7290 */ /* 0x000fe400097fe43f */
[----:B------:R-:W-:Y:S01]  /*13f0*/  @UP3 UIMAD UR5, UR51, UR46, URZ ;  /* 0x0000002e330532a4 */ /* 0x000fe2000f8e023f */
[----:B------:R-:W-:Y:S01]  /*1400*/  ULDC.U8 UR38, c[0x0][0x480] ;  /* 0x0001200000267ab9 */ /* 0x000fe20000000000 */
[----:B------:R-:W-:Y:S02]  /*1410*/  @UP0 UIADD3 UR22, UR19, UR36, URZ ;  /* 0x0000002413160290 */ /* 0x000fe4000fffe03f */
[----:B------:R-:W-:Y:S02]  /*1420*/  @UP0 UIADD3 UR25, UR19, UR36, URZ ;  /* 0x0000002413190290 */ /* 0x000fe4000fffe03f */
[----:B------:R-:W-:Y:S02]  /*1430*/  UIMAD UR9, UR8, UR10, UR9 ;  /* 0x0000000a080972a4 */ /* 0x000fe4000f8e0209 */
[----:B------:R-:W-:-:S02]  /*1440*/  UISETP.NE.AND UP4, UPT, UR38, URZ, UPT ;  /* 0x0000003f2600728c */ /* 0x000fc4000bf85270 */
[----:B------:R-:W-:Y:S01]  /*1450*/  @!P0 IMAD.IADD R4, R4, 0x1, -R7 ;  /* 0x0000000104048824 */ /* 0x000fe200078e0a07 */
[----:B------:R-:W-:Y:S01]  /*1460*/  @!P0 IADD3 R0, R0, 0x1, RZ ;  /* 0x0000000100008810 */ /* 0x000fe20007ffe0ff */
[----:B------:R-:W-:Y:S01]  /*1470*/  @UP3 USEL UR8, UR5, UR14, !UP1 ;  /* 0x0000000e05083287 */ /* 0x000fe2000c800000 */
[----:B------:R-:W-:Y:S01]  /*1480*/  PLOP3.LUT P0, PT, PT, PT, UP0, 0x40, 0x0 ;  /* 0x000000000000781c */ /* 0x000fe20003f0e808 */
[----:B------:R-:W-:Y:S01]  /*1490*/  @UP0 ULDC.64 UR40, c[0x0][0x248] ;  /* 0x0000920000280ab9 */ /* 0x000fe20000000a00 */
[----:B------:R-:W-:Y:S01]  /*14a0*/  ISETP.GE.U32.AND P1, PT, R4, R7, PT ;  /* 0x000000070400720c */ /* 0x000fe20003f26070 */
[----:B------:R-:W-:Y:S01]  /*14b0*/  @UP0 ULDC.64 UR38, c[0x0][0x250] ;  /* 0x0000940000260ab9 */ /* 0x000fe20000000a00 */
[----:B------:R-:W-:Y:S01]  /*14c0*/  LOP3.LUT R4, R8, UR56, RZ, 0x3c, !PT ;  /* 0x0000003808047c12 */ /* 0x000fe2000f8e3cff */
[----:B------:R-:W-:Y:S01]  /*14d0*/  @UP1 UIADD3 UR52, UR11, UR12, URZ ;  /* 0x0000000c0b341290 */ /* 0x000fe2000fffe03f */
[----:B------:R-:W-:Y:S02]  /*14e0*/  @UP3 ULDC UR5, c[0x0][0x2e4] ;  /* 0x0000b90000053ab9 */ /* 0x000fe40000000800 */
[----:B------:R-:W-:Y:S01]  /*14f0*/  ISETP.GE.AND P3, PT, R4, RZ, PT ;  /* 0x000000ff0400720c */ /* 0x000fe20003f66270 */
[----:B------:R-:W-:-:S02]  /*1500*/  @UP0 UIMAD.WIDE.U32 UR12, UR22, UR40, URZ ;  /* 0x00000028160c02a5 */ /* 0x000fc4000f8e003f */
[----:B------:R-:W-:Y:S02]  /*1510*/  @UP0 UIMAD.WIDE.U32 UR10, UR25, UR38, URZ ;  /* 0x00000026190a02a5 */ /* 0x000fe4000f8e003f */
[----:B------:R-:W-:Y:S02]  /*1520*/  @UP3 UIMAD UR17, UR56, UR5, UR8 ;  /* 0x00000005381132a4 */ /* 0x000fe4000f8e0208 */
[----:B------:R-:W-:Y:S01]  /*1530*/  @P1 VIADD R0, R0, 0x1 ;  /* 0x0000000100001836 */ /* 0x000fe20000000000 */
[----:B------:R-:W-:Y:S01]  /*1540*/  @UP0 UIMAD UR15, UR25, UR39, URZ ;  /* 0x00000027190f02a4 */ /* 0x000fe2000f8e023f */
[----:B------:R-:W-:Y:S01]  /*1550*/  PLOP3.LUT P1, PT, PT, PT, UP3, 0x80, 0x0 ;  /* 0x000000000000781c */ /* 0x000fe20003f2f038 */
[----:B------:R-:W-:Y:S01]  /*1560*/  @!UP3 UIMAD UR5, UR51, UR59, UR56 ;  /* 0x0000003b3305b2a4 */ /* 0x000fe2000f8e0238 */
[----:B------:R-:W-:Y:S01]  /*1570*/  IMAD.MOV.U32 R23, RZ, RZ, R0 ;  /* 0x000000ffff177224 */ /* 0x000fe200078e0000 */
[----:B------:R-:W-:Y:S02]  /*1580*/  UIMAD UR54, UR56, UR60, URZ ;  /* 0x0000003c383672a4 */ /* 0x000fe4000f8e023f */
[----:B------:R-:W-:-:S02]  /*1590*/  @UP0 UIMAD UR16, UR22, UR41, URZ ;  /* 0x00000029161002a4 */ /* 0x000fc4000f8e023f */
[----:B------:R-:W-:Y:S01]  /*15a0*/  USHF.R.S32.HI UR53, URZ, 0x6, UR27 ;  /* 0x000000063f357899 */ /* 0x000fe2000801141b */
[----:B------:R-:W-:Y:S01]  /*15b0*/  @!P3 IADD3 R23, -R23, RZ, RZ ;  /* 0x000000ff1717b210 */ /* 0x000fe20007ffe1ff */
[----:B------:R-:W-:Y:S01]  /*15c0*/  @UP0 UIADD3 UR45, UR11, UR15, URZ ;  /* 0x0000000f0b2d0290 */ /* 0x000fe2000fffe03f */
[----:B------:R-:W-:Y:S01]  /*15d0*/  @!P4 LOP3.LUT R23, RZ, R8, RZ, 0x33, !PT ;  /* 0x00000008ff17c212 */ /* 0x000fe200078e33ff */
[----:B------:R-:W-:Y:S02]  /*15e0*/  USEL UR27, UR44, URZ, UP4 ;  /* 0x0000003f2c1b7287 */ /* 0x000fe4000a000000 */
[----:B------:R-:W-:Y:S02]  /*15f0*/  @!UP3 UIMAD UR17, UR5, UR46, URZ ;  /* 0x0000002e0511b2a4 */ /* 0x000fe4000f8e023f */
[----:B------:R-:W-:Y:S02]  /*1600*/  @!UP1 UIADD3 UR43, UR35, UR31, URZ ;  /* 0x0000001f232b9290 */ /* 0x000fe4000fffe03f */
[----:B------:R-:W-:-:S02]  /*1610*/  USHF.R.S32.HI UR30, URZ, 0x1f, UR54 ;  /* 0x0000001f3f1e7899 */ /* 0x000fc40008011436 */
[----:B------:R-:W-:Y:S02]  /*1620*/  USEL UR25, UR26, URZ, UP4 ;  /* 0x0000003f1a197287 */ /* 0x000fe4000a000000 */
[----:B------:R-:W-:Y:S02]  /*1630*/  UIADD3 UR15, UR21, UR9, URZ ;  /* 0x00000009150f7290 */ /* 0x000fe4000fffe03f */
[----:B------:R-:W-:Y:S01]  /*1640*/  @UP0 UIADD3 UR46, UR13, UR16, URZ ;  /* 0x000000100d2e0290 */ /* 0x000fe2000fffe03f */
[----:B------:R-:W-:Y:S01]  /*1650*/  @UP0 UMOV UR44, UR12 ;  /* 0x0000000c002c0c82 */ /* 0x000fe20008000000 */
[----:B------:R-:W-:Y:S01]  /*1660*/  @UP0 UMOV UR37, UR10 ;  /* 0x0000000a00250c82 */ /* 0x000fe20008000000 */
[----:B------:R-:W-:Y:S09]  /*1670*/  @!P2 BRA `(.L_x_8) ;  /* 0x000000000030a947 */ /* 0x000ff20003800000 */
[----:B------:R-:W-:Y:S01]  /*1680*/  USHF.R.S32.HI UR5, URZ, 0x1f, UR19 ;  /* 0x0000001f3f057899 */ /* 0x000fe20008011413 */
[----:B------:R-:W-:Y:S01]  /*1690*/  ULDC.64 UR40, c[0x0][0x248] ;  /* 0x0000920000287ab9 */ /* 0x000fe20000000a00 */
[----:B------:R-:W-:Y:S02]  /*16a0*/  ULDC.64 UR10, c[0x0][0x230] ;  /* 0x00008c00000a7ab9 */ /* 0x000fe40000000a00 */
[----:B------:R-:W-:Y:S02]  /*16b0*/  UIMAD UR5, UR5, UR40, URZ ;  /* 0x00000028050572a4 */ /* 0x000fe4000f8e023f */
[----:B------:R-:W-:Y:S02]  /*16c0*/  UIMAD.WIDE.U32 UR8, UR19, UR40, URZ ;  /* 0x00000028130872a5 */ /* 0x000fe4000f8e003f */
[----:B------:R-:W-:-:S04]  /*16d0*/  UIMAD UR5, UR19, UR41, UR5 ;  /* 0x00000029130572a4 */ /* 0x000fc8000f8e0205 */
[----:B------:R-:W-:Y:S02]  /*16e0*/  UIADD3 UR9, UR9, UR5, URZ ;  /* 0x0000000509097290 */ /* 0x000fe4000fffe03f */
[----:B------:R-:W-:Y:S02]  /*16f0*/  UIMAD UR5, UR57, UR10, URZ ;  /* 0x0000000a390572a4 */ /* 0x000fe4000f8e023f */
[----:B------:R-:W-:Y:S02]  /*1700*/  UIMAD.WIDE.U32 UR8, UR51, UR10, UR8 ;  /* 0x0000000a330872a5 */ /* 0x000fe4000f8e0008 */
[----:B------:R-:W-:-:S04]  /*1710*/  UIMAD UR5, UR51, UR11, UR5 ;  /* 0x0000000b330572a4 */ /* 0x000fc8000f8e0205 */
[----:B------:R-:W-:Y:S01]  /*1720*/  UIADD3 UR46, UR9, UR5, URZ ;  /* 0x00000005092e7290 */ /* 0x000fe2000fffe03f */
[----:B------:R-:W-:-:S11]  /*1730*/  UMOV UR44, UR8 ;  /* 0x00000008002c7c82 */ /* 0x000fd60008000000 */
.L_x_8:
[----:B------:R-:W-:Y:S05]  /*1740*/  @!P0 BRA `(.L_x_9) ;  /* 0x0000000000308947 */ /* 0x000fea0003800000 */
        /* <DEDUP_REMOVED lines=11> */
[----:B------:R-:W-:Y:S02]  /*1800*/  UMOV UR37, UR8 ;  /* 0x0000000800257c82 */ /* 0x000fe40008000000 */
.L_x_9:
[----:B------:R-:W-:Y:S01]  /*1810*/  @UP1 UMOV UR22, UR48 ;  /* 0x0000003000161c82 */ /* 0x000fe20008000000 */
[----:B------:R-:W-:Y:S01]  /*1820*/  @!UP1 UMOV UR22, UR34 ;  /* 0x0000002200169c82 */ /* 0x000fe20008000000 */
[----:B------:R-:W-:Y:S01]  /*1830*/  SHF.R.S32.HI R38, RZ, 0x1f, R23 ;  /* 0x0000001fff267819 */ /* 0x000fe20000011417 */
[----:B------:R-:W-:Y:S06]  /*1840*/  @!P1 BRA `(.L_x_10) ;  /* 0x00000000001c9947 */ /* 0x000fec0003800000 */
[----:B------:R-:W-:Y:S01]  /*1850*/  @!UP1 UIMAD UR14, UR51, UR58, URZ ;  /* 0x0000003a330e92a4 */ /* 0x000fe2000f8e023f */
[----:B------:R-:W-:Y:S01]  /*1860*/  ULDC UR5, c[0x0][0x2c0] ;  /* 0x0000b00000057ab9 */ /* 0x000fe20000000800 */
[----:B------:R-:W-:Y:S02]  /*1870*/  ULDC UR8, c[0x0][0x2e4] ;  /* 0x0000b90000087ab9 */ /* 0x000fe40000000800 */
[----:B------:R-:W-:Y:S02]  /*1880*/  ULEA UR8, UR5, UR8, 0x7 ;  /* 0x0000000805087291 */ /* 0x000fe4000f8e383f */
[----:B------:R-:W-:-:S04]  /*1890*/  ULEA UR5, UR51, UR14, 0x7 ;  /* 0x0000000e33057291 */ /* 0x000fc8000f8e383f */
[----:B------:R-:W-:Y:S01]  /*18a0*/  UIMAD UR5, UR8, UR56, UR5 ;  /* 0x00000038080572a4 */ /* 0x000fe2000f8e0205 */
[----:B------:R-:W-:Y:S11]  /*18b0*/  BRA `(.L_x_11) ;  /* 0x0000000000087947 */ /* 0x000ff60003800000 */
.L_x_10:
[----:B------:R-:W-:-:S04]  /*18c0*/  UIMAD UR5, UR51, UR59, UR56 ;  /* 0x0000003b330572a4 */ /* 0x000fc8000f8e0238 */
[----:B------:R-:W-:-:S12]  /*18d0*/  UIMAD UR5, UR5, UR58, URZ ;  /* 0x0000003a050572a4 */ /* 0x000fd8000f8e023f */
.L_x_11:
[----:B------:R-:W1:Y:S01]  /*18e0*/  S2R R36, SR_TID.X ;  /* 0x0000000000247919 */ /* 0x000e620000002100 */
[----:B------:R-:W-:Y:S01]  /*18f0*/  UIMAD UR9, UR60, UR59, URZ ;  /* 0x0000003b3c0972a4 */ /* 0x000fe2000f8e023f */
[----:B------:R-:W2:Y:S01]  /*1900*/  LDC.64 R8, c[0x0][0x420] ;  /* 0x00010800ff087b82 */ /* 0x000ea20000000a00 */
[----:B------:R-:W-:Y:S01]  /*1910*/  UIADD3 UR12, -UR18, UR29, UR28 ;  /* 0x0000001d120c7290 */ /* 0x000fe2000fffe11c */
[----:B------:R-:W-:Y:S01]  /*1920*/  BSSY B1, `(.L_x_7) ;  /* 0x0000625000017945 */ /* 0x000fe20003800000 */
[----:B------:R-:W-:Y:S01]  /*1930*/  USHF.L.U32 UR8, UR9, 0x6, URZ ;  /* 0x0000000609087899 */ /* 0x000fe2000800063f */
[----:B------:R-:W-:Y:S01]  /*1940*/  ULDC UR13, c[0x0][0x398] ;  /* 0x0000e600000d7ab9 */ /* 0x000fe20000000800 */
[----:B------:R-:W-:Y:S02]  /*1950*/  UIADD3 UR26, UR24, UR5, URZ ;  /* 0x00000005181a7290 */ /* 0x000fe4000fffe03f */
[----:B------:R-:W-:Y:S02]  /*1960*/  UIADD3 UR10, UP2, UP1, UR20, UR8, UR54 ;  /* 0x00000008140a7290 */ /* 0x000fe4000f95e036 */
[----:B------:R-:W-:Y:S01]  /*1970*/  USHF.R.S32.HI UR8, URZ, 0x1f, UR8 ;  /* 0x0000001f3f087899 */ /* 0x000fe20008011408 */
[----:B------:R-:W-:Y:S01]  /*1980*/  ULDC UR48, c[0x0][0x2d0] ;  /* 0x0000b40000307ab9 */ /* 0x000fe20000000800 */
[----:B------:R-:W-:-:S02]  /*1990*/  USHF.R.S32.HI UR49, URZ, 0x1f, UR56 ;  /* 0x0000001f3f317899 */ /* 0x000fc40008011438 */
[----:B------:R-:W-:Y:S02]  /*19a0*/  UIADD3.X UR8, UR15, UR8, UR30, UP2, UP1 ;  /* 0x000000080f087290 */ /* 0x000fe400097e241e */
[----:B------:R-:W-:Y:S01]  /*19b0*/  UIADD3 UR10, UP2, UP1, UR25, UR10, UR55 ;  /* 0x0000000a190a7290 */ /* 0x000fe2000f95e037 */
[----:B------:R-:W-:Y:S01]  /*19c0*/  ULDC.64 UR14, c[0x0][0x478] ;  /* 0x00011e00000e7ab9 */ /* 0x000fe20000000a00 */
[----:B------:R-:W-:Y:S02]  /*19d0*/  ULDC.64 UR30, c[0x0][0x428] ;  /* 0x00010a00001e7ab9 */ /* 0x000fe40000000a00 */
[----:B------:R-:W-:Y:S01]  /*19e0*/  UIADD3.X UR8, UR27, UR8, UR52, UP2, UP1 ;  /* 0x000000081b087290 */ /* 0x000fe200097e2434 */
[----:B------:R-:W-:Y:S01]  /*19f0*/  IMAD.U32 R29, RZ, RZ, UR30 ;  /* 0x0000001eff1d7e24 */ /* 0x000fe2000f8e00ff */
[----:B------:R-:W-:Y:S01]  /*1a00*/  UIMAD.WIDE UR26, UR26, 0x4, UR14 ;  /* 0x000000041a1a78a5 */ /* 0x000fe2000f8e020e */
[----:B------:R-:W-:Y:S01]  /*1a10*/  ULDC.64 UR34, c[0x0][0x258] ;  /* 0x0000960000227ab9 */ /* 0x000fe20000000a00 */
[----:B------:R-:W-:Y:S01]  /*1a20*/  UIADD3 UR25, UR24, UR17, URZ ;  /* 0x0000001118197290 */ /* 0x000fe2000fffe03f */
[----:B------:R-:W-:Y:S01]  /*1a30*/  IMAD.U32 R34, RZ, RZ, UR34 ;  /* 0x00000022ff227e24 */ /* 0x000fe2000f8e00ff */
[----:B------:R-:W-:Y:S01]  /*1a40*/  UIMAD UR14, UR49, UR34, URZ ;  /* 0x00000022310e72a4 */ /* 0x000fe2000f8e023f */
[----:B-1----:R-:W-:Y:S01]  /*1a50*/  SHF.R.S32.HI R10, RZ, 0x1f, R36 ;  /* 0x0000001fff0a7819 */ /* 0x002fe20000011424 */
[----:B------:R-:W-:-:S02]  /*1a60*/  ULDC.64 UR58, c[0x0][0x2b0] ;  /* 0x0000ac00003a7ab9 */ /* 0x000fc40000000a00 */
[----:B------:R-:W-:Y:S01]  /*1a70*/  UIMAD UR14, UR56, UR35, UR14 ;  /* 0x00000023380e72a4 */ /* 0x000fe2000f8e020e */
[CC--:B------:R-:W-:Y:S01]  /*1a80*/  LEA.HI R4, R10.reuse, R36.reuse, RZ, 0x5 ;  /* 0x000000240a047211 */ /* 0x0c0fe200078f28ff */
[----:B------:R-:W-:Y:S01]  /*1a90*/  ULDC.64 UR20, c[0x0][0x210] ;  /* 0x0000840000147ab9 */ /* 0x000fe20000000a00 */
[----:B------:R-:W-:Y:S01]  /*1aa0*/  LEA.HI R10, R10, R36, RZ, 0x3 ;  /* 0x000000240a0a7211 */ /* 0x000fe200078f18ff */
[----:B------:R-:W-:Y:S01]  /*1ab0*/  ULDC.64 UR16, c[0x0][0x3e0] ;  /* 0x0000f80000107ab9 */ /* 0x000fe20000000a00 */
[----:B------:R-:W-:Y:S01]  /*1ac0*/  LOP3.LUT R0, R4, 0xffffffe0, RZ, 0xc0, !PT ;  /* 0xffffffe004007812 */ /* 0x000fe200078ec0ff */
[----:B------:R-:W-:Y:S01]  /*1ad0*/  UIADD3 UR5, UR53, -0x1, URZ ;  /* 0xffffffff35057890 */ /* 0x000fe2000fffe03f */
[----:B------:R-:W-:Y:S02]  /*1ae0*/  SHF.R.S32.HI R4, RZ, 0x5, R4 ;  /* 0x00000005ff047819 */ /* 0x000fe40000011404 */
[----:B------:R-:W-:Y:S01]  /*1af0*/  LOP3.LUT R5, R10, 0xfffffff8, RZ, 0xc0, !PT ;  /* 0xfffffff80a057812 */ /* 0x000fe200078ec0ff */
[----:B------:R-:W-:-:S04]  /*1b00*/  IMAD.IADD R0, R36, 0x1, -R0 ;  /* 0x0000000124007824 */ /* 0x000fc800078e0a00 */
[----:B------:R-:W-:Y:S02]  /*1b10*/  IMAD R0, R4, UR9, R0 ;  /* 0x0000000904007c24 */ /* 0x000fe4000f8e0200 */
[----:B------:R-:W-:-:S03]  /*1b20*/  IMAD.IADD R36, R36, 0x1, -R5 ;  /* 0x0000000124247824 */ /* 0x000fc600078e0a05 */
[----:B------:R-:W-:Y:S01]  /*1b30*/  IADD3 R5, P0, R0, UR10, RZ ;  /* 0x0000000a00057c10 */ /* 0x000fe2000ff1e0ff */
[----:B------:R-:W-:Y:S01]  /*1b40*/  ULDC.64 UR10, c[0x0][0x400] ;  /* 0x00010000000a7ab9 */ /* 0x000fe20000000a00 */
[----:B------:R-:W-:Y:S02]  /*1b50*/  IMAD.SHL.U32 R4, R36, 0x8, RZ ;  /* 0x0000000824047824 */ /* 0x000fe400078e00ff */
[----:B------:R-:W-:Y:S01]  /*1b60*/  LEA.HI.X.SX32 R0, R0, UR8, 0x1, P0 ;  /* 0x0000000800007c11 */ /* 0x000fe200080f0eff */
[----:B------:R-:W-:Y:S01]  /*1b70*/  UIADD3 UR8, UR12, -UR13, URZ ;  /* 0x8000000d0c087290 */ /* 0x000fe2000fffe03f */
[C---:B------:R-:W-:Y:S01]  /*1b80*/  LEA R238, P0, R5.reuse, UR10, 0x2 ;  /* 0x0000000a05ee7c11 */ /* 0x040fe2000f8010ff */
[C---:B------:R-:W-:Y:S01]  /*1b90*/  VIADD R17, R4.reuse, 0x40 ;  /* 0x0000004004117836 */ /* 0x040fe20000000000 */
[----:B------:R-:W-:Y:S01]  /*1ba0*/  ISETP.GE.AND P3, PT, R4, UR48, PT ;  /* 0x0000003004007c0c */ /* 0x000fe2000bf66270 */
[----:B------:R-:W-:Y:S01]  /*1bb0*/  USHF.R.S32.HI UR15, URZ, 0x1f, UR8 ;  /* 0x0000001f3f0f7899 */ /* 0x000fe20008011408 */
[----:B------:R-:W-:Y:S01]  /*1bc0*/  LEA.HI.X R239, R5, UR11, R0, 0x2, P0 ;  /* 0x0000000b05ef7c11 */ /* 0x000fe200080f1400 */
[----:B--2---:R-:W-:Y:S01]  /*1bd0*/  IMAD R0, R8, UR47, RZ ;  /* 0x0000002f08007c24 */ /* 0x004fe2000f8e02ff */
[----:B------:R-:W-:Y:S01]  /*1be0*/  ISETP.GE.AND P5, PT, R17, UR48, PT ;  /* 0x0000003011007c0c */ /* 0x000fe2000bfa6270 */
[----:B------:R-:W-:Y:S01]  /*1bf0*/  ULEA.HI UR15, UR15, UR8, URZ, 0x6 ;  /* 0x000000080f0f7291 */ /* 0x000fe2000f8f303f */
[----:B------:R-:W-:Y:S01]  /*1c00*/  SHF.R.S32.HI R5, RZ, 0x1f, R4 ;  /* 0x0000001fff057819 */ /* 0x000fe20000011404 */
[----:B------:R-:W-:Y:S01]  /*1c10*/  IMAD R12, R9, UR24, R0 ;  /* 0x00000018090c7c24 */ /* 0x000fe2000f8e0200 */
[C---:B------:R-:W-:Y:S01]  /*1c20*/  IADD3 R6, P0, R4.reuse, UR22, RZ ;  /* 0x0000001604067c10 */ /* 0x040fe2000ff1e0ff */
[----:B------:R-:W-:Y:S01]  /*1c30*/  USHF.R.S32.HI UR15, URZ, 0x6, UR15 ;  /* 0x000000063f0f7899 */ /* 0x000fe2000801140f */
[----:B------:R-:W-:Y:S01]  /*1c40*/  SHF.R.S32.HI R0, RZ, 0x3, R10 ;  /* 0x00000003ff007819 */ /* 0x000fe2000001140a */
[C---:B------:R-:W-:Y:S01]  /*1c50*/  VIADD R15, R4.reuse, 0x80 ;  /* 0x00000080040f7836 */ /* 0x040fe20000000000 */
[----:B------:R-:W-:Y:S01]  /*1c60*/  SEL R10, RZ, 0xffffffff, P5 ;  /* 0xffffffffff0a7807 */ /* 0x000fe20002800000 */
[----:B------:R-:W-:Y:S01]  /*1c70*/  UISETP.LT.AND UP1, UPT, URZ, UR15, UPT ;  /* 0x0000000f3f00728c */ /* 0x000fe2000bf21270 */
[----:B------:R-:W-:Y:S01]  /*1c80*/  IADD3.X R7, R5, UR43, RZ, P0, !PT ;  /* 0x0000002b05077c10 */ /* 0x000fe200087fe4ff */
[----:B------:R-:W-:Y:S01]  /*1c90*/  VIADD R16, R4, 0xc0 ;  /* 0x000000c004107836 */ /* 0x000fe20000000000 */
[----:B------:R-:W-:Y:S01]  /*1ca0*/  SHF.R.S32.HI R39, RZ, 0x1f, R0 ;  /* 0x0000001fff277819 */ /* 0x000fe20000011400 */
[----:B------:R-:W-:Y:S01]  /*1cb0*/  IMAD.SHL.U32 R10, R10, 0x2, RZ ;  /* 0x000000020a0a7824 */ /* 0x000fe200078e00ff */
[----:B------:R-:W-:Y:S01]  /*1cc0*/  IADD3 R22, P0, R0, UR24, RZ ;  /* 0x0000001800167c10 */ /* 0x000fe2000ff1e0ff */
[----:B------:R-:W-:Y:S01]  /*1cd0*/  IMAD.WIDE.U32 R6, R8, UR24, R6 ;  /* 0x0000001808067c25 */ /* 0x000fe2000f8e0006 */
[----:B------:R-:W-:Y:S01]  /*1ce0*/  SEL R11, RZ, 0x1, P3 ;  /* 0x00000001ff0b7807 */ /* 0x000fe20001800000 */
[----:B------:R-:W-:Y:S01]  /*1cf0*/  USEL UR15, URZ, UR15, !UP1 ;  /* 0x0000000f3f0f7287 */ /* 0x000fe2000c800000 */
[----:B------:R-:W-:Y:S01]  /*1d00*/  IADD3.X R27, R39, UR47, RZ, P0, !PT ;  /* 0x0000002f271b7c10 */ /* 0x000fe200087fe4ff */
[----:B------:R-:W-:Y:S01]  /*1d10*/  IMAD.IADD R7, R7, 0x1, R12 ;  /* 0x0000000107077824 */ /* 0x000fe200078e020c */
[----:B------:R-:W-:Y:S01]  /*1d20*/  LOP3.LUT R18, R10, 0x2, R11, 0xe2, !PT ;  /* 0x000000020a127812 */ /* 0x000fe200078ee20b */
[----:B------:R-:W-:Y:S01]  /*1d30*/  UIMAD UR13, UR49, UR30, URZ ;  /* 0x0000001e310d72a4 */ /* 0x000fe2000f8e023f */
[----:B------:R-:W-:Y:S01]  /*1d40*/  IMAD.WIDE.U32 R12, R22, UR32, R4 ;  /* 0x00000020160c7c25 */ /* 0x000fe2000f8e0004 */
[----:B------:R-:W-:Y:S01]  /*1d50*/  ISETP.GE.AND P4, PT, R15, UR48, PT ;  /* 0x000000300f007c0c */ /* 0x000fe2000bf86270 */
[----:B------:R-:W-:Y:S01]  /*1d60*/  UISETP.GT.AND UP1, UPT, UR53, UR15, UPT ;  /* 0x0000000f3500728c */ /* 0x000fe2000bf24270 */
[----:B------:R-:W-:Y:S01]  /*1d70*/  ISETP.GE.AND P6, PT, R16, UR48, PT ;  /* 0x0000003010007c0c */ /* 0x000fe2000bfc6270 */
[----:B------:R-:W-:Y:S01]  /*1d80*/  IMAD R10, R27, UR32, RZ ;  /* 0x000000201b0a7c24 */ /* 0x000fe2000f8e02ff */
[----:B------:R-:W-:Y:S01]  /*1d90*/  UIMAD UR13, UR56, UR31, UR13 ;  /* 0x0000001f380d72a4 */ /* 0x000fe2000f8e020d */
[----:B------:R-:W-:Y:S01]  /*1da0*/  SEL R14, RZ, 0x4, P4 ;  /* 0x00000004ff0e7807 */ /* 0x000fe20002000000 */
[----:B------:R-:W-:Y:S01]  /*1db0*/  IMAD.WIDE.U32 R6, R29, UR56, R6 ;  /* 0x000000381d067c25 */ /* 0x000fe2000f8e0006 */
[----:B------:R-:W-:Y:S01]  /*1dc0*/  IADD3 R12, P0, R12, UR50, RZ ;  /* 0x000000320c0c7c10 */ /* 0x000fe2000ff1e0ff */
[----:B------:R-:W-:Y:S01]  /*1dd0*/  UIMAD.WIDE UR24, UR25, 0x4, UR58 ;  /* 0x00000004191878a5 */ /* 0x000fe2000f8e023a */
[----:B------:R-:W-:Y:S01]  /*1de0*/  PLOP3.LUT P2, PT, PT, PT, UP1, 0x80, 0x0 ;  /* 0x000000000000781c */ /* 0x000fe20003f4f018 */
[----:B------:R-:W-:Y:S01]  /*1df0*/  IMAD R35, R22, UR33, R10 ;  /* 0x0000002116237c24 */ /* 0x000fe2000f8e020a */
[----:B------:R-:W-:Y:S01]  /*1e00*/  SEL R10, RZ, 0x8, P6 ;  /* 0x00000008ff0a7807 */ /* 0x000fe20003000000 */
[----:B------:R-:W-:Y:S01]  /*1e10*/  VIADD R11, R7, UR13 ;  /* 0x0000000d070b7c36 */ /* 0x000fe20008000000 */
[----:B------:R-:W-:Y:S01]  /*1e20*/  UMOV UR11, UR26 ;  /* 0x0000001a000b7c82 */ /* 0x000fe20008000000 */
[----:B------:R-:W-:Y:S01]  /*1e30*/  UMOV UR10, UR27 ;  /* 0x0000001b000a7c82 */ /* 0x000fe20008000000 */
[----:B------:R-:W-:Y:S01]  /*1e40*/  LOP3.LUT R26, R10, R18, R14, 0xfe, !PT ;  /* 0x000000120a1a7212 */ /* 0x000fe200078efe0e */
[----:B------:R-:W-:Y:S01]  /*1e50*/  IMAD.MOV.U32 R10, RZ, RZ, R6 ;  /* 0x000000ffff0a7224 */ /* 0x000fe200078e0006 */
[----:B------:R-:W-:Y:S01]  /*1e60*/  IADD3.X R13, R13, UR42, R35, P0, !PT ;  /* 0x0000002a0d0d7c10 */ /* 0x000fe200087fe423 */
[-C--:B------:R-:W-:Y:S01]  /*1e70*/  IMAD R6, R39, R8.reuse, RZ ;  /* 0x0000000827067224 */ /* 0x080fe200078e02ff */
[----:B------:R-:W-:Y:S01]  /*1e80*/  UMOV UR9, UR24 ;  /* 0x0000001800097c82 */ /* 0x000fe20008000000 */
[----:B------:R-:W-:Y:S01]  /*1e90*/  IMAD.WIDE.U32 R10, R0, R8, R10 ;  /* 0x00000008000a7225 */ /* 0x000fe200078e000a */
[----:B------:R-:W-:-:S03]  /*1ea0*/  UMOV UR8, UR25 ;  /* 0x0000001900087c82 */ /* 0x000fc60008000000 */
[----:B------:R-:W-:Y:S01]  /*1eb0*/  IMAD.WIDE.U32 R20, R34, UR56, R12 ;  /* 0x0000003822147c25 */ /* 0x000fe2000f8e000c */
[----:B------:R-:W-:-:S03]  /*1ec0*/  LEA R242, P0, R10, UR16, 0x1 ;  /* 0x000000100af27c11 */ /* 0x000fc6000f8008ff */
[----:B------:R-:W-:Y:S01]  /*1ed0*/  IMAD R6, R0, R9, R6 ;  /* 0x0000000900067224 */ /* 0x000fe200078e0206 */
[----:B------:R-:W-:Y:S01]  /*1ee0*/  LEA R241, P1, R20, UR20, 0x1 ;  /* 0x0000001414f17c11 */ /* 0x000fe2000f8208ff */
[----:B------:R-:W-:Y:S02]  /*1ef0*/  VIADD R37, R21, UR14 ;  /* 0x0000000e15257c36 */ /* 0x000fe40008000000 */
[----:B------:R-:W-:-:S03]  /*1f00*/  IMAD.IADD R28, R11, 0x1, R6 ;  /* 0x000000010b1c7824 */ /* 0x000fc600078e0206 */
[----:B------:R-:W-:Y:S02]  /*1f10*/  LEA.HI.X R243, R20, UR21, R37, 0x1, P1 ;  /* 0x0000001514f37c11 */ /* 0x000fe400088f0c25 */
[----:B------:R-:W-:Y:S01]  /*1f20*/  LEA.HI.X R244, R10, UR17, R28, 0x1, P0 ;  /* 0x000000110af47c11 */ /* 0x000fe200080f0c1c */
[----:B------:R-:W-:Y:S06]  /*1f30*/  @P2 BRA `(.L_x_12) ;  /* 0x0000000400902947 */ /* 0x000fec0003800000 */
[----:B------:R-:W-:Y:S01]  /*1f40*/  PLOP3.LUT P0, PT, PT, PT, UP0, 0x40, 0x0 ;  /* 0x000000000000781c */ /* 0x000fe20003f0e808 */
[----:B------:R-:W-:Y:S01]  /*1f50*/  @UP0 UIADD3 UR5, UR19, UR36, URZ ;  /* 0x0000002413050290 */ /* 0x000fe2000fffe03f */
[----:B------:R-:W-:-:S03]  /*1f60*/  @UP0 ULDC.64 UR14, c[0x0][0x450] ;  /* 0x00011400000e0ab9 */ /* 0x000fc60000000a00 */
[----:B------:R-:W-:Y:S02]  /*1f70*/  @UP0 UIMAD.WIDE.U32 UR8, UR5, UR14, URZ ;  /* 0x0000000e050802a5 */ /* 0x000fe4000f8e003f */
[----:B------:R-:W-:-:S04]  /*1f80*/  @UP0 UIMAD UR5, UR5, UR15, URZ ;  /* 0x0000000f050502a4 */ /* 0x000fc8000f8e023f */
[----:B------:R-:W-:Y:S01]  /*1f90*/  @UP0 UIADD3 UR17, UR9, UR5, URZ ;  /* 0x0000000509110290 */ /* 0x000fe2000fffe03f */
[----:B------:R-:W-:Y:S01]  /*1fa0*/  @UP0 UMOV UR16, UR8 ;  /* 0x0000000800100c82 */ /* 0x000fe20008000000 */
[----:B------:R-:W-:Y:S10]  /*1fb0*/  @!P0 BRA `(.L_x_13) ;  /* 0x0000000000308947 */ /* 0x000ff40003800000 */
        /* <DEDUP_REMOVED lines=12> */
.L_x_13:
        /* <DEDUP_REMOVED lines=20> */
.L_x_14:
[----:B------:R-:W-:Y:S01]  /*21c0*/  UIADD3 UR18, -UR28, UR18, URZ ;  /* 0x000000121c127290 */ /* 0x000fe2000fffe13f */
[----:B------:R-:W-:Y:S05]  /*21d0*/  BSSY B0, `(.L_x_15) ;  /* 0x000001d000007945 */ /* 0x000fea0003800000 */
[----:B------:R-:W-:-:S13]  /*21e0*/  ISETP.GE.AND P3, PT, R0, UR18, PT ;  /* 0x0000001200007c0c */ /* 0x000fda000bf66270 */
[----:B------:R-:W-:Y:S05]  /*21f0*/  @P3 BRA `(.L_x_16) ;  /* 0x0000000000683947 */ /* 0x000fea0003800000 */
[----:B------:R-:W-:Y:S01]  /*2200*/  IMAD.U32 R6, RZ, RZ, UR28 ;  /* 0x0000001cff067e24 */ /* 0x000fe2000f8e00ff */
[----:B------:R-:W-:Y:S01]  /*2210*/  IADD3 R8, P0, R0, UR28, RZ ;  /* 0x0000001c00087c10 */ /* 0x000fe2000ff1e0ff */
[----:B------:R-:W-:Y:S01]  /*2220*/  USHF.R.S32.HI UR5, URZ, 0x1f, UR56 ;  /* 0x0000001f3f057899 */ /* 0x000fe20008011438 */
[----:B------:R-:W-:Y:S01]  /*2230*/  ISETP.GE.AND P5, PT, R4, UR48, PT ;  /* 0x0000003004007c0c */ /* 0x000fe2000bfa6270 */
[----:B------:R-:W-:Y:S01]  /*2240*/  ULDC.64 UR8, c[0x0][0x468] ;  /* 0x00011a0000087ab9 */ /* 0x000fe20000000a00 */
[----:B------:R-:W-:Y:S01]  /*2250*/  LEA.HI.X.SX32 R9, R6, R39, 0x1, P0 ;  /* 0x0000002706097211 */ /* 0x000fe200000f0eff */
[----:B------:R-:W-:Y:S01]  /*2260*/  IMAD.WIDE.U32 R6, R8, UR14, R4 ;  /* 0x0000000e08067c25 */ /* 0x000fe2000f8e0004 */
[----:B------:R-:W-:Y:S01]  /*2270*/  UIMAD UR5, UR5, UR8, URZ ;  /* 0x00000008050572a4 */ /* 0x000fe2000f8e023f */
[----:B------:R-:W-:Y:S02]  /*2280*/  ISETP.GE.AND P4, PT, R17, UR48, PT ;  /* 0x0000003011007c0c */ /* 0x000fe4000bf86270 */
[----:B------:R-:W-:Y:S01]  /*2290*/  IMAD R9, R9, UR14, RZ ;  /* 0x0000000e09097c24 */ /* 0x000fe2000f8e02ff */
[----:B------:R-:W-:Y:S01]  /*22a0*/  UIMAD UR5, UR56, UR9, UR5 ;  /* 0x00000009380572a4 */ /* 0x000fe2000f8e0205 */
[----:B------:R-:W-:-:S02]  /*22b0*/  ISETP.GE.AND P2, PT, R15, UR48, PT ;  /* 0x000000300f007c0c */ /* 0x000fc4000bf46270 */
[----:B------:R-:W-:Y:S01]  /*22c0*/  IMAD R9, R8, UR15, R9 ;  /* 0x0000000f08097c24 */ /* 0x000fe2000f8e0209 */
[----:B------:R-:W-:Y:S01]  /*22d0*/  IADD3 R8, P0, R6, UR16, RZ ;  /* 0x0000001006087c10 */ /* 0x000fe2000ff1e0ff */
[----:B------:R-:W-:Y:S01]  /*22e0*/  IMAD.U32 R6, RZ, RZ, UR8 ;  /* 0x00000008ff067e24 */ /* 0x000fe2000f8e00ff */
[----:B------:R-:W-:Y:S01]  /*22f0*/  ISETP.GE.AND P1, PT, R16, UR48, PT ;  /* 0x0000003010007c0c */ /* 0x000fe2000bf26270 */
[----:B------:R-:W-:Y:S01]  /*2300*/  ULDC.64 UR8, c[0x0][0x3f0] ;  /* 0x0000fc0000087ab9 */ /* 0x000fe20000000a00 */
[----:B------:R-:W-:-:S03]  /*2310*/  IADD3.X R9, R7, UR17, R9, P0, !PT ;  /* 0x0000001107097c10 */ /* 0x000fc600087fe409 */
[----:B------:R-:W-:-:S04]  /*2320*/  IMAD.WIDE.U32 R8, R6, UR56, R8 ;  /* 0x0000003806087c25 */ /* 0x000fc8000f8e0008 */
[----:B------:R-:W-:Y:S01]  /*2330*/  VIADD R7, R9, UR5 ;  /* 0x0000000509077c36 */ /* 0x000fe20008000000 */
[----:B------:R-:W-:-:S04]  /*2340*/  LEA R6, P0, R8, UR8, 0x1 ;  /* 0x0000000808067c11 */ /* 0x000fc8000f8008ff */
[----:B------:R-:W-:-:S05]  /*2350*/  LEA.HI.X R7, R8, UR9, R7, 0x1, P0 ;  /* 0x0000000908077c11 */ /* 0x000fca00080f0c07 */
[----:B------:R1:W-:Y:S04]  /*2360*/  @!P5 STG.E.128 desc[UR6][R6.64], RZ ;  /* 0x000000ff0600d986 */ /* 0x0003e8000c101d06 */
[----:B------:R1:W-:Y:S04]  /*2370*/  @!P4 STG.E.128 desc[UR6][R6.64+0x80], RZ ;  /* 0x000080ff0600c986 */ /* 0x0003e8000c101d06 */
[----:B------:R1:W-:Y:S04]  /*2380*/  @!P2 STG.E.128 desc[UR6][R6.64+0x100], RZ ;  /* 0x000100ff0600a986 */ /* 0x0003e8000c101d06 */
[----:B------:R1:W-:Y:S02]  /*2390*/  @!P1 STG.E.128 desc[UR6][R6.64+0x180], RZ ;  /* 0x000180ff06009986 */ /* 0x0003e4000c101d06 */
.L_x_16:
[----:B------:R-:W-:Y:S05]  /*23a0*/  BSYNC B0 ;  /* 0x0000000000007941 */ /* 0x000fea0003800000 */
.L_x_15:
[----:B------:R-:W-:Y:S05]  /*23b0*/  @P3 BRA `(.L_x_17) ;  /* 0x0000005400ec3947 */ /* 0x000fea0003800000 */
[----:B-1----:R-:W-:Y:S01]  /*23c0*/  IMAD.U32 R6, RZ, RZ, UR28 ;  /* 0x0000001cff067e24 */ /* 0x002fe2000f8e00ff */
        /* <DEDUP_REMOVED lines=9> */
[----:B------:R-:W-:Y:S01]  /*2460*/  IADD3 R6, P0, R6, UR12, RZ ;  /* 0x0000000c06067c10 */ /* 0x000fe2000ff1e0ff */
[----:B------:R-:W-:-:S02]  /*2470*/  UIMAD UR5, UR56, UR9, UR5 ;  /* 0x00000009380572a4 */ /* 0x000fc4000f8e0205 */
[----:B------:R-:W-:Y:S02]  /*2480*/  IMAD R8, R0, UR11, R8 ;  /* 0x0000000b00087c24 */ /* 0x000fe4000f8e0208 */
[----:B------:R-:W-:Y:S01]  /*2490*/  IMAD.U32 R0, RZ, RZ, UR8 ;  /* 0x00000008ff007e24 */ /* 0x000fe2000f8e00ff */
[----:B------:R-:W-:Y:S02]  /*24a0*/  ULDC.64 UR8, c[0x0][0x3f8] ;  /* 0x0000fe0000087ab9 */ /* 0x000fe40000000a00 */
[----:B------:R-:W-:Y:S02]  /*24b0*/  IADD3.X R7, R7, UR13, R8, P0, !PT ;  /* 0x0000000d07077c10 */ /* 0x000fe400087fe408 */
[----:B------:R-:W-:Y:S01]  /*24c0*/  ISETP.GE.AND P0, PT, R15, UR48, PT ;  /* 0x000000300f007c0c */ /* 0x000fe2000bf06270 */
[----:B------:R-:W-:-:S04]  /*24d0*/  IMAD.WIDE.U32 R6, R0, UR56, R6 ;  /* 0x0000003800067c25 */ /* 0x000fc8000f8e0006 */
[----:B------:R-:W-:Y:S01]  /*24e0*/  VIADD R0, R7, UR5 ;  /* 0x0000000507007c36 */ /* 0x000fe20008000000 */
[----:B------:R-:W-:-:S04]  /*24f0*/  LEA R4, P3, R6, UR8, 0x1 ;  /* 0x0000000806047c11 */ /* 0x000fc8000f8608ff */
[----:B------:R-:W-:-:S05]  /*2500*/  LEA.HI.X R5, R6, UR9, R0, 0x1, P3 ;  /* 0x0000000906057c11 */ /* 0x000fca00098f0c00 */
[----:B------:R1:W-:Y:S04]  /*2510*/  @!P2 STG.E.128 desc[UR6][R4.64], RZ ;  /* 0x000000ff0400a986 */ /* 0x0003e8000c101d06 */
[----:B------:R1:W-:Y:S04]  /*2520*/  @!P1 STG.E.128 desc[UR6][R4.64+0x80], RZ ;  /* 0x000080ff04009986 */ /* 0x0003e8000c101d06 */
[----:B------:R1:W-:Y:S01]  /*2530*/  @!P0 STG.E.128 desc[UR6][R4.64+0x100], RZ ;  /* 0x000100ff04008986 */ /* 0x0003e2000c101d06 */
[----:B------:R-:W-:-:S13]  /*2540*/  ISETP.GE.AND P0, PT, R16, UR48, PT ;  /* 0x0000003010007c0c */ /* 0x000fda000bf06270 */
[----:B------:R-:W-:Y:S05]  /*2550*/  @P0 BRA `(.L_x_17) ;  /* 0x0000005400840947 */ /* 0x000fea0003800000 */
[----:B------:R2:W-:Y:S01]  /*2560*/  STG.E.128 desc[UR6][R4.64+0x180], RZ ;  /* 0x000180ff04007986 */ /* 0x0005e2000c101d06 */
[----:B------:R-:W-:Y:S05]  /*2570*/  BRA `(.L_x_17) ;  /* 0x00000054007c7947 */ /* 0x000fea0003800000 */
.L_x_12:
[----:B------:R-:W2:Y:S01]  /*2580*/  LDL R44, [R1+0x8] ;  /* 0x00000800012c7983 */ /* 0x000ea20000100800 */
[----:B------:R-:W-:Y:S01]  /*2590*/  PLOP3.LUT P0, PT, PT, PT, UP4, 0x80, 0x0 ;  /* 0x000000000000781c */ /* 0x000fe20003f0f048 */
[----:B------:R-:W-:Y:S01]  /*25a0*/  UIADD3 UR12, -UR28, UR18, URZ ;  /* 0x000000121c0c7290 */ /* 0x000fe2000fffe13f */
[----:B------:R-:W-:Y:S11]  /*25b0*/  BSSY B0, `(.L_x_18) ;  /* 0x0000044000007945 */ /* 0x000ff60003800000 */
[----:B------:R-:W-:Y:S01]  /*25c0*/  @P0 BAR.SYNC.DEFER_BLOCKING 0x0 ;  /* 0x0000000000000b1d */ /* 0x000fe20000010000 */
[----:B------:R-:W-:Y:S01]  /*25d0*/  ISETP.GE.AND P2, PT, R0, UR12, PT ;  /* 0x0000000c00007c0c */ /* 0x000fe2000bf46270 */
[----:B------:R-:W-:-:S12]  /*25e0*/  UIMAD UR12, UR5, -0x40, UR29 ;  /* 0xffffffc0050c78a4 */ /* 0x000fd8000f8e021d */
[----:B------:R1:W-:Y:S04]  /*25f0*/  @P2 STS.128 [R237+0x14000], RZ ;  /* 0x014000ffed002388 */ /* 0x0003e80000000c00 */
[----:B------:R1:W-:Y:S04]  /*2600*/  @P2 STS.128 [R237+0x15000], RZ ;  /* 0x015000ffed002388 */ /* 0x0003e80000000c00 */
[----:B------:R1:W-:Y:S04]  /*2610*/  @P2 STS.128 [R237+0x16000], RZ ;  /* 0x016000ffed002388 */ /* 0x0003e80000000c00 */
[----:B------:R1:W-:Y:S01]  /*2620*/  @P2 STS.128 [R237+0x17000], RZ ;  /* 0x017000ffed002388 */ /* 0x0003e20000000c00 */
[----:B--2---:R-:W-:Y:S01]  /*2630*/  IMAD.SHL.U32 R30, R44, 0x4, RZ ;  /* 0x000000042c1e7824 */ /* 0x004fe200078e00ff */
[----:B------:R-:W-:Y:S01]  /*2640*/  SHF.R.S32.HI R247, RZ, 0x1f, R44 ;  /* 0x0000001ffff77819 */ /* 0x000fe2000001142c */
[----:B-1----:R-:W-:Y:S06]  /*2650*/  @P2 BRA `(.L_x_19) ;  /* 0x0000000000e42947 */ /* 0x002fec0003800000 */
[----:B------:R-:W-:Y:S01]  /*2660*/  LOP3.LUT R6, R26, 0x1, RZ, 0xc0, !PT ;  /* 0x000000011a067812 */ /* 0x000fe200078ec0ff */
[----:B------:R-:W-:Y:S01]  /*2670*/  ULDC.64 UR24, c[0x0][0x268] ;  /* 0x00009a0000187ab9 */ /* 0x000fe20000000a00 */
[----:B------:R-:W-:Y:S02]  /*2680*/  P2R R32, PR, RZ, 0x8 ;  /* 0x00000008ff207803 */ /* 0x000fe40000000000 */
[----:B------:R-:W-:Y:S01]  /*2690*/  ISETP.NE.U32.AND P3, PT, R6, 0x1, PT ;  /* 0x000000010600780c */ /* 0x000fe20003f65070 */
[----:B------:R-:W-:Y:S01]  /*26a0*/  IMAD.U32 R6, RZ, RZ, UR28 ;  /* 0x0000001cff067e24 */ /* 0x000fe2000f8e00ff */
[----:B------:R-:W-:Y:S02]  /*26b0*/  IADD3 R12, P0, R0, UR28, RZ ;  /* 0x0000001c000c7c10 */ /* 0x000fe4000ff1e0ff */
[----:B------:R-:W-:Y:S02]  /*26c0*/  P2R R31, PR, RZ, 0x4 ;  /* 0x00000004ff1f7803 */ /* 0x000fe40000000000 */
[----:B------:R-:W-:Y:S01]  /*26d0*/  LEA.HI.X.SX32 R13, R6, R39, 0x1, P0 ;  /* 0x00000027060d7211 */ /* 0x000fe200000f0eff */
[----:B------:R-:W-:Y:S01]  /*26e0*/  IMAD.WIDE.U32 R6, R12, UR38, R4 ;  /* 0x000000260c067c25 */ /* 0x000fe2000f8e0004 */
[----:B------:R-:W-:-:S03]  /*26f0*/  P2R R33, PR, RZ, 0x10 ;  /* 0x00000010ff217803 */ /* 0x000fc60000000000 */
[----:B------:R-:W-:Y:S01]  /*2700*/  IMAD R13, R13, UR38, RZ ;  /* 0x000000260d0d7c24 */ /* 0x000fe2000f8e02ff */
[----:B------:R-:W-:Y:S01]  /*2710*/  IADD3 R6, P0, R6, UR37, RZ ;  /* 0x0000002506067c10 */ /* 0x000fe2000ff1e0ff */
[----:B------:R-:W1:Y:S02]  /*2720*/  @!P3 LDC.64 R18, c[0x0][0x220] ;  /* 0x00008800ff12bb82 */ /* 0x000e640000000a00 */
[----:B------:R-:W-:Y:S02]  /*2730*/  IMAD R13, R12, UR39, R13 ;  /* 0x000000270c0d7c24 */ /* 0x000fe4000f8e020d */
[----:B------:R-:W-:-:S03]  /*2740*/  IMAD R12, R38, UR24, RZ ;  /* 0x00000018260c7c24 */ /* 0x000fc6000f8e02ff */
[----:B------:R-:W-:Y:S01]  /*2750*/  IADD3.X R7, R7, UR45, R13, P0, !PT ;  /* 0x0000002d07077c10 */ /* 0x000fe200087fe40d */
[C---:B------:R-:W-:Y:S02]  /*2760*/  IMAD R12, R23.reuse, UR25, R12 ;  /* 0x00000019170c7c24 */ /* 0x040fe4000f8e020c */
[----:B------:R-:W-:-:S04]  /*2770*/  IMAD.WIDE.U32 R6, R23, UR24, R6 ;  /* 0x0000001817067c25 */ /* 0x000fc8000f8e0006 */
[----:B------:R-:W-:Y:S01]  /*2780*/  IMAD.IADD R13, R7, 0x1, R12 ;  /* 0x00000001070d7824 */ /* 0x000fe200078e020c */
[----:B------:R-:W-:-:S04]  /*2790*/  LOP3.LUT R7, R26, 0xff, RZ, 0xc0, !PT ;  /* 0x000000ff1a077812 */ /* 0x000fc800078ec0ff */
[C---:B------:R-:W-:Y:S02]  /*27a0*/  LOP3.LUT P2, RZ, R7.reuse, 0x2, RZ, 0xc0, !PT ;  /* 0x0000000207ff7812 */ /* 0x040fe4000784c0ff */
[----:B------:R-:W-:Y:S02]  /*27b0*/  LOP3.LUT P1, RZ, R7, 0x4, RZ, 0xc0, !PT ;  /* 0x0000000407ff7812 */ /* 0x000fe4000782c0ff */
[----:B-1----:R-:W-:-:S04]  /*27c0*/  @!P3 LEA R18, P0, R6, R18, 0x1 ;  /* 0x000000120612b211 */ /* 0x002fc800078008ff */
[----:B------:R-:W-:-:S05]  /*27d0*/  @!P3 LEA.HI.X R19, R6, R19, R13, 0x1, P0 ;  /* 0x000000130613b211 */ /* 0x000fca00000f0c0d */
[----:B------:R-:W1:Y:S01]  /*27e0*/  @P2 LDC.64 R16, c[0x0][0x220] ;  /* 0x00008800ff102b82 */ /* 0x000e620000000a00 */
[----:B------:R-:W-:Y:S01]  /*27f0*/  @!PT LDS RZ, [RZ] ;  /* 0x00000000fffff984 */ /* 0x000fe20000000800 */
[----:B------:R-:W-:Y:S01]  /*2800*/  @!PT LDS RZ, [RZ] ;  /* 0x00000000fffff984 */ /* 0x000fe20000000800 */
[----:B------:R-:W-:Y:S01]  /*2810*/  @!PT LDS RZ, [RZ] ;  /* 0x00000000fffff984 */ /* 0x000fe20000000800 */
[----:B------:R2:W-:Y:S04]  /*2820*/  @!P3 LDGSTS.E.BYPASS.LTC128B.128 [R237+0x14000], desc[UR6][R18.64] ;  /* 0x1400000012edbfae */ /* 0x0005e8000b901d46 */
[----:B------:R2:W-:Y:S01]  /*2830*/  @P3 STS.128 [R237+0x14000], RZ ;  /* 0x014000ffed003388 */ /* 0x0005e20000000c00 */
[----:B------:R-:W-:Y:S02]  /*2840*/  ISETP.NE.AND P3, PT, R32, RZ, PT ;  /* 0x000000ff2000720c */ /* 0x000fe40003f65270 */
[----:B------:R-:W3:Y:S01]  /*2850*/  @P1 LDC.64 R14, c[0x0][0x220] ;  /* 0x00008800ff0e1b82 */ /* 0x000ee20000000a00 */
[----:B-1----:R-:W-:-:S04]  /*2860*/  @P2 LEA R16, P0, R6, R16, 0x1 ;  /* 0x0000001006102211 */ /* 0x002fc800078008ff */
[C---:B------:R-:W-:Y:S02]  /*2870*/  @P2 LEA.HI.X R17, R6.reuse, R17, R13, 0x1, P0 ;  /* 0x0000001106112211 */ /* 0x040fe400000f0c0d */
[----:B---3--:R-:W-:-:S03]  /*2880*/  @P1 LEA R14, P0, R6, R14, 0x1 ;  /* 0x0000000e060e1211 */ /* 0x008fc600078008ff */
[----:B------:R-:W-:Y:S01]  /*2890*/  @!PT LDS RZ, [RZ] ;  /* 0x00000000fffff984 */ /* 0x000fe20000000800 */
[----:B------:R-:W-:Y:S01]  /*28a0*/  @!PT LDS RZ, [RZ] ;  /* 0x00000000fffff984 */ /* 0x000fe20000000800 */
[----:B------:R-:W-:Y:S01]  /*28b0*/  @!PT LDS RZ, [RZ] ;  /* 0x00000000fffff984 */ /* 0x000fe20000000800 */
[----:B------:R2:W-:Y:S01]  /*28c0*/  @P2 LDGSTS.E.BYPASS.LTC128B.128 [R237+0x15000], desc[UR6][R16.64+0x80] ;  /* 0x1500008010ed2fae */ /* 0x0005e2000b901d46 */
[----:B------:R-:W-:-:S03]  /*28d0*/  @P1 LEA.HI.X R15, R6, R15, R13, 0x1, P0 ;  /* 0x0000000f060f1211 */ /* 0x000fc600000f0c0d */
[----:B------:R2:W-:Y:S01]  /*28e0*/  @!P2 STS.128 [R237+0x15000], RZ ;  /* 0x015000ffed00a388 */ /* 0x0005e20000000c00 */
[----:B------:R-:W-:Y:S02]  /*28f0*/  LOP3.LUT P0, RZ, R7, 0x8, RZ, 0xc0, !PT ;  /* 0x0000000807ff7812 */ /* 0x000fe4000780c0ff */
[----:B------:R-:W-:Y:S01]  /*2900*/  ISETP.NE.AND P2, PT, R31, RZ, PT ;  /* 0x000000ff1f00720c */ /* 0x000fe20003f45270 */
[----:B------:R-:W-:Y:S01]  /*2910*/  @!PT LDS RZ, [RZ] ;  /* 0x00000000fffff984 */ /* 0x000fe20000000800 */
[----:B------:R-:W-:Y:S01]  /*2920*/  @!PT LDS RZ, [RZ] ;  /* 0x00000000fffff984 */ /* 0x000fe20000000800 */
[----:B------:R-:W-:Y:S01]  /*2930*/  @!PT LDS RZ, [RZ] ;  /* 0x00000000fffff984 */ /* 0x000fe20000000800 */
[----:B------:R2:W-:Y:S04]  /*2940*/  @P1 LDGSTS.E.BYPASS.LTC128B.128 [R237+0x16000], desc[UR6][R14.64+0x100] ;  /* 0x160001000eed1fae */ /* 0x0005e8000b901d46 */
[----:B------:R2:W-:Y:S06]  /*2950*/  @!P1 STS.128 [R237+0x16000], RZ ;  /* 0x016000ffed009388 */ /* 0x0005ec0000000c00 */
[----:B------:R-:W1:Y:S02]  /*2960*/  @P0 LDC.64 R24, c[0x0][0x220] ;  /* 0x00008800ff180b82 */ /* 0x000e640000000a00 */
[----:B-1----:R-:W-:-:S04]  /*2970*/  @P0 LEA R12, P4, R6, R24, 0x1 ;  /* 0x00000018060c0211 */ /* 0x002fc800078808ff */
[----:B------:R-:W-:Y:S02]  /*2980*/  @P0 LEA.HI.X R13, R6, R25, R13, 0x1, P4 ;  /* 0x00000019060d0211 */ /* 0x000fe400020f0c0d */
[----:B------:R-:W-:-:S03]  /*2990*/  ISETP.NE.AND P4, PT, R33, RZ, PT ;  /* 0x000000ff2100720c */ /* 0x000fc60003f85270 */
[----:B------:R-:W-:Y:S01]  /*29a0*/  @!PT LDS RZ, [RZ] ;  /* 0x00000000fffff984 */ /* 0x000fe20000000800 */
[----:B------:R-:W-:Y:S01]  /*29b0*/  @!PT LDS RZ, [RZ] ;  /* 0x00000000fffff984 */ /* 0x000fe20000000800 */
[----:B------:R-:W-:Y:S01]  /*29c0*/  @!PT LDS RZ, [RZ] ;  /* 0x00000000fffff984 */ /* 0x000fe20000000800 */
[----:B------:R2:W-:Y:S04]  /*29d0*/  @P0 LDGSTS.E.BYPASS.LTC128B.128 [R237+0x17000], desc[UR6][R12.64+0x180] ;  /* 0x170001800ced0fae */ /* 0x0005e8000b901d46 */
[----:B------:R2:W-:Y:S04]  /*29e0*/  @!P0 STS.128 [R237+0x17000], RZ ;  /* 0x017000ffed008388 */ /* 0x0005e80000000c00 */
.L_x_19:
[----:B------:R-:W-:Y:S05]  /*29f0*/  BSYNC B0 ;  /* 0x0000000000007941 */ /* 0x000fea0003800000 */
.L_x_18:
[----:B------:R-:W-:Y:S01]  /*2a00*/  IADD3 R6, P0, R30, UR9, RZ ;  /* 0x000000091e067c10 */ /* 0x000fe2000ff1e0ff */
[C---:B--2---:R-:W-:Y:S01]  /*2a10*/  VIADD R12, R44.reuse, 0x8 ;  /* 0x000000082c0c7836 */ /* 0x044fe20000000000 */
[C---:B------:R-:W-:Y:S01]  /*2a20*/  SHF.L.U64.HI R7, R44.reuse, 0x2, R247 ;  /* 0x000000022c077819 */ /* 0x040fe200000102f7 */
[----:B------:R-:W-:Y:S01]  /*2a30*/  IMAD.MOV.U32 R246, RZ, RZ, 0x7f800000 ;  /* 0x7f800000fff67424 */ /* 0x000fe200078e00ff */
[----:B------:R-:W-:Y:S01]  /*2a40*/  ISETP.GE.AND P1, PT, R44, UR12, PT ;  /* 0x0000000c2c007c0c */ /* 0x000fe2000bf26270 */
[----:B------:R-:W-:Y:S01]  /*2a50*/  IMAD.MOV.U32 R245, RZ, RZ, 0x7f800000 ;  /* 0x7f800000fff57424 */ /* 0x000fe200078e00ff */
[----:B------:R-:W-:Y:S01]  /*2a60*/  IADD3.X R7, R7, UR8, RZ, P0, !PT ;  /* 0x0000000807077c10 */ /* 0x000fe200087fe4ff */
[----:B------:R-:W0:Y:S01]  /*2a70*/  LDGDEPBAR ;  /* 0x00000000000079af */ /* 0x000e220000000000 */
[----:B------:R-:W-:-:S09]  /*2a80*/  ISETP.GE.AND P0, PT, R12, UR12, PT ;  /* 0x0000000c0c007c0c */ /* 0x000fd2000bf06270 */
[----:B------:R1:W5:Y:S04]  /*2a90*/  @!P1 LDG.E R245, desc[UR6][R6.64] ;  /* 0x0000000606f59981 */ /* 0x000368000c1e1900 */
[----:B------:R1:W5:Y:S01]  /*2aa0*/  @!P0 LDG.E R246, desc[UR6][R6.64+0x20] ;  /* 0x0000200606f68981 */ /* 0x000362000c1e1900 */
[C---:B------:R-:W-:Y:S01]  /*2ab0*/  ISETP.GE.AND P1, PT, R0.reuse, UR12, PT ;  /* 0x0000000c00007c0c */ /* 0x040fe2000bf26270 */
[----:B------:R-:W-:Y:S01]  /*2ac0*/  BSSY B0, `(.L_x_20) ;  /* 0x000002a000007945 */ /* 0x000fe20003800000 */
[----:B------:R-:W-:-:S11]  /*2ad0*/  VIADD R14, R0, 0x20 ;  /* 0x00000020000e7836 */ /* 0x000fd60000000000 */
[----:B------:R1:W-:Y:S04]  /*2ae0*/  @P1 STS.128 [R237+0x8000], RZ ;  /* 0x008000ffed001388 */ /* 0x0003e80000000c00 */
[----:B------:R1:W-:Y:S04]  /*2af0*/  @P1 STS.128 [R237+0xa000], RZ ;  /* 0x00a000ffed001388 */ /* 0x0003e80000000c00 */
[----:B------:R1:W-:Y:S04]  /*2b00*/  @P1 STS.128 [R237+0xc000], RZ ;  /* 0x00c000ffed001388 */ /* 0x0003e80000000c00 */
[----:B------:R1:W-:Y:S01]  /*2b10*/  @P1 STS.128 [R237+0xe000], RZ ;  /* 0x00e000ffed001388 */ /* 0x0003e20000000c00 */
[----:B------:R-:W-:Y:S05]  /*2b20*/  @P1 BRA `(.L_x_21) ;  /* 0x00000000008c1947 */ /* 0x000fea0003800000 */
[----:B------:R-:W2:Y:S01]  /*2b30*/  LDC.64 R16, c[0x0][0x3e0] ;  /* 0x0000f800ff107b82 */ /* 0x000ea20000000a00 */
[----:B-1----:R-:W-:Y:S01]  /*2b40*/  IMAD R6, R27, R8, RZ ;  /* 0x000000081b067224 */ /* 0x002fe200078e02ff */
[----:B------:R-:W-:Y:S01]  /*2b50*/  UMOV UR24, UR22 ;  /* 0x0000001600187c82 */ /* 0x000fe20008000000 */
[----:B------:R-:W-:Y:S01]  /*2b60*/  UMOV UR25, UR43 ;  /* 0x0000002b00197c82 */ /* 0x000fe20008000000 */
[----:B------:R3:W-:Y:S01]  /*2b70*/  @P3 STS.128 [R237+0x8000], RZ ;  /* 0x008000ffed003388 */ /* 0x0007e20000000c00 */
[-C--:B------:R-:W-:Y:S02]  /*2b80*/  IMAD R12, R9, R22.reuse, R6 ;  /* 0x00000016090c7224 */ /* 0x080fe400078e0206 */
[----:B------:R-:W-:-:S05]  /*2b90*/  IMAD.WIDE.U32 R6, R8, R22, UR24 ;  /* 0x0000001808067e25 */ /* 0x000fca000f8e0016 */
[----:B------:R-:W-:-:S03]  /*2ba0*/  IADD3 R7, R7, R12, RZ ;  /* 0x0000000c07077210 */ /* 0x000fc60007ffe0ff */
[----:B------:R-:W-:-:S05]  /*2bb0*/  IMAD.WIDE.U32 R12, R29, UR56, R6 ;  /* 0x000000381d0c7c25 */ /* 0x000fca000f8e0006 */
[----:B------:R-:W-:Y:S01]  /*2bc0*/  IADD3 R13, R13, UR13, RZ ;  /* 0x0000000d0d0d7c10 */ /* 0x000fe2000fffe0ff */
[----:B--2---:R-:W-:-:S03]  /*2bd0*/  IMAD.WIDE R6, R4, 0x2, R16 ;  /* 0x0000000204067825 */ /* 0x004fc600078e0210 */
[----:B------:R-:W-:-:S04]  /*2be0*/  LEA R6, P0, R12, R6, 0x1 ;  /* 0x000000060c067211 */ /* 0x000fc800078008ff */
[----:B------:R-:W-:Y:S02]  /*2bf0*/  LEA.HI.X R7, R12, R7, R13, 0x1, P0 ;  /* 0x000000070c077211 */ /* 0x000fe400000f0c0d */
[----:B------:R-:W-:Y:S02]  /*2c00*/  @!P3 MOV R12, R242 ;  /* 0x000000f2000cb202 */ /* 0x000fe40000000f00 */
[----:B------:R-:W-:-:S05]  /*2c10*/  @!P3 MOV R13, R244 ;  /* 0x000000f4000db202 */ /* 0x000fca0000000f00 */
[----:B------:R-:W-:Y:S01]  /*2c20*/  @!PT LDS RZ, [RZ] ;  /* 0x00000000fffff984 */ /* 0x000fe20000000800 */
[----:B------:R-:W-:Y:S01]  /*2c30*/  @!PT LDS RZ, [RZ] ;  /* 0x00000000fffff984 */ /* 0x000fe20000000800 */
[----:B------:R-:W-:Y:S01]  /*2c40*/  @!PT LDS RZ, [RZ] ;  /* 0x00000000fffff984 */ /* 0x000fe20000000800 */
[----:B------:R3:W-:Y:S04]  /*2c50*/  @!P3 LDGSTS.E.BYPASS.LTC128B.128 [R237+0x8000], desc[UR6][R12.64] ;  /* 0x080000000cedbfae */ /* 0x0007e8000b901d46 */
[----:B------:R3:W-:Y:S04]  /*2c60*/  @P5 STS.128 [R237+0xa000], RZ ;  /* 0x00a000ffed005388 */ /* 0x0007e80000000c00 */
        /* <DEDUP_REMOVED lines=9> */
[----:B------:R3:W-:Y:S01]  /*2d00*/  @P6 STS.128 [R237+0xe000], RZ ;  /* 0x00e000ffed006388 */ /* 0x0007e20000000c00 */
[----:B------:R-:W-:Y:S05]  /*2d10*/  @P6 BRA `(.L_x_21) ;  /* 0x0000000000106947 */ /* 0x000fea0003800000 */
[----:B------:R-:W-:Y:S01]  /*2d20*/  @!PT LDS RZ, [RZ] ;  /* 0x00000000fffff984 */ /* 0x000fe20000000800 */
[----:B------:R-:W-:Y:S01]  /*2d30*/  @!PT LDS RZ, [RZ] ;  /* 0x00000000fffff984 */ /* 0x000fe20000000800 */
[----:B------:R-:W-:Y:S01]  /*2d40*/  @!PT LDS RZ, [RZ] ;  /* 0x00000000fffff984 */ /* 0x000fe20000000800 */
[----:B------:R2:W-:Y:S02]  /*2d50*/  LDGSTS.E.BYPASS.LTC128B.128 [R237+0xe000], desc[UR6][R6.64+0x180] ;  /* 0x0e00018006ed7fae */ /* 0x0005e4000b901d46 */
.L_x_21:
[----:B------:R-:W-:Y:S05]  /*2d60*/  BSYNC B0 ;  /* 0x0000000000007941 */ /* 0x000fea0003800000 */
.L_x_20:
[----:B------:R-:W-:Y:S01]  /*2d70*/  ISETP.GE.AND P0, PT, R14, UR12, PT ;  /* 0x0000000c0e007c0c */ /* 0x000fe2000bf06270 */
[----:B------:R-:W-:-:S12]  /*2d80*/  BSSY B0, `(.L_x_22) ;  /* 0x000002b000007945 */ /* 0x000fd80003800000 */
[----:B------:R4:W-:Y:S04]  /*2d90*/  @P0 STS.128 [R237+0x9000], RZ ;  /* 0x009000ffed000388 */ /* 0x0009e80000000c00 */
[----:B------:R4:W-:Y:S04]  /*2da0*/  @P0 STS.128 [R237+0xb000], RZ ;  /* 0x00b000ffed000388 */ /* 0x0009e80000000c00 */
[----:B------:R4:W-:Y:S04]  /*2db0*/  @P0 STS.128 [R237+0xd000], RZ ;  /* 0x00d000ffed000388 */ /* 0x0009e80000000c00 */
[----:B------:R4:W-:Y:S01]  /*2dc0*/  @P0 STS.128 [R237+0xf000], RZ ;  /* 0x00f000ffed000388 */ /* 0x0009e20000000c00 */
[----:B------:R-:W-:Y:S05]  /*2dd0*/  @P0 BRA `(.L_x_23) ;  /* 0x0000000000940947 */ /* 0x000fea0003800000 */
[----:B------:R-:W-:Y:S01]  /*2de0*/  P2R R14, PR, RZ, 0x1 ;  /* 0x00000001ff0e7803 */ /* 0x000fe20000000000 */
[C---:B-123--:R-:W-:Y:S01]  /*2df0*/  IMAD.WIDE.U32 R6, R8.reuse, 0x20, RZ ;  /* 0x0000002008067825 */ /* 0x04efe200078e00ff */
[C---:B------:R-:W-:Y:S01]  /*2e00*/  @!P3 LEA R12, P0, R8.reuse, R242, 0x6 ;  /* 0x000000f2080cb211 */ /* 0x040fe200078030ff */
[----:B------:R1:W-:Y:S03]  /*2e10*/  @P3 STS.128 [R237+0x9000], RZ ;  /* 0x009000ffed003388 */ /* 0x0003e60000000c00 */
[----:B------:R-:W-:Y:S01]  /*2e20*/  @!P3 LEA.HI.X R13, R8, R244, R9, 0x6, P0 ;  /* 0x000000f4080db211 */ /* 0x000fe200000f3409 */
[----:B------:R-:W-:Y:S01]  /*2e30*/  IMAD.SHL.U32 R9, R9, 0x20, RZ ;  /* 0x0000002009097824 */ /* 0x000fe200078e00ff */
[----:B------:R-:W-:-:S03]  /*2e40*/  IADD3 R6, P0, R10, R6, RZ ;  /* 0x000000060a067210 */ /* 0x000fc60007f1e0ff */
[----:B------:R-:W-:Y:S01]  /*2e50*/  @!PT LDS RZ, [RZ] ;  /* 0x00000000fffff984 */ /* 0x000fe20000000800 */
[----:B------:R-:W-:Y:S01]  /*2e60*/  @!PT LDS RZ, [RZ] ;  /* 0x00000000fffff984 */ /* 0x000fe20000000800 */
[----:B------:R-:W-:Y:S01]  /*2e70*/  @!PT LDS RZ, [RZ] ;  /* 0x00000000fffff984 */ /* 0x000fe20000000800 */
[----:B------:R1:W-:Y:S01]  /*2e80*/  @!P3 LDGSTS.E.BYPASS.LTC128B.128 [R237+0x9000], desc[UR6][R12.64] ;  /* 0x090000000cedbfae */ /* 0x0003e2000b901d46 */
[----:B------:R-:W-:Y:S02]  /*2e90*/  IADD3.X R7, R28, R7, R9, P0, !PT ;  /* 0x000000071c077210 */ /* 0x000fe400007fe409 */
[C---:B------:R-:W-:Y:S01]  /*2ea0*/  @!P5 LEA R10, P0, R6.reuse, UR16, 0x1 ;  /* 0x00000010060adc11 */ /* 0x040fe2000f8008ff */
[----:B------:R1:W-:Y:S03]  /*2eb0*/  @P5 STS.128 [R237+0xb000], RZ ;  /* 0x00b000ffed005388 */ /* 0x0003e60000000c00 */
[C---:B------:R-:W-:Y:S02]  /*2ec0*/  @!P5 LEA.HI.X R11, R6.reuse, UR17, R7, 0x1, P0 ;  /* 0x00000011060bdc11 */ /* 0x040fe400080f0c07 */
[----:B------:R-:W-:-:S03]  /*2ed0*/  @!P4 LEA R8, P0, R6, UR16, 0x1 ;  /* 0x000000100608cc11 */ /* 0x000fc6000f8008ff */
[----:B------:R-:W-:Y:S01]  /*2ee0*/  @!PT LDS RZ, [RZ] ;  /* 0x00000000fffff984 */ /* 0x000fe20000000800 */
[----:B------:R-:W-:Y:S01]  /*2ef0*/  @!PT LDS RZ, [RZ] ;  /* 0x00000000fffff984 */ /* 0x000fe20000000800 */
[----:B------:R-:W-:Y:S01]  /*2f00*/  @!PT LDS RZ, [RZ] ;  /* 0x00000000fffff984 */ /* 0x000fe20000000800 */
[----:B------:R1:W-:Y:S01]  /*2f10*/  @!P5 LDGSTS.E.BYPASS.LTC128B.128 [R237+0xb000], desc[UR6][R10.64+0x80] ;  /* 0x0b0000800aeddfae */ /* 0x0003e2000b901d46 */
[----:B------:R-:W-:Y:S02]  /*2f20*/  @!P4 LEA.HI.X R9, R6, UR17, R7, 0x1, P0 ;  /* 0x000000110609cc11 */ /* 0x000fe400080f0c07 */
[----:B------:R-:W-:Y:S01]  /*2f30*/  ISETP.NE.AND P0, PT, R14, RZ, PT ;  /* 0x000000ff0e00720c */ /* 0x000fe20003f05270 */
[----:B------:R1:W-:Y:S04]  /*2f40*/  @P4 STS.128 [R237+0xd000], RZ ;  /* 0x00d000ffed004388 */ /* 0x0003e80000000c00 */
[----:B------:R-:W-:Y:S01]  /*2f50*/  @!PT LDS RZ, [RZ] ;  /* 0x00000000fffff984 */ /* 0x000fe20000000800 */
[----:B------:R-:W-:Y:S01]  /*2f60*/  @!PT LDS RZ, [RZ] ;  /* 0x00000000fffff984 */ /* 0x000fe20000000800 */
[----:B------:R-:W-:Y:S01]  /*2f70*/  @!PT LDS RZ, [RZ] ;  /* 0x00000000fffff984 */ /* 0x000fe20000000800 */
[----:B------:R1:W-:Y:S04]  /*2f80*/  @!P4 LDGSTS.E.BYPASS.LTC128B.128 [R237+0xd000], desc[UR6][R8.64+0x100] ;  /* 0x0d00010008edcfae */ /* 0x0003e8000b901d46 */
[----:B------:R1:W-:Y:S01]  /*2f90*/  @P6 STS.128 [R237+0xf000], RZ ;  /* 0x00f000ffed006388 */ /* 0x0003e20000000c00 */
[----:B------:R-:W-:Y:S05]  /*2fa0*/  @P6 BRA `(.L_x_23) ;  /* 0x0000000000206947 */ /* 0x000fea0003800000 */
[----:B-1----:R-:W-:Y:S02]  /*2fb0*/  P2R R10, PR, RZ, 0x1 ;  /* 0x00000001ff0a7803 */ /* 0x002fe40000000000 */
[----:B------:R-:W-:-:S04]  /*2fc0*/  LEA R8, P0, R6, UR16, 0x1 ;  /* 0x0000001006087c11 */ /* 0x000fc8000f8008ff */
[----:B------:R-:W-:Y:S02]  /*2fd0*/  LEA.HI.X R9, R6, UR17, R7, 0x1, P0 ;  /* 0x0000001106097c11 */ /* 0x000fe400080f0c07 */
[----:B------:R-:W-:-:S03]  /*2fe0*/  ISETP.NE.AND P0, PT, R10, RZ, PT ;  /* 0x000000ff0a00720c */ /* 0x000fc60003f05270 */
[----:B------:R-:W-:Y:S01]  /*2ff0*/  @!PT LDS RZ, [RZ] ;  /* 0x00000000fffff984 */ /* 0x000fe20000000800 */
[----:B------:R-:W-:Y:S01]  /*3000*/  @!PT LDS RZ, [RZ] ;  /* 0x00000000fffff984 */ /* 0x000fe20000000800 */
[----:B------:R-:W-:Y:S01]  /*3010*/  @!PT LDS RZ, [RZ] ;  /* 0x00000000fffff984 */ /* 0x000fe20000000800 */
[----:B------:R1:W-:Y:S10]  /*3020*/  LDGSTS.E.BYPASS.LTC128B.128 [R237+0xf000], desc[UR6][R8.64+0x180] ;  /* 0x0f00018008ed7fae */ /* 0x0003f4000b901d46 */
.L_x_23:
[----:B------:R-:W-:Y:S05]  /*3030*/  BSYNC B0 ;  /* 0x0000000000007941 */ /* 0x000fea0003800000 */
.L_x_22:
[----:B------:R1:W-:Y:S01]  /*3040*/  @P1 STS.128 [R237], RZ ;  /* 0x000000ffed001388 */ /* 0x0003e20000000c00 */
[----:B------:R-:W-:Y:S03]  /*3050*/  BSSY B0, `(.L_x_24) ;  /* 0x0000026000007945 */ /* 0x000fe60003800000 */
[----:B------:R1:W-:Y:S04]  /*3060*/  @P1 STS.128 [R237+0x2000], RZ ;  /* 0x002000ffed001388 */ /* 0x0003e80000000c00 */
[----:B------:R1:W-:Y:S04]  /*3070*/  @P1 STS.128 [R237+0x4000], RZ ;  /* 0x004000ffed001388 */ /* 0x0003e80000000c00 */
[----:B------:R1:W-:Y:S01]  /*3080*/  @P1 STS.128 [R237+0x6000], RZ ;  /* 0x006000ffed001388 */ /* 0x0003e20000000c00 */
[----:B------:R-:W-:Y:S05]  /*3090*/  @P1 BRA `(.L_x_25) ;  /* 0x0000000000841947 */ /* 0x000fea0003800000 */
[----:B-1----:R-:W1:Y:S01]  /*30a0*/  LDC.64 R10, c[0x0][0x210] ;  /* 0x00008400ff0a7b82 */ /* 0x002e620000000a00 */
[----:B--23--:R-:W-:Y:S01]  /*30b0*/  MOV R6, UR50 ;  /* 0x0000003200067c02 */ /* 0x00cfe20008000f00 */
[----:B------:R2:W-:Y:S01]  /*30c0*/  @P3 STS.128 [R237], RZ ;  /* 0x000000ffed003388 */ /* 0x0005e20000000c00 */
[----:B------:R-:W-:-:S03]  /*30d0*/  MOV R7, UR42 ;  /* 0x0000002a00077c02 */ /* 0x000fc60008000f00 */
[----:B------:R-:W-:-:S05]  /*30e0*/  IMAD.WIDE.U32 R6, R22, UR32, R6 ;  /* 0x0000002016067c25 */ /* 0x000fca000f8e0006 */
[----:B------:R-:W-:-:S03]  /*30f0*/  IADD3 R7, R35, R7, RZ ;  /* 0x0000000723077210 */ /* 0x000fc60007ffe0ff */
[----:B------:R-:W-:-:S04]  /*3100*/  IMAD.WIDE.U32 R8, R34, UR56, R6 ;  /* 0x0000003822087c25 */ /* 0x000fc8000f8e0006 */
[----:B------:R-:W-:Y:S02]  /*3110*/  VIADD R9, R9, UR14 ;  /* 0x0000000e09097c36 */ /* 0x000fe40008000000 */
[----:B-1----:R-:W-:-:S03]  /*3120*/  IMAD.WIDE R6, R4, 0x2, R10 ;  /* 0x0000000204067825 */ /* 0x002fc600078e020a */
[----:B------:R-:W-:-:S04]  /*3130*/  LEA R6, P1, R8, R6, 0x1 ;  /* 0x0000000608067211 */ /* 0x000fc800078208ff */
[----:B------:R-:W-:Y:S01]  /*3140*/  LEA.HI.X R7, R8, R7, R9, 0x1, P1 ;  /* 0x0000000708077211 */ /* 0x000fe200008f0c09 */
[----:B------:R-:W-:Y:S01]  /*3150*/  @!P3 IMAD.MOV.U32 R9, RZ, RZ, R243 ;  /* 0x000000ffff09b224 */ /* 0x000fe200078e00f3 */
[----:B------:R-:W-:-:S05]  /*3160*/  @!P3 MOV R8, R241 ;  /* 0x000000f10008b202 */ /* 0x000fca0000000f00 */
[----:B------:R-:W-:Y:S01]  /*3170*/  @!PT LDS RZ, [RZ] ;  /* 0x00000000fffff984 */ /* 0x000fe20000000800 */
[----:B------:R-:W-:Y:S01]  /*3180*/  @!PT LDS RZ, [RZ] ;  /* 0x00000000fffff984 */ /* 0x000fe20000000800 */
[----:B------:R-:W-:Y:S01]  /*3190*/  @!PT LDS RZ, [RZ] ;  /* 0x00000000fffff984 */ /* 0x000fe20000000800 */
[----:B------:R2:W-:Y:S04]  /*31a0*/  @!P3 LDGSTS.E.BYPASS.LTC128B.128 [R237], desc[UR6][R8.64] ;  /* 0x0000000008edbfae */ /* 0x0005e8000b901d46 */
        /* <DEDUP_REMOVED lines=16> */
.L_x_25:
[----:B------:R-:W-:Y:S05]  /*32b0*/  BSYNC B0 ;  /* 0x0000000000007941 */ /* 0x000fea0003800000 */
.L_x_24:
[----:B------:R1:W-:Y:S01]  /*32c0*/  @P0 STS.128 [R237+0x1000], RZ ;  /* 0x001000ffed000388 */ /* 0x0003e20000000c00 */
[----:B------:R-:W-:Y:S03]  /*32d0*/  BSSY B0, `(.L_x_26) ;  /* 0x0000029000007945 */ /* 0x000fe60003800000 */
[----:B------:R1:W-:Y:S04]  /*32e0*/  @P0 STS.128 [R237+0x3000], RZ ;  /* 0x003000ffed000388 */ /* 0x0003e80000000c00 */
[----:B------:R1:W-:Y:S04]  /*32f0*/  @P0 STS.128 [R237+0x5000], RZ ;  /* 0x005000ffed000388 */ /* 0x0003e80000000c00 */
[----:B------:R1:W-:Y:S01]  /*3300*/  @P0 STS.128 [R237+0x7000], RZ ;  /* 0x007000ffed000388 */ /* 0x0003e20000000c00 */
[----:B------:R-:W-:Y:S05]  /*3310*/  @P0 BRA `(.L_x_27) ;  /* 0x0000000000900947 */ /* 0x000fea0003800000 */
[----:B------:R-:W-:Y:S01]  /*3320*/  USHF.L.U32 UR13, UR33, 0x5, URZ ;  /* 0x00000005210d7899 */ /* 0x000fe2000800063f */
[----:B-12---:R-:W-:Y:S01]  /*3330*/  IMAD.U32 R9, RZ, RZ, UR32 ;  /* 0x00000020ff097e24 */ /* 0x006fe2000f8e00ff */
[----:B------:R-:W-:Y:S01]  /*3340*/  UIMAD.WIDE.U32 UR16, UR32, 0x20, URZ ;  /* 0x00000020201078a5 */ /* 0x000fe2000f8e003f */
[----:B------:R-:W-:Y:S01]  /*3350*/  IMAD.U32 R8, RZ, RZ, UR33 ;  /* 0x00000021ff087e24 */ /* 0x000fe2000f8e00ff */
[----:B------:R1:W-:Y:S02]  /*3360*/  @P3 STS.128 [R237+0x1000], RZ ;  /* 0x001000ffed003388 */ /* 0x0003e40000000c00 */
[----:B---3--:R-:W-:Y:S01]  /*3370*/  IMAD.U32 R7, RZ, RZ, UR13 ;  /* 0x0000000dff077e24 */ /* 0x008fe2000f8e00ff */
[C---:B------:R-:W-:Y:S02]  /*3380*/  @!P3 LEA R12, P0, R9.reuse, R241, 0x6 ;  /* 0x000000f1090cb211 */ /* 0x040fe400078030ff */
[----:B------:R-:W-:Y:S02]  /*3390*/  IADD3 R6, P1, R20, UR16, RZ ;  /* 0x0000001014067c10 */ /* 0x000fe4000ff3e0ff */
[----:B------:R-:W-:-:S02]  /*33a0*/  @!P3 LEA.HI.X R13, R9, R243, R8, 0x6, P0 ;  /* 0x000000f3090db211 */ /* 0x000fc400000f3408 */
[----:B------:R-:W-:Y:S02]  /*33b0*/  IADD3.X R7, R37, UR17, R7, P1, !PT ;  /* 0x0000001125077c10 */ /* 0x000fe40008ffe407 */
[C---:B------:R-:W-:Y:S01]  /*33c0*/  @!P5 LEA R10, P1, R6.reuse, UR20, 0x1 ;  /* 0x00000014060adc11 */ /* 0x040fe2000f8208ff */
[----:B------:R-:W-:Y:S01]  /*33d0*/  @!PT LDS RZ, [RZ] ;  /* 0x00000000fffff984 */ /* 0x000fe20000000800 */
[----:B------:R-:W-:Y:S01]  /*33e0*/  @!PT LDS RZ, [RZ] ;  /* 0x00000000fffff984 */ /* 0x000fe20000000800 */
[----:B------:R-:W-:Y:S01]  /*33f0*/  @!PT LDS RZ, [RZ] ;  /* 0x00000000fffff984 */ /* 0x000fe20000000800 */
[----:B------:R1:W-:Y:S01]  /*3400*/  @!P3 LDGSTS.E.BYPASS.LTC128B.128 [R237+0x1000], desc[UR6][R12.64] ;  /* 0x010000000cedbfae */ /* 0x0003e2000b901d46 */
[C---:B------:R-:W-:Y:S02]  /*3410*/  @!P4 LEA R8, P0, R6.reuse, UR20, 0x1 ;  /* 0x000000140608cc11 */ /* 0x040fe4000f8008ff */
[C-C-:B------:R-:W-:Y:S01]  /*3420*/  @!P5 LEA.HI.X R11, R6.reuse, UR21, R7.reuse, 0x1, P1 ;  /* 0x00000015060bdc11 */ /* 0x140fe200088f0c07 */
[----:B------:R1:W-:Y:S01]  /*3430*/  @P5 STS.128 [R237+0x3000], RZ ;  /* 0x003000ffed005388 */ /* 0x0003e20000000c00 */
[----:B------:R-:W-:-:S03]  /*3440*/  @!P4 LEA.HI.X R9, R6, UR21, R7, 0x1, P0 ;  /* 0x000000150609cc11 */ /* 0x000fc600080f0c07 */
        /* <DEDUP_REMOVED lines=11> */
[----:B-1----:R-:W-:-:S04]  /*3500*/  LEA R8, P0, R6, UR20, 0x1 ;  /* 0x0000001406087c11 */ /* 0x002fc8000f8008ff */
[----:B------:R-:W-:-:S05]  /*3510*/  LEA.HI.X R9, R6, UR21, R7, 0x1, P0 ;  /* 0x0000001506097c11 */ /* 0x000fca00080f0c07 */
[----:B------:R-:W-:Y:S01]  /*3520*/  @!PT LDS RZ, [RZ] ;  /* 0x00000000fffff984 */ /* 0x000fe20000000800 */
[----:B------:R-:W-:Y:S01]  /*3530*/  @!PT LDS RZ, [RZ] ;  /* 0x00000000fffff984 */ /* 0x000fe20000000800 */
[----:B------:R-:W-:Y:S01]  /*3540*/  @!PT LDS RZ, [RZ] ;  /* 0x00000000fffff984 */ /* 0x000fe20000000800 */
[----:B------:R1:W-:Y:S04]  /*3550*/  LDGSTS.E.BYPASS.LTC128B.128 [R237+0x7000], desc[UR6][R8.64+0x180] ;  /* 0x0700018008ed7fae */ /* 0x0003e8000b901d46 */
.L_x_27:
[----:B------:R-:W-:Y:S05]  /*3560*/  BSYNC B0 ;  /* 0x0000000000007941 */ /* 0x000fea0003800000 */
.L_x_26:
[----:B------:R1:W-:Y:S01]  /*3570*/  @P2 STS.128 [R237+0x10000], RZ ;  /* 0x010000ffed002388 */ /* 0x0003e20000000c00 */
[----:B------:R-:W-:Y:S03]  /*3580*/  BSSY B0, `(.L_x_28) ;  /* 0x000003c000007945 */ /* 0x000fe60003800000 */
[----:B------:R1:W-:Y:S04]  /*3590*/  @P2 STS.128 [R237+0x11000], RZ ;  /* 0x011000ffed002388 */ /* 0x0003e80000000c00 */
[----:B------:R1:W-:Y:S04]  /*35a0*/  @P2 STS.128 [R237+0x12000], RZ ;  /* 0x012000ffed002388 */ /* 0x0003e80000000c00 */
[----:B------:R1:W-:Y:S01]  /*35b0*/  @P2 STS.128 [R237+0x13000], RZ ;  /* 0x013000ffed002388 */ /* 0x0003e20000000c00 */
[----:B------:R-:W-:Y:S05]  /*35c0*/  @P2 BRA `(.L_x_29) ;  /* 0x0000000000dc2947 */ /* 0x000fea0003800000 */
[----:B-123--:R-:W-:Y:S01]  /*35d0*/  LOP3.LUT R6, R26, 0x1, RZ, 0xc0, !PT ;  /* 0x000000011a067812 */ /* 0x00efe200078ec0ff */
[----:B------:R-:W-:Y:S01]  /*35e0*/  ULDC.64 UR12, c[0x0][0x260] ;  /* 0x00009800000c7ab9 */ /* 0x000fe20000000a00 */
[----:B------:R-:W-:Y:S02]  /*35f0*/  P2R R14, PR, RZ, 0x8 ;  /* 0x00000008ff0e7803 */ /* 0x000fe40000000000 */
[----:B------:R-:W-:Y:S01]  /*3600*/  ISETP.NE.U32.AND P3, PT, R6, 0x1, PT ;  /* 0x000000010600780c */ /* 0x000fe20003f65070 */
[----:B------:R-:W-:Y:S01]  /*3610*/  IMAD.U32 R6, RZ, RZ, UR28 ;  /* 0x0000001cff067e24 */ /* 0x000fe2000f8e00ff */
[----:B------:R-:W-:Y:S02]  /*3620*/  LOP3.LUT R7, R26, 0xff, RZ, 0xc0, !PT ;  /* 0x000000ff1a077812 */ /* 0x000fe400078ec0ff */
[----:B------:R-:W-:Y:S02]  /*3630*/  IADD3 R0, P0, R0, UR28, RZ ;  /* 0x0000001c00007c10 */ /* 0x000fe4000ff1e0ff */
[----:B------:R-:W-:-:S02]  /*3640*/  LOP3.LUT P2, RZ, R7, 0x2, RZ, 0xc0, !PT ;  /* 0x0000000207ff7812 */ /* 0x000fc4000784c0ff */
[----:B------:R-:W-:Y:S01]  /*3650*/  LOP3.LUT P1, RZ, R7, 0x4, RZ, 0xc0, !PT ;  /* 0x0000000407ff7812 */ /* 0x000fe2000782c0ff */
[----:B------:R-:W-:Y:S01]  /*3660*/  IMAD.WIDE.U32 R4, R0, UR40, R4 ;  /* 0x0000002800047c25 */ /* 0x000fe2000f8e0004 */
[----:B------:R-:W-:Y:S02]  /*3670*/  LEA.HI.X.SX32 R6, R6, R39, 0x1, P0 ;  /* 0x0000002706067211 */ /* 0x000fe400000f0eff */
[----:B------:R-:W-:Y:S01]  /*3680*/  P2R R15, PR, RZ, 0x10 ;  /* 0x00000010ff0f7803 */ /* 0x000fe20000000000 */
[----:B------:R-:W1:Y:S01]  /*3690*/  @!P3 LDC.64 R12, c[0x0][0x218] ;  /* 0x00008600ff0cbb82 */ /* 0x000e620000000a00 */
[----:B------:R-:W-:Y:S01]  /*36a0*/  IADD3 R4, P0, R4, UR44, RZ ;  /* 0x0000002c04047c10 */ /* 0x000fe2000ff1e0ff */
[----:B------:R-:W-:-:S04]  /*36b0*/  IMAD R6, R6, UR40, RZ ;  /* 0x0000002806067c24 */ /* 0x000fc8000f8e02ff */
[----:B------:R-:W-:Y:S02]  /*36c0*/  IMAD R6, R0, UR41, R6 ;  /* 0x0000002900067c24 */ /* 0x000fe4000f8e0206 */
[----:B------:R-:W2:Y:S01]  /*36d0*/  @P2 LDC.64 R10, c[0x0][0x218] ;  /* 0x00008600ff0a2b82 */ /* 0x000ea20000000a00 */
[----:B------:R-:W-:Y:S02]  /*36e0*/  IMAD R0, R38, UR12, RZ ;  /* 0x0000000c26007c24 */ /* 0x000fe4000f8e02ff */
[----:B------:R-:W-:Y:S02]  /*36f0*/  IADD3.X R5, R5, UR46, R6, P0, !PT ;  /* 0x0000002e05057c10 */ /* 0x000fe400087fe406 */
[----:B------:R-:W-:-:S03]  /*3700*/  IMAD R0, R23, UR13, R0 ;  /* 0x0000000d17007c24 */ /* 0x000fc6000f8e0200 */
[----:B------:R-:W3:Y:S01]  /*3710*/  @P1 LDC.64 R8, c[0x0][0x218] ;  /* 0x00008600ff081b82 */ /* 0x000ee20000000a00 */
[----:B------:R-:W-:-:S04]  /*3720*/  IMAD.WIDE.U32 R4, R23, UR12, R4 ;  /* 0x0000000c17047c25 */ /* 0x000fc8000f8e0004 */
[----:B------:R-:W-:Y:S01]  /*3730*/  IMAD.IADD R0, R5, 0x1, R0 ;  /* 0x0000000105007824 */ /* 0x000fe200078e0200 */
[----:B-1----:R-:W-:-:S04]  /*3740*/  @!P3 LEA R12, P0, R4, R12, 0x1 ;  /* 0x0000000c040cb211 */ /* 0x002fc800078008ff */
[C---:B------:R-:W-:Y:S02]  /*3750*/  @!P3 LEA.HI.X R13, R4.reuse, R13, R0, 0x1, P0 ;  /* 0x0000000d040db211 */ /* 0x040fe400000f0c00 */
[----:B--2---:R-:W-:-:S03]  /*3760*/  @P2 LEA R10, P0, R4, R10, 0x1 ;  /* 0x0000000a040a2211 */ /* 0x004fc600078008ff */
[----:B------:R-:W-:Y:S01]  /*3770*/  @!PT LDS RZ, [RZ] ;  /* 0x00000000fffff984 */ /* 0x000fe20000000800 */
[----:B------:R-:W-:Y:S01]  /*3780*/  @!PT LDS RZ, [RZ] ;  /* 0x00000000fffff984 */ /* 0x000fe20000000800 */
[----:B------:R-:W-:Y:S01]  /*3790*/  @!PT LDS RZ, [RZ] ;  /* 0x00000000fffff984 */ /* 0x000fe20000000800 */
[----:B------:R1:W-:Y:S01]  /*37a0*/  @!P3 LDGSTS.E.BYPASS.LTC128B.128 [R237+0x10000], desc[UR6][R12.64] ;  /* 0x100000000cedbfae */ /* 0x0003e2000b901d46 */
[----:B------:R-:W-:-:S03]  /*37b0*/  @P2 LEA.HI.X R11, R4, R11, R0, 0x1, P0 ;  /* 0x0000000b040b2211 */ /* 0x000fc600000f0c00 */
[----:B------:R1:W-:Y:S01]  /*37c0*/  @P3 STS.128 [R237+0x10000], RZ ;  /* 0x010000ffed003388 */ /* 0x0003e20000000c00 */
[----:B------:R-:W-:Y:S02]  /*37d0*/  ISETP.NE.AND P3, PT, R14, RZ, PT ;  /* 0x000000ff0e00720c */ /* 0x000fe40003f65270 */
[C---:B---3--:R-:W-:Y:S01]  /*37e0*/  @P1 LEA R8, P0, R4.reuse, R8, 0x1 ;  /* 0x0000000804081211 */ /* 0x048fe200078008ff */
[----:B------:R-:W-:Y:S01]  /*37f0*/  @!PT LDS RZ, [RZ] ;  /* 0x00000000fffff984 */ /* 0x000fe20000000800 */
[----:B------:R-:W-:Y:S01]  /*3800*/  @!PT LDS RZ, [RZ] ;  /* 0x00000000fffff984 */ /* 0x000fe20000000800 */
[----:B------:R-:W-:Y:S01]  /*3810*/  @!PT LDS RZ, [RZ] ;  /* 0x00000000fffff984 */ /* 0x000fe20000000800 */
[----:B------:R1:W-:Y:S03]  /*3820*/  @P2 LDGSTS.E.BYPASS.LTC128B.128 [R237+0x11000], desc[UR6][R10.64+0x80] ;  /* 0x110000800aed2fae */ /* 0x0003e6000b901d46 */
[----:B------:R-:W-:Y:S01]  /*3830*/  @P1 LEA.HI.X R9, R4, R9, R0, 0x1, P0 ;  /* 0x0000000904091211 */ /* 0x000fe200000f0c00 */
[----:B------:R1:W-:Y:S01]  /*3840*/  @!P2 STS.128 [R237+0x11000], RZ ;  /* 0x011000ffed00a388 */ /* 0x0003e20000000c00 */
[----:B------:R-:W-:-:S03]  /*3850*/  LOP3.LUT P0, RZ, R7, 0x8, RZ, 0xc0, !PT ;  /* 0x0000000807ff7812 */ /* 0x000fc6000780c0ff */
[----:B------:R-:W-:Y:S01]  /*3860*/  @!PT LDS RZ, [RZ] ;  /* 0x00000000fffff984 */ /* 0x000fe20000000800 */
[----:B------:R-:W-:Y:S01]  /*3870*/  @!PT LDS RZ, [RZ] ;  /* 0x00000000fffff984 */ /* 0x000fe20000000800 */
[----:B------:R-:W-:Y:S01]  /*3880*/  @!PT LDS RZ, [RZ] ;  /* 0x00000000fffff984 */ /* 0x000fe20000000800 */
[----:B------:R1:W-:Y:S04]  /*3890*/  @P1 LDGSTS.E.BYPASS.LTC128B.128 [R237+0x12000], desc[UR6][R8.64+0x100] ;  /* 0x1200010008ed1fae */ /* 0x0003e8000b901d46 */
[----:B------:R1:W-:Y:S06]  /*38a0*/  @!P1 STS.128 [R237+0x12000], RZ ;  /* 0x012000ffed009388 */ /* 0x0003ec0000000c00 */
[----:B------:R-:W2:Y:S02]  /*38b0*/  @P0 LDC.64 R6, c[0x0][0x218] ;  /* 0x00008600ff060b82 */ /* 0x000ea40000000a00 */
[----:B--2---:R-:W-:-:S04]  /*38c0*/  @P0 LEA R6, P4, R4, R6, 0x1 ;  /* 0x0000000604060211 */ /* 0x004fc800078808ff */
[----:B------:R-:W-:Y:S02]  /*38d0*/  @P0 LEA.HI.X R7, R4, R7, R0, 0x1, P4 ;  /* 0x0000000704070211 */ /* 0x000fe400020f0c00 */
[----:B------:R-:W-:-:S03]  /*38e0*/  ISETP.NE.AND P4, PT, R15, RZ, PT ;  /* 0x000000ff0f00720c */ /* 0x000fc60003f85270 */
[----:B------:R-:W-:Y:S01]  /*38f0*/  @!PT LDS RZ, [RZ] ;  /* 0x00000000fffff984 */ /* 0x000fe20000000800 */
[----:B------:R-:W-:Y:S01]  /*3900*/  @!PT LDS RZ, [RZ] ;  /* 0x00000000fffff984 */ /* 0x000fe20000000800 */
[----:B------:R-:W-:Y:S01]  /*3910*/  @!PT LDS RZ, [RZ] ;  /* 0x00000000fffff984 */ /* 0x000fe20000000800 */
[----:B------:R1:W-:Y:S04]  /*3920*/  @P0 LDGSTS.E.BYPASS.LTC128B.128 [R237+0x13000], desc[UR6][R6.64+0x180] ;  /* 0x1300018006ed0fae */ /* 0x0003e8000b901d46 */
[----:B------:R1:W-:Y:S04]  /*3930*/  @!P0 STS.128 [R237+0x13000], RZ ;  /* 0x013000ffed008388 */ /* 0x0003e80000000c00 */
.L_x_29:
[----:B------:R-:W-:Y:S05]  /*3940*/  BSYNC B0 ;  /* 0x0000000000007941 */ /* 0x000fea0003800000 */
.L_x_28:
[----:B------:R-:W0:Y:S01]  /*3950*/  LDGDEPBAR ;  /* 0x00000000000079af */ /* 0x000e220000000000 */
[----:B------:R-:W-:Y:S01]  /*3960*/  UIADD3 UR12, UR4, 0x14000, URZ ;  /* 0x00014000040c7890 */ /* 0x000fe2000fffe03f */
[----:B------:R-:W-:Y:S01]  /*3970*/  IMAD.MOV.U32 R4, RZ, RZ, 0x20 ;  /* 0x00000020ff047424 */ /* 0x000fe200078e00ff */
[C---:B------:R-:W-:Y:S01]  /*3980*/  LOP3.LUT P1, RZ, R36.reuse, 0x4, RZ, 0xc0, !PT ;  /* 0x0000000424ff7812 */ /* 0x040fe2000782c0ff */
[----:B------:R-:W-:Y:S01]  /*3990*/  IMAD.MOV.U32 R192, RZ, RZ, 0x40 ;  /* 0x00000040ffc07424 */ /* 0x000fe200078e00ff */
[----:B------:R-:W-:Y:S01]  /*39a0*/  LOP3.LUT P0, RZ, R36, 0x2, RZ, 0xc0, !PT ;  /* 0x0000000224ff7812 */ /* 0x000fe2000780c0ff */
[----:B-123--:R-:W-:Y:S01]  /*39b0*/  VIADD R6, R44, 0x1 ;  /* 0x000000012c067836 */ /* 0x00efe20000000000 */
[----:B------:R-:W-:Y:S01]  /*39c0*/  LEA R5, R234, UR12, 0x1 ;  /* 0x0000000cea057c11 */ /* 0x000fe2000f8e08ff */
[----:B------:R-:W-:Y:S01]  /*39d0*/  IMAD.U32 R0, RZ, RZ, UR29 ;  /* 0x0000001dff007e24 */ /* 0x000fe2000f8e00ff */
[----:B------:R-:W-:Y:S01]  /*39e0*/  SEL R4, R4, 0xffffffe0, !P0 ;  /* 0xffffffe004047807 */ /* 0x000fe20004000000 */
[----:B------:R-:W-:Y:S01]  /*39f0*/  UIADD3 UR17, UR29, 0x20, UR28 ;  /* 0x000000201d117890 */ /* 0x000fe2000fffe01c */
[----:B------:R-:W-:Y:S01]  /*3a00*/  SEL R192, R192, 0xffffffc0, !P1 ;  /* 0xffffffc0c0c07807 */ /* 0x000fe20004800000 */
[----:B------:R-:W-:Y:S01]  /*3a10*/  IMAD.SHL.U32 R248, R44, 0x4, RZ ;  /* 0x000000042cf87824 */ /* 0x000fe200078e00ff */
[----:B------:R-:W-:-:S02]  /*3a20*/  LEA R180, R234, UR4, 0x1 ;  /* 0x00000004eab47c11 */ /* 0x000fc4000f8e08ff */
[----:B------:R-:W-:Y:S02]  /*3a30*/  CS2R R126, SRZ ;  /* 0x00000000007e7805 */ /* 0x000fe4000001ff00 */
[----:B------:R-:W-:Y:S02]  /*3a40*/  IADD3 R192, R4, R5, R192 ;  /* 0x0000000504c07210 */ /* 0x000fe40007ffe0c0 */
[----:B------:R-:W-:Y:S02]  /*3a50*/  CS2R R124, SRZ ;  /* 0x00000000007c7805 */ /* 0x000fe4000001ff00 */
[----:B------:R-:W-:Y:S02]  /*3a60*/  IADD3 R0, R6, UR18, -R0 ;  /* 0x0000001206007c10 */ /* 0x000fe4000fffe800 */
[----:B------:R-:W-:Y:S02]  /*3a70*/  CS2R R130, SRZ ;  /* 0x0000000000827805 */ /* 0x000fe4000001ff00 */
[----:B------:R-:W-:-:S02]  /*3a80*/  CS2R R128, SRZ ;  /* 0x0000000000807805 */ /* 0x000fc4000001ff00 */
[----:B------:R-:W-:Y:S02]  /*3a90*/  CS2R R122, SRZ ;  /* 0x00000000007a7805 */ /* 0x000fe4000001ff00 */
[----:B------:R-:W-:Y:S01]  /*3aa0*/  CS2R R120, SRZ ;  /* 0x0000000000787805 */ /* 0x000fe2000001ff00 */
[----:B------:R1:W-:Y:S01]  /*3ab0*/  STL [R1], R0 ;  /* 0x0000000001007387 */ /* 0x0003e20000100800 */
[----:B------:R-:W-:Y:S01]  /*3ac0*/  CS2R R118, SRZ ;  /* 0x0000000000767805 */ /* 0x000fe2000001ff00 */
[----:B------:R-:W-:-:S04]  /*3ad0*/  DEPBAR.LE SB0, 0x1 ;  /* 0x000080400000791a */ /* 0x000fc80000000000 */
[----:B------:R-:W-:Y:S01]  /*3ae0*/  BAR.SYNC.DEFER_BLOCKING 0x0 ;  /* 0x0000000000007b1d */ /* 0x000fe20000010000 */
[----:B------:R-:W-:Y:S02]  /*3af0*/  CS2R R116, SRZ ;  /* 0x0000000000747805 */ /* 0x000fe4000001ff00 */
[----:B------:R-:W-:Y:S02]  /*3b00*/  CS2R R110, SRZ ;  /* 0x00000000006e7805 */ /* 0x000fe4000001ff00 */
[----:B------:R-:W-:Y:S02]  /*3b10*/  CS2R R108, SRZ ;  /* 0x00000000006c7805 */ /* 0x000fe4000001ff00 */
        /* <DEDUP_REMOVED lines=19> */
[----:B------:R-:W-:Y:S01]  /*3c50*/  CS2R R16, SRZ ;  /* 0x0000000000107805 */ /* 0x000fe2000001ff00 */
[----:B------:R1:W2:Y:S01]  /*3c60*/  LDSM.16.M88.4 R132, [R180+0x14000] ;  /* 0x01400000b484783b */ /* 0x0002a20000000200 */
[----:B------:R-:W-:-:S02]  /*3c70*/  CS2R R14, SRZ ;  /* 0x00000000000e7805 */ /* 0x000fc4000001ff00 */
[----:B------:R-:W-:Y:S02]  /*3c80*/  CS2R R12, SRZ ;  /* 0x00000000000c7805 */ /* 0x000fe4000001ff00 */
[----:B------:R-:W-:Y:S01]  /*3c90*/  SHF.L.U64.HI R247, R44, 0x2, R247 ;  /* 0x000000022cf77819 */ /* 0x000fe200000102f7 */
[----:B------:R1:W3:Y:S01]  /*3ca0*/  LDSM.16.M88.4 R148, [R180+0x15000] ;  /* 0x01500000b494783b */ /* 0x0002e20000000200 */
[----:B------:R-:W-:Y:S01]  /*3cb0*/  UIADD3 UR17, UR17, -UR18, URZ ;  /* 0x8000001211117290 */ /* 0x000fe2000fffe03f */
[----:B------:R-:W-:Y:S02]  /*3cc0*/  ULDC UR20, c[0x0][0x2dc] ;  /* 0x0000b70000147ab9 */ /* 0x000fe40000000800 */
[----:B------:R1:W1:Y:S01]  /*3cd0*/  LDSM.16.M88.4 R164, [R180+0x16000] ;  /* 0x01600000b4a4783b */ /* 0x0002620000000200 */
[----:B------:R-:W-:-:S03]  /*3ce0*/  ULDC UR16, c[0x0][0x2ec] ;  /* 0x0000bb0000107ab9 */ /* 0x000fc60000000800 */
[----:B------:R1:W1:Y:S04]  /*3cf0*/  LDSM.16.M88.4 R160, [R192+0x1000] ;  /* 0x00100000c0a0783b */ /* 0x0002680000000200 */
[----:B------:R1:W1:Y:S04]  /*3d00*/  LDSM.16.M88.4 R176, [R192+0x2000] ;  /* 0x00200000c0b0783b */ /* 0x0002680000000200 */
[----:B------:R-:W1:Y:S04]  /*3d10*/  LDSM.16.M88.4 R180, [R180+0x17000] ;  /* 0x01700000b4b4783b */ /* 0x000e680000000200 */
[----:B------:R-:W1:Y:S04]  /*3d20*/  LDSM.16.M88.4 R192, [R192+0x3000] ;  /* 0x00300000c0c0783b */ /* 0x000e680000000200 */
[----:B------:R1:W1:Y:S04]  /*3d30*/  LDSM.16.M88.4 R136, [R229] ;  /* 0x00000000e588783b */ /* 0x0002680000000200 */
[----:B------:R1:W1:Y:S04]  /*3d40*/  LDSM.16.M88.4 R140, [R230] ;  /* 0x00000000e68c783b */ /* 0x0002680000000200 */
[----:B------:R1:W1:Y:S04]  /*3d50*/  LDSM.16.M88.4 R144, [R231] ;  /* 0x00000000e790783b */ /* 0x0002680000000200 */
[----:B------:R1:W1:Y:S04]  /*3d60*/  LDSM.16.M88.4 R152, [R229+0x1000] ;  /* 0x00100000e598783b */ /* 0x0002680000000200 */
[----:B------:R1:W1:Y:S04]  /*3d70*/  LDSM.16.M88.4 R156, [R230+0x1000] ;  /* 0x00100000e69c783b */ /* 0x0002680000000200 */
[----:B------:R1:W1:Y:S04]  /*3d80*/  LDSM.16.M88.4 R168, [R229+0x2000] ;  /* 0x00200000e5a8783b */ /* 0x0002680000000200 */
[----:B------:R1:W1:Y:S04]  /*3d90*/  LDSM.16.M88.4 R172, [R230+0x2000] ;  /* 0x00200000e6ac783b */ /* 0x0002680000000200 */
[----:B------:R1:W1:Y:S04]  /*3da0*/  LDSM.16.M88.4 R184, [R229+0x3000] ;  /* 0x00300000e5b8783b */ /* 0x0002680000000200 */
[----:B--23--:R1:W1:Y:S02]  /*3db0*/  LDSM.16.M88.4 R188, [R230+0x3000] ;  /* 0x00300000e6bc783b */ /* 0x00c2640000000200 */
.L_x_32:
[----:B------:R-:W0:Y:S01]  /*3dc0*/  LDGDEPBAR ;  /* 0x00000000000079af */ /* 0x000e220000000000 */
[----:B-1----:R-:W-:Y:S01]  /*3dd0*/  LEA R0, R234, UR4, 0x1 ;  /* 0x00000004ea007c11 */ /* 0x002fe2000f8e08ff */
[----:B------:R-:W-:Y:S01]  /*3de0*/  USHF.L.U32 UR13, UR5, 0x6, URZ ;  /* 0x00000006050d7899 */ /* 0x000fe2000800063f */
[----:B-----5:R-:W-:Y:S01]  /*3df0*/  FSETP.NEU.FTZ.AND P1, PT, R245, -INF , PT ;  /* 0xff800000f500780b */ /* 0x020fe20003f3d000 */
[----:B------:R-:W2:Y:S01]  /*3e00*/  LDL R69, [R1] ;  /* 0x0000000001457983 */ /* 0x000ea20000100800 */
[----:B------:R-:W-:Y:S02]  /*3e10*/  USHF.L.U32 UR12, UR23, 0x5, URZ ;  /* 0x00000005170c7899 */ /* 0x000fe4000800063f */
[----:B------:R-:W-:Y:S01]  /*3e20*/  UISETP.GE.AND UP0, UPT, UR13, UR17, UPT ;  /* 0x000000110d00728c */ /* 0x000fe2000bf06270 */
[----:B------:R-:W3:Y:S01]  /*3e30*/  LDL R68, [R1+0x4] ;  /* 0x0000040001447983 */ /* 0x000ee20000100800 */
[----:B------:R-:W-:Y:S02]  /*3e40*/  UIADD3 UR14, UR12, 0x20, URZ ;  /* 0x000000200c0e7890 */ /* 0x000fe4000fffe03f */
[----:B------:R-:W-:Y:S02]  /*3e50*/  UISETP.GT.AND UP2, UPT, UR5, UR15, UPT ;  /* 0x0000000f0500728c */ /* 0x000fe4000bf44270 */
[----:B------:R-:W-:Y:S06]  /*3e60*/  UISETP.LT.AND UP0, UPT, UR14, UR18, UP0 ;  /* 0x000000120e00728c */ /* 0x000fec0008701270 */
[----:B------:R-:W-:Y:S01]  /*3e70*/  PLOP3.LUT P0, PT, PT, PT, UP0, 0x80, 0x0 ;  /* 0x000000000000781c */ /* 0x000fe20003f0f008 */
[----:B------:R-:W-:Y:S04]  /*3e80*/  DEPBAR.LE SB0, 0x0 ;  /* 0x000080000000791a */ /* 0x000fe80000000000 */
[----:B------:R-:W-:Y:S06]  /*3e90*/  BAR.SYNC.DEFER_BLOCKING 0x0 ;  /* 0x0000000000007b1d */ /* 0x000fec0000010000 */
[----:B------:R-:W-:Y:S04]  /*3ea0*/  LDSM.16.M88.4 R8, [R2] ;  /* 0x000000000208783b */ /* 0x000fe80000000200 */
[----:B------:R-:W1:Y:S04]  /*3eb0*/  LDSM.16.M88.4 R44, [R0+0x10000] ;  /* 0x01000000002c783b */ /* 0x000e680000000200 */
[----:B------:R-:W-:Y:S04]  /*3ec0*/  LDSM.16.M88.4 R48, [R224] ;  /* 0x00000000e030783b */ /* 0x000fe80000000200 */
[----:B------:R-:W4:Y:S04]  /*3ed0*/  LDSM.16.M88.4 R52, [R229+-0x4000] ;  /* 0xffc00000e534783b */ /* 0x000f280000000200 */
[----:B------:R-:W-:Y:S04]  /*3ee0*/  LDSM.16.M88.4 R56, [R228] ;  /* 0x00000000e438783b */ /* 0x000fe80000000200 */
[----:B------:R-:W4:Y:S04]  /*3ef0*/  LDSM.16.M88.4 R60, [R230+-0x4000] ;  /* 0xffc00000e63c783b */ /* 0x000f280000000200 */
[----:B------:R-:W-:Y:S01]  /*3f00*/  LDSM.16.M88.4 R64, [R231+-0x4000] ;  /* 0xffc00000e740783b */ /* 0x000fe20000000200 */
[C---:B-1----:R-:W-:Y:S06]  /*3f10*/  HMMA.16816.F32 R4, R8.reuse, R44, RZ ;  /* 0x0000002c0804723c */ /* 0x042fec00000018ff */
[----:B------:R-:W-:Y:S01]  /*3f20*/  HMMA.16816.F32 R8, R8, R46, RZ ;  /* 0x0000002e0808723c */ /* 0x000fe200000018ff */
[----:B------:R-:W1:Y:S11]  /*3f30*/  LDSM.16.M88.4 R44, [R227] ;  /* 0x00000000e32c783b */ /* 0x000e760000000200 */
[----:B------:R-:W-:Y:S06]  /*3f40*/  @!UPT UIADD3 URZ, URZ, URZ, URZ ;  /* 0x0000003f3f3ff290 */ /* 0x000fec000fffe03f */
[C---:B----4-:R-:W-:Y:S06]  /*3f50*/  HMMA.16816.F32 R4, R48.reuse, R52, R4 ;  /* 0x000000343004723c */ /* 0x050fec0000001804 */
[----:B------:R-:W-:Y:S01]  /*3f60*/  HMMA.16816.F32 R8, R48, R54, R8 ;  /* 0x000000363008723c */ /* 0x000fe20000001808 */
[----:B------:R-:W-:Y:S04]  /*3f70*/  LDSM.16.M88.4 R48, [R2+0x2000] ;  /* 0x002000000230783b */ /* 0x000fe80000000200 */
[----:B------:R-:W4:Y:S11]  /*3f80*/  LDSM.16.M88.4 R52, [R0+0x11000] ;  /* 0x011000000034783b */ /* 0x000f360000000200 */
[----:B------:R-:W-:Y:S02]  /*3f90*/  @!UPT UIADD3 URZ, URZ, URZ, URZ ;  /* 0x0000003f3f3ff290 */ /* 0x000fe4000fffe03f */
[C---:B------:R-:W-:Y:S06]  /*3fa0*/  HMMA.16816.F32 R4, R56.reuse, R60, R4 ;  /* 0x0000003c3804723c */ /* 0x040fec0000001804 */
[----:B------:R-:W-:Y:S01]  /*3fb0*/  HMMA.16816.F32 R8, R56, R62, R8 ;  /* 0x0000003e3808723c */ /* 0x000fe20000001808 */
[----:B------:R-:W-:Y:S04]  /*3fc0*/  LDSM.16.M88.4 R56, [R224+0x2000] ;  /* 0x00200000e038783b */ /* 0x000fe80000000200 */
[----:B------:R-:W4:Y:S11]  /*3fd0*/  LDSM.16.M88.4 R60, [R229+-0x3000] ;  /* 0xffd00000e53c783b */ /* 0x000f360000000200 */
[----:B------:R-:W-:Y:S02]  /*3fe0*/  @!UPT UIADD3 URZ, URZ, URZ, URZ ;  /* 0x0000003f3f3ff290 */ /* 0x000fe4000fffe03f */
[C---:B-1----:R-:W-:Y:S06]  /*3ff0*/  HMMA.16816.F32 R4, R44.reuse, R64, R4 ;  /* 0x000000402c04723c */ /* 0x042fec0000001804 */
[----:B------:R-:W-:Y:S01]  /*4000*/  HMMA.16816.F32 R8, R44, R66, R8 ;  /* 0x000000422c08723c */ /* 0x000fe20000001808 */
[----:B------:R-:W-:Y:S04]  /*4010*/  LDSM.16.M88.4 R44, [R228+0x2000] ;  /* 0x00200000e42c783b */ /* 0x000fe80000000200 */
[----:B------:R-:W1:Y:S11]  /*4020*/  LDSM.16.M88.4 R64, [R230+-0x3000] ;  /* 0xffd00000e640783b */ /* 0x000e760000000200 */
[----:B------:R-:W-:Y:S02]  /*4030*/  @!UPT UIADD3 URZ, URZ, URZ, URZ ;  /* 0x0000003f3f3ff290 */ /* 0x000fe4000fffe03f */
[C---:B----4-:R-:W-:Y:S06]  /*4040*/  HMMA.16816.F32 R4, R48.reuse, R52, R4 ;  /* 0x000000343004723c */ /* 0x050fec0000001804 */
[----:B------:R-:W-:Y:S01]  /*4050*/  HMMA.16816.F32 R8, R48, R54, R8 ;  /* 0x000000363008723c */ /* 0x000fe20000001808 */
[----:B------:R-:W-:Y:S04]  /*4060*/  LDSM.16.M88.4 R48, [R227+0x2000] ;  /* 0x00200000e330783b */ /* 0x000fe80000000200 */
[----:B------:R-:W4:Y:S11]  /*4070*/  LDSM.16.M88.4 R52, [R231+-0x3000] ;  /* 0xffd00000e734783b */ /* 0x000f360000000200 */
[----:B------:R-:W-:Y:S02]  /*4080*/  @!UPT UIADD3 URZ, URZ, URZ, URZ ;  /* 0x0000003f3f3ff290 */ /* 0x000fe4000fffe03f */
[C---:B------:R-:W-:Y:S06]  /*4090*/  HMMA.16816.F32 R4, R56.reuse, R60, R4 ;  /* 0x0000003c3804723c */ /* 0x040fec0000001804 */
[----:B------:R-:W-:Y:S01]  /*40a0*/  HMMA.16816.F32 R8, R56, R62, R8 ;  /* 0x0000003e3808723c */ /* 0x000fe20000001808 */
[----:B------:R-:W-:Y:S04]  /*40b0*/  LDSM.16.M88.4 R56, [R2+0x4000] ;  /* 0x004000000238783b */ /* 0x000fe80000000200 */
[----:B------:R-:W4:Y:S11]  /*40c0*/  LDSM.16.M88.4 R60, [R0+0x12000] ;  /* 0x01200000003c783b */ /* 0x000f360000000200 */
        /* <DEDUP_REMOVED lines=14> */
[----:B------:R-:W2:Y:S11]  /*41b0*/  LDSM.16.M88.4 R60, [R231+-0x2000] ;  /* 0xffe00000e73c783b */ /* 0x000eb60000000200 */
[----:B------:R-:W-:Y:S02]  /*41c0*/  @!UPT UIADD3 URZ, URZ, URZ, URZ ;  /* 0x0000003f3f3ff290 */ /* 0x000fe4000fffe03f */
[C---:B-1----:R-:W-:Y:S06]  /*41d0*/  HMMA.16816.F32 R4, R44.reuse, R64, R4 ;  /* 0x000000402c04723c */ /* 0x042fec0000001804 */
[----:B------:R-:W-:Y:S01]  /*41e0*/  HMMA.16816.F32 R8, R44, R66, R8 ;  /* 0x000000422c08723c */ /* 0x000fe20000001808 */
[----:B------:R3:W-:Y:S04]  /*41f0*/  LDSM.16.M88.4 R64, [R0+0x13000] ;  /* 0x013000000040783b */ /* 0x0007e80000000200 */
[----:B------:R-:W1:Y:S11]  /*4200*/  LDSM.16.M88.4 R44, [R2+0x6000] ;  /* 0x00600000022c783b */ /* 0x000e760000000200 */
[----:B------:R-:W-:Y:S02]  /*4210*/  @!UPT UIADD3 URZ, URZ, URZ, URZ ;  /* 0x0000003f3f3ff290 */ /* 0x000fe4000fffe03f */
[C---:B----4-:R-:W-:Y:S06]  /*4220*/  HMMA.16816.F32 R4, R48.reuse, R52, R4 ;  /* 0x000000343004723c */ /* 0x050fec0000001804 */
[----:B------:R-:W-:Y:S01]  /*4230*/  HMMA.16816.F32 R8, R48, R54, R8 ;  /* 0x000000363008723c */ /* 0x000fe20000001808 */
[----:B------:R-:W-:Y:S04]  /*4240*/  LDSM.16.M88.4 R48, [R224+0x6000] ;  /* 0x00600000e030783b */ /* 0x000fe80000000200 */
[----:B------:R-:W4:Y:S01]  /*4250*/  LDSM.16.M88.4 R52, [R229+-0x1000] ;  /* 0xfff00000e534783b */ /* 0x000f220000000200 */
[----:B---3--:R-:W-:Y:S02]  /*4260*/  @!P0 VIADD R0, R68, UR12 ;  /* 0x0000000c44008c36 */ /* 0x008fe40008000000 */
[----:B------:R-:W-:Y:S10]  /*4270*/  IMAD.MOV.U32 R68, RZ, RZ, 0x8 ;  /* 0x00000008ff447424 */ /* 0x000ff400078e00ff */
[C---:B--2---:R-:W-:Y:S06]  /*4280*/  HMMA.16816.F32 R4, R56.reuse, R60, R4 ;  /* 0x0000003c3804723c */ /* 0x044fec0000001804 */
[----:B------:R-:W-:Y:S01]  /*4290*/  HMMA.16816.F32 R8, R56, R62, R8 ;  /* 0x0000003e3808723c */ /* 0x000fe20000001808 */
[----:B------:R-:W-:Y:S04]  /*42a0*/  LDSM.16.M88.4 R56, [R228+0x6000] ;  /* 0x00600000e438783b */ /* 0x000fe80000000200 */
[----:B------:R-:W2:Y:S11]  /*42b0*/  LDSM.16.M88.4 R60, [R230+-0x1000] ;  /* 0xfff00000e63c783b */ /* 0x000eb60000000200 */
[----:B------:R-:W-:Y:S02]  /*42c0*/  @!UPT UIADD3 URZ, URZ, URZ, URZ ;  /* 0x0000003f3f3ff290 */ /* 0x000fe4000fffe03f */
[C---:B-1----:R-:W-:Y:S06]  /*42d0*/  HMMA.16816.F32 R4, R44.reuse, R64, R4 ;  /* 0x000000402c04723c */ /* 0x042fec0000001804 */
[----:B------:R-:W-:Y:S01]  /*42e0*/  HMMA.16816.F32 R8, R44, R66, R8 ;  /* 0x000000422c08723c */ /* 0x000fe20000001808 */
[----:B------:R-:W-:Y:S04]  /*42f0*/  LDSM.16.M88.4 R44, [R227+0x6000] ;  /* 0x00600000e32c783b */ /* 0x000fe80000000200 */
[----:B------:R-:W1:Y:S11]  /*4300*/  LDSM.16.M88.4 R64, [R231+-0x1000] ;  /* 0xfff00000e740783b */ /* 0x000e760000000200 */
[----:B------:R-:W-:Y:S02]  /*4310*/  @!UPT UIADD3 URZ, URZ, URZ, URZ ;  /* 0x0000003f3f3ff290 */ /* 0x000fe4000fffe03f */
[C---:B----4-:R-:W-:Y:S06]  /*4320*/  HMMA.16816.F32 R4, R48.reuse, R52, R4 ;  /* 0x000000343004723c */ /* 0x050fec0000001804 */
[----:B------:R-:W-:Y:S07]  /*4330*/  HMMA.16816.F32 R8, R48, R54, R8 ;  /* 0x000000363008723c */ /* 0x000fee0000001808 */
[----:B------:R-:W-:Y:S04]  /*4340*/  @!P0 VIADD R50, R69, UR13 ;  /* 0x0000000d45328c36 */ /* 0x000fe80008000000 */
[----:B------:R-:W-:Y:S01]  /*4350*/  FMUL.FTZ R48, R245, 1.4426950216293334961 ;  /* 0x3fb8aa3bf5307820 */ /* 0x000fe20000410000 */
[----:B------:R-:W-:Y:S01]  /*4360*/  @!P0 VIADD R51, R0, 0x1 ;  /* 0x0000000100338836 */ /* 0x000fe20000000000 */
[----:B------:R-:W-:Y:S03]  /*4370*/  @!P0 VIMNMX R49, R50, UR18, PT ;  /* 0x0000001232318c48 */ /* 0x000fe6000bfe0100 */
[----:B------:R-:W-:Y:S02]  /*4380*/  FSEL R48, R48, RZ, P1 ;  /* 0x000000ff30307208 */ /* 0x000fe40000800000 */
[-C--:B------:R-:W-:Y:S01]  /*4390*/  @!P0 ISETP.GE.AND P2, PT, R0, R49.reuse, PT ;  /* 0x000000310000820c */ /* 0x080fe20003f46270 */
[C---:B--2---:R-:W-:Y:S05]  /*43a0*/  HMMA.16816.F32 R4, R56.reuse, R60, R4 ;  /* 0x0000003c3804723c */ /* 0x044fea0000001804 */
[-C--:B------:R-:W-:Y:S01]  /*43b0*/  @!P0 ISETP.GE.AND P1, PT, R51, R49.reuse, PT ;  /* 0x000000313300820c */ /* 0x080fe20003f26270 */
[----:B------:R-:W-:Y:S11]  /*43c0*/  HMMA.16816.F32 R8, R56, R62, R8 ;  /* 0x0000003e3808723c */ /* 0x000ff60000001808 */
[----:B------:R-:W-:Y:S07]  /*43d0*/  @!UPT UIADD3 URZ, URZ, URZ, URZ ;  /* 0x0000003f3f3ff290 */ /* 0x000fee000fffe03f */
[C---:B-1----:R-:W-:Y:S06]  /*43e0*/  HMMA.16816.F32 R4, R44.reuse, R64, R4 ;  /* 0x000000402c04723c */ /* 0x042fec0000001804 */
[----:B------:R-:W-:Y:S07]  /*43f0*/  HMMA.16816.F32 R8, R44, R66, R8 ;  /* 0x000000422c08723c */ /* 0x000fee0000001808 */
[----:B------:R-:W-:Y:S01]  /*4400*/  FMUL.FTZ R45, R246, 1.4426950216293334961 ;  /* 0x3fb8aa3bf62d7820 */ /* 0x000fe20000410000 */
[----:B------:R-:W-:Y:S10]  /*4410*/  @!P0 VIADDMNMX R44, R50, R68, UR18, PT ;  /* 0x00000012322c8e46 */ /* 0x000ff4000b800144 */
[----:B------:R-:W-:Y:S02]  /*4420*/  @!P0 FSEL R4, R4, -INF , !P2 ;  /* 0xff80000004048808 */ /* 0x000fe40005000000 */
[----:B------:R-:W-:Y:S02]  /*4430*/  @!P0 FSEL R5, R5, -INF , !P1 ;  /* 0xff80000005058808 */ /* 0x000fe40004800000 */
[----:B------:R-:W-:Y:S01]  /*4440*/  FSETP.NEU.FTZ.AND P1, PT, R246, -INF , PT ;  /* 0xff800000f600780b */ /* 0x000fe20003f3d000 */
[--C-:B------:R-:W-:Y:S01]  /*4450*/  FFMA.FTZ R4, R4, UR16, -R48.reuse ;  /* 0x0000001004047c23 */ /* 0x100fe20008010830 */
[-C--:B------:R-:W-:Y:S01]  /*4460*/  @!P0 ISETP.GE.AND P2, PT, R0, R44.reuse, PT ;  /* 0x0000002c0000820c */ /* 0x080fe20003f46270 */
[----:B------:R-:W-:Y:S02]  /*4470*/  FFMA.FTZ R5, R5, UR16, -R48 ;  /* 0x0000001005057c23 */ /* 0x000fe40008010830 */
[----:B------:R1:W-:Y:S01]  /*4480*/  MUFU.EX2 R60, R4 ;  /* 0x00000004003c7308 */ /* 0x0003e20000000800 */
[----:B------:R-:W-:Y:S09]  /*4490*/  @!P0 FSEL R6, R6, -INF , !P2 ;  /* 0xff80000006068808 */ /* 0x000ff20005000000 */
[----:B------:R2:W3:Y:S01]  /*44a0*/  MUFU.EX2 R58, R5 ;  /* 0x00000005003a7308 */ /* 0x0004e20000000800 */
[----:B-1----:R-:W-:Y:S02]  /*44b0*/  FSEL R4, R45, RZ, P1 ;  /* 0x000000ff2d047208 */ /* 0x002fe40000800000 */
[-C--:B------:R-:W-:Y:S03]  /*44c0*/  @!P0 ISETP.GE.AND P1, PT, R51, R44.reuse, PT ;  /* 0x0000002c3300820c */ /* 0x080fe60003f26270 */
[--C-:B------:R-:W-:Y:S01]  /*44d0*/  FFMA.FTZ R6, R6, UR16, -R4.reuse ;  /* 0x0000001006067c23 */ /* 0x100fe20008010804 */
[----:B------:R-:W-:Y:S01]  /*44e0*/  @!P0 FSEL R7, R7, -INF , !P1 ;  /* 0xff80000007078808 */ /* 0x000fe20004800000 */
[C---:B--2---:R-:W-:Y:S02]  /*44f0*/  @!P0 VIADD R5, R0.reuse, 0x8 ;  /* 0x0000000800058836 */ /* 0x044fe40000000000 */
[----:B------:R3:W-:Y:S01]  /*4500*/  MUFU.EX2 R61, R6 ;  /* 0x00000006003d7308 */ /* 0x0007e20000000800 */
[----:B------:R-:W-:Y:S02]  /*4510*/  @!P0 VIADD R0, R0, 0x9 ;  /* 0x0000000900008836 */ /* 0x000fe40000000000 */
[----:B------:R-:W-:Y:S01]  /*4520*/  FFMA.FTZ R7, R7, UR16, -R4 ;  /* 0x0000001007077c23 */ /* 0x000fe20008010804 */
[CC--:B------:R-:W-:Y:S02]  /*4530*/  @!P0 ISETP.GE.AND P1, PT, R5.reuse, R49.reuse, PT ;  /* 0x000000310500820c */ /* 0x0c0fe40003f26270 */
[-C--:B------:R-:W-:Y:S02]  /*4540*/  @!P0 ISETP.GE.AND P2, PT, R5, R44.reuse, PT ;  /* 0x0000002c0500820c */ /* 0x080fe40003f46270 */
[----:B------:R-:W-:Y:S02]  /*4550*/  @!P0 FSEL R8, R8, -INF , !P1 ;  /* 0xff80000008088808 */ /* 0x000fe40004800000 */
[----:B------:R-:W1:Y:S01]  /*4560*/  MUFU.EX2 R59, R7 ;  /* 0x00000007003b7308 */ /* 0x000e620000000800 */
[----:B------:R-:W-:Y:S02]  /*4570*/  @!P0 ISETP.GE.AND P1, PT, R0, R49, PT ;  /* 0x000000310000820c */ /* 0x000fe40003f26270 */
[----:B------:R-:W-:Y:S01]  /*4580*/  @!P0 FSEL R10, R10, -INF , !P2 ;  /* 0xff8000000a0a8808 */ /* 0x000fe20005000000 */
[----:B------:R-:W-:Y:S01]  /*4590*/  FFMA.FTZ R8, R8, UR16, -R48 ;  /* 0x0000001008087c23 */ /* 0x000fe20008010830 */
[----:B------:R-:W-:Y:S02]  /*45a0*/  @!P0 FSEL R9, R9, -INF , !P1 ;  /* 0xff80000009098808 */ /* 0x000fe40004800000 */
[----:B------:R-:W-:Y:S01]  /*45b0*/  @!P0 ISETP.GE.AND P1, PT, R0, R44, PT ;  /* 0x0000002c0000820c */ /* 0x000fe20003f26270 */
[----:B------:R-:W-:Y:S02]  /*45c0*/  FFMA.FTZ R10, R10, UR16, -R4 ;  /* 0x000000100a0a7c23 */ /* 0x000fe40008010804 */
[----:B------:R-:W-:Y:S01]  /*45d0*/  MUFU.EX2 R56, R8 ;  /* 0x0000000800387308 */ /* 0x000fe20000000800 */
[----:B------:R-:W-:Y:S01]  /*45e0*/  FFMA.FTZ R48, R9, UR16, -R48 ;  /* 0x0000001009307c23 */ /* 0x000fe20008010830 */
[----:B------:R-:W-:Y:S02]  /*45f0*/  @!P0 FSEL R11, R11, -INF , !P1 ;  /* 0xff8000000b0b8808 */ /* 0x000fe40004800000 */
[----:B---3--:R-:W-:Y:S02]  /*4600*/  F2FP.F16.F32.PACK_AB R6, R58, R60 ;  /* 0x0000003c3a06723e */ /* 0x008fe400000000ff */
[----:B------:R-:W-:Y:S01]  /*4610*/  IADD3 R52, P0, R248, UR11, RZ ;  /* 0x0000000bf8347c10 */ /* 0x000fe2000ff1e0ff */
[----:B------:R-:W-:Y:S03]  /*4620*/  FFMA.FTZ R4, R11, UR16, -R4 ;  /* 0x000000100b047c23 */ /* 0x000fe60008010804 */
[----:B------:R-:W2:Y:S01]  /*4630*/  MUFU.EX2 R57, R48 ;  /* 0x0000003000397308 */ /* 0x000ea20000000800 */
[----:B-1----:R-:W-:Y:S01]  /*4640*/  F2FP.F16.F32.PACK_AB R5, R59, R61 ;  /* 0x0000003d3b05723e */ /* 0x002fe200000000ff */
[----:B------:R-:W-:Y:S01]  /*4650*/  STS [R249+0x15000], R6 ;  /* 0x01500006f9007388 */ /* 0x000fe20000000800 */
[----:B------:R-:W-:Y:S02]  /*4660*/  IADD3.X R53, R247, UR10, RZ, P0, !PT ;  /* 0x0000000af7357c10 */ /* 0x000fe400087fe4ff */
[----:B------:R-:W-:Y:S01]  /*4670*/  PLOP3.LUT P2, PT, PT, PT, UP2, 0x80, 0x0 ;  /* 0x000000000000781c */ /* 0x000fe20003f4f028 */
[----:B------:R-:W-:Y:S04]  /*4680*/  STS [R252+0x15000], R5 ;  /* 0x01500005fc007388 */ /* 0x000fe80000000800 */
[----:B------:R2:W-:Y:S01]  /*4690*/  MUFU.EX2 R54, R4 ;  /* 0x0000000400367308 */ /* 0x0005e20000000800 */
[----:B------:R-:W-:Y:S09]  /*46a0*/  P2R R240, PR, RZ, 0x4 ;  /* 0x00000004fff07803 */ /* 0x000ff20000000000 */
[----:B------:R-:W1:Y:S01]  /*46b0*/  MUFU.EX2 R55, R10 ;  /* 0x0000000a00377308 */ /* 0x000e620000000800 */
[----:B--2---:R-:W-:Y:S05]  /*46c0*/  F2FP.F16.F32.PACK_AB R4, R57, R56 ;  /* 0x000000383904723e */ /* 0x004fea00000000ff */
[----:B------:R-:W-:Y:S01]  /*46d0*/  STS [R250+0x15000], R4 ;  /* 0x01500004fa007388 */ /* 0x000fe20000000800 */
[----:B-1----:R-:W-:Y:S05]  /*46e0*/  F2FP.F16.F32.PACK_AB R0, R54, R55 ;  /* 0x000000373600723e */ /* 0x002fea00000000ff */
[----:B------:R1:W-:Y:S04]  /*46f0*/  STS [R251+0x15000], R0 ;  /* 0x01500000fb007388 */ /* 0x0003e80000000800 */
[----:B------:R-:W2:Y:S04]  /*4700*/  LDSM.16.M88.4 R8, [R2+0x8000] ;  /* 0x008000000208783b */ /* 0x000ea80000000200 */
[----:B------:R-:W3:Y:S04]  /*4710*/  LDSM.16.M88.4 R44, [R224+0x8000] ;  /* 0x00800000e02c783b */ /* 0x000ee80000000200 */
[----:B------:R-:W4:Y:S04]  /*4720*/  LDSM.16.M88.4 R48, [R228+0x8000] ;  /* 0x00800000e430783b */ /* 0x000f280000000200 */
[----:B-1----:R-:W4:Y:S01]  /*4730*/  LDG.E R0, desc[UR6][R52.64] ;  /* 0x0000000634007981 */ /* 0x002f22000c1e1900 */
[C---:B--2---:R-:W-:Y:S06]  /*4740*/  HMMA.16816.F32 R4, R8.reuse, R132, RZ ;  /* 0x000000840804723c */ /* 0x044fec00000018ff */
[----:B------:R-:W-:Y:S01]  /*4750*/  HMMA.16816.F32 R8, R8, R134, RZ ;  /* 0x000000860808723c */ /* 0x000fe200000018ff */
[----:B------:R-:W2:Y:S11]  /*4760*/  LDG.E R52, desc[UR6][R52.64+0x20] ;  /* 0x0000200634347981 */ /* 0x000eb6000c1e1900 */
[----:B------:R-:W-:Y:S06]  /*4770*/  @!UPT UIADD3 URZ, URZ, URZ, URZ ;  /* 0x0000003f3f3ff290 */ /* 0x000fec000fffe03f */
[C---:B---3--:R-:W-:Y:S06]  /*4780*/  HMMA.16816.F32 R4, R44.reuse, R136, R4 ;  /* 0x000000882c04723c */ /* 0x048fec0000001804 */
[----:B------:R-:W-:Y:S01]  /*4790*/  HMMA.16816.F32 R8, R44, R138, R8 ;  /* 0x0000008a2c08723c */ /* 0x000fe20000001808 */
[----:B------:R-:W1:Y:S11]  /*47a0*/  LDSM.16.M88.4 R44, [R227+0x8000] ;  /* 0x00800000e32c783b */ /* 0x000e760000000200 */
[----:B------:R-:W-:Y:S06]  /*47b0*/  @!UPT UIADD3 URZ, URZ, URZ, URZ ;  /* 0x0000003f3f3ff290 */ /* 0x000fec000fffe03f */
[C---:B----4-:R-:W-:Y:S06]  /*47c0*/  HMMA.16816.F32 R4, R48.reuse, R140, R4 ;  /* 0x0000008c3004723c */ /* 0x050fec0000001804 */
[----:B------:R-:W-:Y:S01]  /*47d0*/  HMMA.16816.F32 R8, R48, R142, R8 ;  /* 0x0000008e3008723c */ /* 0x000fe20000001808 */
[----:B------:R-:W3:Y:S11]  /*47e0*/  LDSM.16.M88.4 R48, [R2+0xa000] ;  /* 0x00a000000230783b */ /* 0x000ef60000000200 */
[----:B------:R-:W-:Y:S06]  /*47f0*/  @!UPT UIADD3 URZ, URZ, URZ, URZ ;  /* 0x0000003f3f3ff290 */ /* 0x000fec000fffe03f */
[C---:B-1----:R-:W-:Y:S06]  /*4800*/  HMMA.16816.F32 R4, R44.reuse, R144, R4 ;  /* 0x000000902c04723c */ /* 0x042fec0000001804 */
[----:B------:R-:W-:Y:S01]  /*4810*/  HMMA.16816.F32 R8, R44, R146, R8 ;  /* 0x000000922c08723c */ /* 0x000fe20000001808 */
[----:B------:R-:W1:Y:S11]  /*4820*/  LDSM.16.M88.4 R44, [R224+0xa000] ;  /* 0x00a00000e02c783b */ /* 0x000e760000000200 */
[----:B------:R-:W-:Y:S06]  /*4830*/  @!UPT UIADD3 URZ, URZ, URZ, URZ ;  /* 0x0000003f3f3ff290 */ /* 0x000fec000fffe03f */
[C---:B---3--:R-:W-:Y:S06]  /*4840*/  HMMA.16816.F32 R4, R48.reuse, R148, R4 ;  /* 0x000000943004723c */ /* 0x048fec0000001804 */
        /* <DEDUP_REMOVED lines=40> */
[----:B------:R-:W-:Y:S11]  /*4ad0*/  HMMA.16816.F32 R8, R48, R190, R8 ;  /* 0x000000be3008723c */ /* 0x000ff60000001808 */
[----:B------:R-:W-:Y:S07]  /*4ae0*/  @!UPT UIADD3 URZ, URZ, URZ, URZ ;  /* 0x0000003f3f3ff290 */ /* 0x000fee000fffe03f */
[C---:B-1----:R-:W-:Y:S06]  /*4af0*/  HMMA.16816.F32 R4, R44.reuse, R192, R4 ;  /* 0x000000c02c04723c */ /* 0x042fec0000001804 */
[----:B------:R-:W-:Y:S11]  /*4b00*/  HMMA.16816.F32 R8, R44, R194, R8 ;  /* 0x000000c22c08723c */ /* 0x000ff60000001808 */
[----:B------:R-:W-:Y:S07]  /*4b10*/  @!UPT UIADD3 URZ, URZ, URZ, URZ ;  /* 0x0000003f3f3ff290 */ /* 0x000fee000fffe03f */
[C---:B------:R-:W-:Y:S01]  /*4b20*/  FADD.FTZ R44, -R0.reuse, R4 ;  /* 0x00000004002c7221 */ /* 0x040fe20000010100 */
[----:B------:R-:W-:Y:S01]  /*4b30*/  FADD.FTZ R4, -R0, R5 ;  /* 0x0000000500047221 */ /* 0x000fe20000010100 */
[----:B--2---:R-:W-:Y:S03]  /*4b40*/  FADD.FTZ R5, -R52, R6 ;  /* 0x0000000634057221 */ /* 0x004fe60000010100 */
[----:B------:R-:W-:Y:S01]  /*4b50*/  FMUL.FTZ R4, R58, R4 ;  /* 0x000000043a047220 */ /* 0x000fe20000410000 */
[C---:B------:R-:W-:Y:S01]  /*4b60*/  FADD.FTZ R45, -R0.reuse, R9 ;  /* 0x00000009002d7221 */ /* 0x040fe20000010100 */
[----:B------:R-:W-:Y:S01]  /*4b70*/  FADD.FTZ R8, -R0, R8 ;  /* 0x0000000800087221 */ /* 0x000fe20000010100 */
[----:B------:R-:W-:Y:S01]  /*4b80*/  FMUL.FTZ R9, R60, R44 ;  /* 0x0000002c3c097220 */ /* 0x000fe20000410000 */
[----:B------:R-:W-:Y:S01]  /*4b90*/  FADD.FTZ R0, -R52, R7 ;  /* 0x0000000734007221 */ /* 0x000fe20000010100 */
[----:B------:R-:W-:Y:S01]  /*4ba0*/  FMUL.FTZ R5, R61, R5 ;  /* 0x000000053d057220 */ /* 0x000fe20000410000 */
[----:B------:R-:W-:Y:S01]  /*4bb0*/  FMUL.FTZ R44, R56, R8 ;  /* 0x00000008382c7220 */ /* 0x000fe20000410000 */
[----:B------:R-:W-:Y:S01]  /*4bc0*/  FADD.FTZ R8, -R52, R10 ;  /* 0x0000000a34087221 */ /* 0x000fe20000010100 */
[----:B------:R-:W-:Y:S01]  /*4bd0*/  FMUL.FTZ R0, R59, R0 ;  /* 0x000000003b007220 */ /* 0x000fe20000410000 */
[----:B------:R-:W-:Y:S01]  /*4be0*/  F2FP.F16.F32.PACK_AB R4, R4, R9 ;  /* 0x000000090404723e */ /* 0x000fe200000000ff */
[----:B------:R-:W-:Y:S01]  /*4bf0*/  FADD.FTZ R7, -R52, R11 ;  /* 0x0000000b34077221 */ /* 0x000fe20000010100 */
[----:B------:R-:W-:Y:S01]  /*4c00*/  FMUL.FTZ R6, R57, R45 ;  /* 0x0000002d39067220 */ /* 0x000fe20000410000 */
[----:B------:R-:W-:Y:S01]  /*4c10*/  FMUL.FTZ R8, R55, R8 ;  /* 0x0000000837087220 */ /* 0x000fe20000410000 */
[----:B------:R-:W-:Y:S01]  /*4c20*/  F2FP.F16.F32.PACK_AB R0, R0, R5 ;  /* 0x000000050000723e */ /* 0x000fe200000000ff */
[----:B------:R-:W-:Y:S01]  /*4c30*/  STS [R249+0x14000], R4 ;  /* 0x01400004f9007388 */ /* 0x000fe20000000800 */
[----:B------:R-:W-:Y:S01]  /*4c40*/  FMUL.FTZ R7, R54, R7 ;  /* 0x0000000736077220 */ /* 0x000fe20000410000 */
[----:B------:R-:W-:Y:S02]  /*4c50*/  F2FP.F16.F32.PACK_AB R6, R6, R44 ;  /* 0x0000002c0606723e */ /* 0x000fe400000000ff */
[----:B------:R1:W-:Y:S02]  /*4c60*/  STS [R252+0x14000], R0 ;  /* 0x01400000fc007388 */ /* 0x0003e40000000800 */
[----:B------:R-:W-:Y:S02]  /*4c70*/  F2FP.F16.F32.PACK_AB R5, R7, R8 ;  /* 0x000000080705723e */ /* 0x000fe400000000ff */
[----:B------:R-:W-:Y:S04]  /*4c80*/  STS [R250+0x14000], R6 ;  /* 0x01400006fa007388 */ /* 0x000fe80000000800 */
[----:B------:R-:W-:Y:S01]  /*4c90*/  STS [R251+0x14000], R5 ;  /* 0x01400005fb007388 */ /* 0x000fe20000000800 */
[----:B------:R-:W-:Y:S01]  /*4ca0*/  BAR.SYNC.DEFER_BLOCKING 0x0 ;  /* 0x0000000000007b1d */ /* 0x000fe20000010000 */
[----:B-1----:R-:W-:Y:S05]  /*4cb0*/  LEA R0, R233, UR4, 0x1 ;  /* 0x00000004e9007c11 */ /* 0x002fea000f8e08ff */
[----:B------:R-:W-:Y:S04]  /*4cc0*/  LDSM.16.MT88.4 R4, [R3+0x15000] ;  /* 0x015000000304783b */ /* 0x000fe80000004200 */
[----:B------:R-:W1:Y:S04]  /*4cd0*/  LDSM.16.MT88.4 R8, [R0+0x8000] ;  /* 0x008000000008783b */ /* 0x000e680000004200 */
[----:B------:R-:W2:Y:S04]  /*4ce0*/  LDSM.16.MT88.4 R44, [R225+0x15000] ;  /* 0x01500000e12c783b */ /* 0x000ea80000004200 */
[----:B------:R-:W3:Y:S04]  /*4cf0*/  LDSM.16.MT88.4 R48, [R0+0xc000] ;  /* 0x00c000000030783b */ /* 0x000ee80000004200 */
[----:B------:R-:W-:Y:S04]  /*4d00*/  LDSM.16.MT88.4 R52, [R3+0x15400] ;  /* 0x015400000334783b */ /* 0x000fe80000004200 */
[----:B------:R-:W4:Y:S04]  /*4d10*/  LDSM.16.MT88.4 R56, [R0+0x8800] ;  /* 0x008800000038783b */ /* 0x000f280000004200 */
[----:B------:R-:W4:Y:S04]  /*4d20*/  LDSM.16.MT88.4 R60, [R225+0x15400] ;  /* 0x01540000e13c783b */ /* 0x000f280000004200 */
[----:B------:R-:W4:Y:S04]  /*4d30*/  LDSM.16.MT88.4 R64, [R0+0xc800] ;  /* 0x00c800000040783b */ /* 0x000f280000004200 */
[----:B------:R-:W-:Y:S04]  /*4d40*/  LDSM.16.MT88.4 R68, [R0+0x9000] ;  /* 0x009000000044783b */ /* 0x000fe80000004200 */
[----:B------:R-:W-:Y:S01]  /*4d50*/  LDSM.16.MT88.4 R72, [R225+0x15800] ;  /* 0x01580000e148783b */ /* 0x000fe20000004200 */
[-C--:B-1----:R-:W-:Y:S06]  /*4d60*/  HMMA.16816.F32 R12, R4, R8.reuse, R12 ;  /* 0x00000008040c723c */ /* 0x082fec000000180c */
[C---:B--2---:R-:W-:Y:S06]  /*4d70*/  HMMA.16816.F32 R16, R44.reuse, R8, R16 ;  /* 0x000000082c10723c */ /* 0x044fec0000001810 */
[-C--:B------:R-:W-:Y:S06]  /*4d80*/  HMMA.16816.F32 R20, R44, R10.reuse, R20 ;  /* 0x0000000a2c14723c */ /* 0x080fec0000001814 */
[C---:B------:R-:W-:Y:S01]  /*4d90*/  HMMA.16816.F32 R24, R4.reuse, R10, R24 ;  /* 0x0000000a0418723c */ /* 0x040fe20000001818 */
[----:B------:R-:W1:Y:S05]  /*4da0*/  LDSM.16.MT88.4 R8, [R3+0x15800] ;  /* 0x015800000308783b */ /* 0x000e6a0000004200 */
[-C--:B---3--:R-:W-:Y:S06]  /*4db0*/  HMMA.16816.F32 R28, R4, R48.reuse, R28 ;  /* 0x00000030041c723c */ /* 0x088fec000000181c */
[C---:B------:R-:W-:Y:S06]  /*4dc0*/  HMMA.16816.F32 R32, R44.reuse, R48, R32 ;  /* 0x000000302c20723c */ /* 0x040fec0000001820 */
[-C--:B------:R-:W-:Y:S01]  /*4dd0*/  HMMA.16816.F32 R36, R44, R50.reuse, R36 ;  /* 0x000000322c24723c */ /* 0x080fe20000001824 */
[----:B------:R-:W2:Y:S05]  /*4de0*/  LDSM.16.MT88.4 R44, [R0+0xd000] ;  /* 0x00d00000002c783b */ /* 0x000eaa0000004200 */
[----:B------:R-:W-:Y:S01]  /*4df0*/  HMMA.16816.F32 R40, R4, R50, R40 ;  /* 0x000000320428723c */ /* 0x000fe20000001828 */
[----:B------:R-:W-:Y:S04]  /*4e00*/  LDSM.16.MT88.4 R4, [R3+0x15c00] ;  /* 0x015c00000304783b */ /* 0x000fe80000004200 */
[----:B------:R-:W3:Y:S01]  /*4e10*/  LDSM.16.MT88.4 R48, [R0+0x9800] ;  /* 0x009800000030783b */ /* 0x000ee20000004200 */
[-C--:B----4-:R-:W-:Y:S06]  /*4e20*/  HMMA.16816.F32 R12, R52, R56.reuse, R12 ;  /* 0x00000038340c723c */ /* 0x090fec000000180c */
[C---:B------:R-:W-:Y:S06]  /*4e30*/  HMMA.16816.F32 R16, R60.reuse, R56, R16 ;  /* 0x000000383c10723c */ /* 0x040fec0000001810 */
[-C--:B------:R-:W-:Y:S06]  /*4e40*/  HMMA.16816.F32 R20, R60, R58.reuse, R20 ;  /* 0x0000003a3c14723c */ /* 0x080fec0000001814 */
[C---:B------:R-:W-:Y:S01]  /*4e50*/  HMMA.16816.F32 R24, R52.reuse, R58, R24 ;  /* 0x0000003a3418723c */ /* 0x040fe20000001818 */
[----:B------:R-:W4:Y:S05]  /*4e60*/  LDSM.16.MT88.4 R56, [R225+0x15c00] ;  /* 0x015c0000e138783b */ /* 0x000f2a0000004200 */
[-C--:B------:R-:W-:Y:S06]  /*4e70*/  HMMA.16816.F32 R28, R52, R64.reuse, R28 ;  /* 0x00000040341c723c */ /* 0x080fec000000181c */
[C---:B------:R-:W-:Y:S06]  /*4e80*/  HMMA.16816.F32 R32, R60.reuse, R64, R32 ;  /* 0x000000403c20723c */ /* 0x040fec0000001820 */
[-C--:B------:R-:W-:Y:S01]  /*4e90*/  HMMA.16816.F32 R36, R60, R66.reuse, R36 ;  /* 0x000000423c24723c */ /* 0x080fe20000001824 */
[----:B------:R-:W4:Y:S01]  /*4ea0*/  LDSM.16.MT88.4 R60, [R0+0xd800] ;  /* 0x00d80000003c783b */ /* 0x000f220000004200 */
[----:B------:R-:W-:Y:S04]  /*4eb0*/  BAR.SYNC.DEFER_BLOCKING 0x0 ;  /* 0x0000000000007b1d */ /* 0x000fe80000010000 */
[----:B------:R-:W-:Y:S06]  /*4ec0*/  HMMA.16816.F32 R40, R52, R66, R40 ;  /* 0x000000423428723c */ /* 0x000fec0000001828 */
[-C--:B-1----:R-:W-:Y:S06]  /*4ed0*/  HMMA.16816.F32 R12, R8, R68.reuse, R12 ;  /* 0x00000044080c723c */ /* 0x082fec000000180c */
[C---:B------:R-:W-:Y:S06]  /*4ee0*/  HMMA.16816.F32 R16, R72.reuse, R68, R16 ;  /* 0x000000444810723c */ /* 0x040fec0000001810 */
[-C--:B------:R-:W-:Y:S06]  /*4ef0*/  HMMA.16816.F32 R20, R72, R70.reuse, R20 ;  /* 0x000000464814723c */ /* 0x080fec0000001814 */
[C---:B------:R-:W-:Y:S06]  /*4f00*/  HMMA.16816.F32 R24, R8.reuse, R70, R24 ;  /* 0x000000460818723c */ /* 0x040fec0000001818 */
[-C--:B--2---:R-:W-:Y:S06]  /*4f10*/  HMMA.16816.F32 R28, R8, R44.reuse, R28 ;  /* 0x0000002c081c723c */ /* 0x084fec000000181c */
[C---:B------:R-:W-:Y:S06]  /*4f20*/  HMMA.16816.F32 R32, R72.reuse, R44, R32 ;  /* 0x0000002c4820723c */ /* 0x040fec0000001820 */
[-C--:B------:R-:W-:Y:S06]  /*4f30*/  HMMA.16816.F32 R36, R72, R46.reuse, R36 ;  /* 0x0000002e4824723c */ /* 0x080fec0000001824 */
[----:B------:R-:W-:Y:S06]  /*4f40*/  HMMA.16816.F32 R40, R8, R46, R40 ;  /* 0x0000002e0828723c */ /* 0x000fec0000001828 */
[-C--:B---3--:R-:W-:Y:S06]  /*4f50*/  HMMA.16816.F32 R12, R4, R48.reuse, R12 ;  /* 0x00000030040c723c */ /* 0x088fec000000180c */
[C---:B----4-:R-:W-:Y:S06]  /*4f60*/  HMMA.16816.F32 R16, R56.reuse, R48, R16 ;  /* 0x000000303810723c */ /* 0x050fec0000001810 */
[-C--:B------:R-:W-:Y:S06]  /*4f70*/  HMMA.16816.F32 R20, R56, R50.reuse, R20 ;  /* 0x000000323814723c */ /* 0x080fec0000001814 */
[C---:B------:R-:W-:Y:S06]  /*4f80*/  HMMA.16816.F32 R24, R4.reuse, R50, R24 ;  /* 0x000000320418723c */ /* 0x040fec0000001818 */
[-C--:B------:R-:W-:Y:S06]  /*4f90*/  HMMA.16816.F32 R28, R4, R60.reuse, R28 ;  /* 0x0000003c041c723c */ /* 0x080fec000000181c */
[C---:B------:R-:W-:Y:S06]  /*4fa0*/  HMMA.16816.F32 R32, R56.reuse, R60, R32 ;  /* 0x0000003c3820723c */ /* 0x040fec0000001820 */
[-C--:B------:R-:W-:Y:S06]  /*4fb0*/  HMMA.16816.F32 R36, R56, R62.reuse, R36 ;  /* 0x0000003e3824723c */ /* 0x080fec0000001824 */
[----:B------:R-:W-:Y:S01]  /*4fc0*/  HMMA.16816.F32 R40, R4, R62, R40 ;  /* 0x0000003e0428723c */ /* 0x000fe20000001828 */
[----:B------:R-:W-:Y:S11]  /*4fd0*/  @!UPT UIADD3 URZ, URZ, URZ, URZ ;  /* 0x0000003f3f3ff290 */ /* 0x000ff6000fffe03f */
[----:B------:R-:W-:Y:S01]  /*4fe0*/  @!UPT UIADD3 URZ, URZ, URZ, URZ ;  /* 0x0000003f3f3ff290 */ /* 0x000fe2000fffe03f */
[----:B------:R-:W-:Y:S11]  /*4ff0*/  @!P2 BRA `(.L_x_30) ;  /* 0x0000000000f4a947 */ /* 0x000ff60003800000 */
[----:B------:R1:W-:Y:S01]  /*5000*/  @P3 STS.128 [R237+0x8000], RZ ;  /* 0x008000ffed003388 */ /* 0x0003e20000000c00 */
[----:B------:R-:W2:Y:S01]  /*5010*/  LDC R7, c[0x0][0x420] ;  /* 0x00010800ff077b82 */ /* 0x000ea20000000800 */
[----:B------:R-:W-:Y:S02]  /*5020*/  IMAD.MOV.U32 R4, RZ, RZ, R242 ;  /* 0x000000ffff047224 */ /* 0x000fe400078e00f2 */
[----:B------:R-:W-:Y:S05]  /*5030*/  IMAD.MOV.U32 R5, RZ, RZ, R244 ;  /* 0x000000ffff057224 */ /* 0x000fea00078e00f4 */
[----:B------:R-:W3:Y:S01]  /*5040*/  LDC R8, c[0x0][0x424] ;  /* 0x00010900ff087b82 */ /* 0x000ee20000000800 */
[C---:B--2---:R-:W-:Y:S05]  /*5050*/  IMAD.U32 R0, R7.reuse, -0x40, RZ ;  /* 0xffffffc007007824 */ /* 0x044fea00078e00ff */
[C---:B------:R-:W-:Y:S02]  /*5060*/  LEA R4, P0, R0.reuse, R4, 0x1 ;  /* 0x0000000400047211 */ /* 0x040fe400078008ff */
[----:B------:R-:W-:Y:S02]  /*5070*/  SHF.R.S32.HI R6, RZ, 0x1f, R0 ;  /* 0x0000001fff067819 */ /* 0x000fe40000011400 */
[----:B------:R-:W-:Y:S02]  /*5080*/  LEA.HI.X.SX32 R5, R0, R5, 0x1, P0 ;  /* 0x0000000500057211 */ /* 0x000fe400000f0eff */
[C---:B------:R-:W-:Y:S02]  /*5090*/  @!P3 LEA R46, P1, R7.reuse, R4, 0x6 ;  /* 0x00000004072eb211 */ /* 0x040fe400078230ff */
[C---:B------:R-:W-:Y:S01]  /*50a0*/  LEA R0, P0, R7.reuse, R0, 0x5 ;  /* 0x0000000007007211 */ /* 0x040fe200078028ff */
[----:B------:R-:W-:Y:S01]  /*50b0*/  @!PT LDS RZ, [RZ] ;  /* 0x00000000fffff984 */ /* 0x000fe20000000800 */
[----:B------:R-:W-:Y:S01]  /*50c0*/  @!PT LDS RZ, [RZ] ;  /* 0x00000000fffff984 */ /* 0x000fe20000000800 */
[----:B------:R-:W-:Y:S01]  /*50d0*/  @!PT LDS RZ, [RZ] ;  /* 0x00000000fffff984 */ /* 0x000fe20000000800 */
[----:B------:R1:W-:Y:S01]  /*50e0*/  @!P3 LDGSTS.E.BYPASS.LTC128B.128 [R237+0x8000], desc[UR6][R4.64] ;  /* 0x0800000004edbfae */ /* 0x0003e2000b901d46 */
[C-C-:B---3--:R-:W-:Y:S02]  /*50f0*/  @!P3 LEA.HI.X R47, R7.reuse, R5, R8.reuse, 0x6, P1 ;  /* 0x00000005072fb211 */ /* 0x148fe400008f3408 */
[C---:B------:R-:W-:Y:S01]  /*5100*/  @!P4 LEA R10, P1, R0.reuse, R242, 0x1 ;  /* 0x000000f2000ac211 */ /* 0x040fe200078208ff */
[----:B------:R1:W-:Y:S01]  /*5110*/  @P5 STS.128 [R237+0xa000], RZ ;  /* 0x00a000ffed005388 */ /* 0x0003e20000000c00 */
[----:B------:R-:W-:Y:S02]  /*5120*/  LEA.HI.X R6, R7, R6, R8, 0x5, P0 ;  /* 0x0000000607067211 */ /* 0x000fe400000f2c08 */
[C---:B------:R-:W-:Y:S01]  /*5130*/  @!P5 LEA R44, P0, R0.reuse, R242, 0x1 ;  /* 0x000000f2002cd211 */ /* 0x040fe200078008ff */
[----:B------:R-:W-:Y:S01]  /*5140*/  @!PT LDS RZ, [RZ] ;  /* 0x00000000fffff984 */ /* 0x000fe20000000800 */
[----:B------:R-:W-:Y:S01]  /*5150*/  @!PT LDS RZ, [RZ] ;  /* 0x00000000fffff984 */ /* 0x000fe20000000800 */
[----:B------:R-:W-:Y:S01]  /*5160*/  @!PT LDS RZ, [RZ] ;  /* 0x00000000fffff984 */ /* 0x000fe20000000800 */
[----:B------:R1:W-:Y:S01]  /*5170*/  @!P5 LDGSTS.E.BYPASS.LTC128B.128 [R237+0xa000], desc[UR6][R4.64+0x80] ;  /* 0x0a00008004eddfae */ /* 0x0003e2000b901d46 */
[CCC-:B------:R-:W-:Y:S02]  /*5180*/  @!P4 LEA.HI.X R11, R0.reuse, R244.reuse, R6.reuse, 0x1, P1 ;  /* 0x000000f4000bc211 */ /* 0x1c0fe400008f0c06 */
[C---:B------:R-:W-:Y:S01]  /*5190*/  @!P5 LEA.HI.X R45, R0.reuse, R244, R6, 0x1, P0 ;  /* 0x000000f4002dd211 */ /* 0x040fe200000f0c06 */
[----:B------:R1:W-:Y:S01]  /*51a0*/  @P4 STS.128 [R237+0xc000], RZ ;  /* 0x00c000ffed004388 */ /* 0x0003e20000000c00 */
[C---:B------:R-:W-:Y:S01]  /*51b0*/  @!P6 LEA R8, P0, R0.reuse, R242, 0x1 ;  /* 0x000000f20008e211 */ /* 0x040fe200078008ff */
[----:B------:R-:W-:Y:S02]  /*51c0*/  IMAD.MOV.U32 R242, RZ, RZ, R4 ;  /* 0x000000fffff27224 */ /* 0x000fe400078e0004 */
[----:B------:R-:W-:Y:S01]  /*51d0*/  @!PT LDS RZ, [RZ] ;  /* 0x00000000fffff984 */ /* 0x000fe20000000800 */
[----:B------:R-:W-:Y:S01]  /*51e0*/  @!PT LDS RZ, [RZ] ;  /* 0x00000000fffff984 */ /* 0x000fe20000000800 */
[----:B------:R-:W-:Y:S01]  /*51f0*/  @!PT LDS RZ, [RZ] ;  /* 0x00000000fffff984 */ /* 0x000fe20000000800 */
[----:B------:R1:W-:Y:S01]  /*5200*/  @!P4 LDGSTS.E.BYPASS.LTC128B.128 [R237+0xc000], desc[UR6][R4.64+0x100] ;  /* 0x0c00010004edcfae */ /* 0x0003e2000b901d46 */
[----:B------:R-:W-:Y:S01]  /*5210*/  @!P6 LEA.HI.X R9, R0, R244, R6, 0x1, P0 ;  /* 0x000000f40009e211 */ /* 0x000fe200000f0c06 */
[----:B------:R-:W-:Y:S02]  /*5220*/  IMAD.MOV.U32 R244, RZ, RZ, R5 ;  /* 0x000000fffff47224 */ /* 0x000fe400078e0005 */
        /* <DEDUP_REMOVED lines=25> */
[----:B------:R-:W0:Y:S02]  /*53c0*/  LDGDEPBAR ;  /* 0x00000000000079af */ /* 0x000e240000000000 */
.L_x_30:
[----:B------:R-:W-:Y:S01]  /*53d0*/  LDSM.16.M88.4 R96, [R232] ;  /* 0x00000000e860783b */ /* 0x000fe20000000200 */
[----:B------:R-:W2:Y:S01]  /*53e0*/  LDC R0, c[0x0][0x270] ;  /* 0x00009c00ff007b82 */ /* 0x000ea20000000800 */
[----:B------:R-:W-:Y:S02]  /*53f0*/  @UP2 UIADD3 UR13, UP1, UR9, -0x100, URZ ;  /* 0xffffff00090d2890 */ /* 0x000fe4000ff3e03f */
[----:B------:R-:W1:Y:S01]  /*5400*/  LDSM.16.MT88.4 R48, [R226] ;  /* 0x00000000e230783b */ /* 0x000e620000004200 */
[----:B------:R-:W-:Y:S02]  /*5410*/  @UP2 UIADD3 UR11, UP0, UR11, -0x100, URZ ;  /* 0xffffff000b0b2890 */ /* 0x000fe4000ff1e03f */
[----:B------:R-:W-:Y:S01]  /*5420*/  @UP2 UIADD3.X UR12, UR8, -0x1, URZ, UP1, !UPT ;  /* 0xffffffff080c2890 */ /* 0x000fe20008ffe43f */
[----:B------:R-:W3:Y:S01]  /*5430*/  LDSM.16.M88.4 R92, [R232+0x800] ;  /* 0x00080000e85c783b */ /* 0x000ee20000000200 */
[----:B------:R-:W-:Y:S03]  /*5440*/  @UP2 UIADD3.X UR10, UR10, -0x1, URZ, UP0, !UPT ;  /* 0xffffffff0a0a2890 */ /* 0x000fe600087fe43f */
[----:B------:R-:W4:Y:S04]  /*5450*/  LDSM.16.MT88.4 R64, [R226+0x1000] ;  /* 0x00100000e240783b */ /* 0x000f280000004200 */
[----:B------:R-:W2:Y:S04]  /*5460*/  LDSM.16.MT88.4 R80, [R226+0x2000] ;  /* 0x00200000e250783b */ /* 0x000ea80000004200 */
[----:B------:R-:W2:Y:S04]  /*5470*/  LDSM.16.MT88.4 R196, [R226+0x3000] ;  /* 0x00300000e2c4783b */ /* 0x000ea80000004200 */
[----:B------:R-:W-:Y:S04]  /*5480*/  LDSM.16.M88.4 R200, [R235] ;  /* 0x00000000ebc8783b */ /* 0x000fe80000000200 */
[----:B------:R-:W2:Y:S04]  /*5490*/  LDSM.16.MT88.4 R204, [R226+0x800] ;  /* 0x00080000e2cc783b */ /* 0x000ea80000004200 */
[----:B------:R-:W2:Y:S04]  /*54a0*/  LDSM.16.M88.4 R208, [R236] ;  /* 0x00000000ecd0783b */ /* 0x000ea80000000200 */
[----:B------:R-:W2:Y:S04]  /*54b0*/  LDSM.16.MT88.4 R212, [R226+0x1800] ;  /* 0x00180000e2d4783b */ /* 0x000ea80000004200 */
[----:B------:R-:W2:Y:S01]  /*54c0*/  LDSM.16.MT88.4 R216, [R226+0x2800] ;  /* 0x00280000e2d8783b */ /* 0x000ea20000004200 */
[-C--:B-1----:R-:W-:Y:S03]  /*54d0*/  HMMA.16816.F32 R4, R96, R48.reuse, RZ ;  /* 0x000000306004723c */ /* 0x082fe600000018ff */
[----:B------:R-:W1:Y:S03]  /*54e0*/  LDSM.16.MT88.4 R220, [R226+0x3800] ;  /* 0x00380000e2dc783b */ /* 0x000e660000004200 */
[C---:B---3--:R-:W-:Y:S06]  /*54f0*/  HMMA.16816.F32 R8, R92.reuse, R48, RZ ;  /* 0x000000305c08723c */ /* 0x048fec00000018ff */
[-C--:B------:R-:W-:Y:S06]  /*5500*/  HMMA.16816.F32 R44, R92, R50.reuse, RZ ;  /* 0x000000325c2c723c */ /* 0x080fec00000018ff */
[C---:B------:R-:W-:Y:S06]  /*5510*/  HMMA.16816.F32 R48, R96.reuse, R50, RZ ;  /* 0x000000326030723c */ /* 0x040fec00000018ff */
[-C--:B----4-:R-:W-:Y:S06]  /*5520*/  HMMA.16816.F32 R52, R96, R64.reuse, RZ ;  /* 0x000000406034723c */ /* 0x090fec00000018ff */
[C---:B------:R-:W-:Y:S06]  /*5530*/  HMMA.16816.F32 R56, R92.reuse, R64, RZ ;  /* 0x000000405c38723c */ /* 0x040fec00000018ff */
[-C--:B------:R-:W-:Y:S06]  /*5540*/  HMMA.16816.F32 R60, R92, R66.reuse, RZ ;  /* 0x000000425c3c723c */ /* 0x080fec00000018ff */
[C---:B------:R-:W-:Y:S06]  /*5550*/  HMMA.16816.F32 R64, R96.reuse, R66, RZ ;  /* 0x000000426040723c */ /* 0x040fec00000018ff */
[-C--:B--2---:R-:W-:Y:S06]  /*5560*/  HMMA.16816.F32 R68, R96, R80.reuse, RZ ;  /* 0x000000506044723c */ /* 0x084fec00000018ff */
[C---:B------:R-:W-:Y:S06]  /*5570*/  HMMA.16816.F32 R72, R92.reuse, R80, RZ ;  /* 0x000000505c48723c */ /* 0x040fec00000018ff */
[-C--:B------:R-:W-:Y:S06]  /*5580*/  HMMA.16816.F32 R76, R92, R82.reuse, RZ ;  /* 0x000000525c4c723c */ /* 0x080fec00000018ff */
[C---:B------:R-:W-:Y:S06]  /*5590*/  HMMA.16816.F32 R80, R96.reuse, R82, RZ ;  /* 0x000000526050723c */ /* 0x040fec00000018ff */
[-C--:B------:R-:W-:Y:S06]  /*55a0*/  HMMA.16816.F32 R84, R96, R196.reuse, RZ ;  /* 0x000000c46054723c */ /* 0x080fec00000018ff */
[C---:B------:R-:W-:Y:S06]  /*55b0*/  HMMA.16816.F32 R88, R92.reuse, R196, RZ ;  /* 0x000000c45c58723c */ /* 0x040fec00000018ff */
[-C--:B------:R-:W-:Y:S06]  /*55c0*/  HMMA.16816.F32 R92, R92, R198.reuse, RZ ;  /* 0x000000c65c5c723c */ /* 0x080fec00000018ff */
[----:B------:R-:W-:Y:S06]  /*55d0*/  HMMA.16816.F32 R96, R96, R198, RZ ;  /* 0x000000c66060723c */ /* 0x000fec00000018ff */
[-C--:B------:R-:W-:Y:S06]  /*55e0*/  HMMA.16816.F32 R4, R200, R204.reuse, R4 ;  /* 0x000000ccc804723c */ /* 0x080fec0000001804 */
[C---:B------:R-:W-:Y:S06]  /*55f0*/  HMMA.16816.F32 R8, R208.reuse, R204, R8 ;  /* 0x000000ccd008723c */ /* 0x040fec0000001808 */
[-C--:B------:R-:W-:Y:S05]  /*5600*/  HMMA.16816.F32 R44, R208, R206.reuse, R44 ;  /* 0x000000ced02c723c */ /* 0x080fea000000182c */
[----:B------:R-:W-:Y:S01]  /*5610*/  @P2 IADD3 R204, P1, R248, UR9, RZ ;  /* 0x00000009f8cc2c10 */ /* 0x000fe2000ff3e0ff */
[C---:B------:R-:W-:Y:S01]  /*5620*/  HMMA.16816.F32 R48, R200.reuse, R206, R48 ;  /* 0x000000cec830723c */ /* 0x040fe20000001830 */
[----:B------:R-:W-:Y:S04]  /*5630*/  @UP2 UMOV UR9, UR13 ;  /* 0x0000000d00092c82 */ /* 0x000fe80008000000 */
[----:B------:R-:W-:Y:S01]  /*5640*/  @P2 IADD3.X R205, R247, UR8, RZ, P1, !PT ;  /* 0x00000008f7cd2c10 */ /* 0x000fe20008ffe4ff */
[-C--:B------:R-:W-:Y:S01]  /*5650*/  HMMA.16816.F32 R52, R200, R212.reuse, R52 ;  /* 0x000000d4c834723c */ /* 0x080fe20000001834 */
[----:B------:R-:W-:Y:S03]  /*5660*/  @UP2 UMOV UR8, UR12 ;  /* 0x0000000c00082c82 */ /* 0x000fe60008000000 */
[----:B------:R-:W5:Y:S01]  /*5670*/  @P2 LDG.E R245, desc[UR6][R204.64+-0x100] ;  /* 0xffff0006ccf52981 */ /* 0x000f62000c1e1900 */
[----:B------:R-:W-:Y:S01]  /*5680*/  IMAD R207, R0, UR20, RZ ;  /* 0x0000001400cf7c24 */ /* 0x000fe2000f8e02ff */
[C---:B------:R-:W-:Y:S02]  /*5690*/  HMMA.16816.F32 R56, R208.reuse, R212, R56 ;  /* 0x000000d4d038723c */ /* 0x040fe40000001838 */
[----:B------:R2:W5:Y:S03]  /*56a0*/  @P2 LDG.E R246, desc[UR6][R204.64+-0xe0] ;  /* 0xffff2006ccf62981 */ /* 0x000566000c1e1900 */
[C---:B------:R-:W-:Y:S01]  /*56b0*/  IMAD.U32 R0, R207.reuse, -0x40, RZ ;  /* 0xffffffc0cf007824 */ /* 0x040fe200078e00ff */
[-C--:B------:R-:W-:Y:S05]  /*56c0*/  HMMA.16816.F32 R60, R208, R214.reuse, R60 ;  /* 0x000000d6d03c723c */ /* 0x080fea000000183c */
[C---:B------:R-:W-:Y:S01]  /*56d0*/  LEA R238, P0, R0.reuse, R238, 0x2 ;  /* 0x000000ee00ee7211 */ /* 0x040fe200078010ff */
[C---:B------:R-:W-:Y:S05]  /*56e0*/  HMMA.16816.F32 R64, R200.reuse, R214, R64 ;  /* 0x000000d6c840723c */ /* 0x040fea0000001840 */
[----:B------:R-:W-:Y:S01]  /*56f0*/  LEA.HI.X.SX32 R239, R0, R239, 0x2, P0 ;  /* 0x000000ef00ef7211 */ /* 0x000fe200000f16ff */
[-C--:B------:R-:W-:Y:S04]  /*5700*/  HMMA.16816.F32 R68, R200, R216.reuse, R68 ;  /* 0x000000d8c844723c */ /* 0x080fe80000001844 */
[----:B------:R3:W-:Y:S01]  /*5710*/  REDG.E.ADD.F32.FTZ.RN.STRONG.GPU desc[UR6][R238.64], R4 ;  /* 0x00000004ee0079a6 */ /* 0x0007e2000c10f386 */
[C---:B------:R-:W-:Y:S01]  /*5720*/  IMAD.SHL.U32 R0, R207.reuse, 0x8, RZ ;  /* 0x00000008cf007824 */ /* 0x040fe200078e00ff */
[C---:B------:R-:W-:Y:S05]  /*5730*/  HMMA.16816.F32 R72, R208.reuse, R216, R72 ;  /* 0x000000d8d048723c */ /* 0x040fea0000001848 */
[CC--:B------:R-:W-:Y:S01]  /*5740*/  LEA R198, P1, R0.reuse, R238.reuse, 0x2 ;  /* 0x000000ee00c67211 */ /* 0x0c0fe200078210ff */
[-C--:B------:R-:W-:Y:S05]  /*5750*/  HMMA.16816.F32 R76, R208, R218.reuse, R76 ;  /* 0x000000dad04c723c */ /* 0x080fea000000184c */
[-C--:B------:R-:W-:Y:S01]  /*5760*/  LEA.HI.X.SX32 R199, R0, R239.reuse, 0x2, P1 ;  /* 0x000000ef00c77211 */ /* 0x080fe200008f16ff */
[C---:B------:R-:W-:Y:S04]  /*5770*/  HMMA.16816.F32 R80, R200.reuse, R218, R80 ;  /* 0x000000dac850723c */ /* 0x040fe80000001850 */
[----:B------:R4:W-:Y:S01]  /*5780*/  REDG.E.ADD.F32.FTZ.RN.STRONG.GPU desc[UR6][R198.64], R5 ;  /* 0x00000005c60079a6 */ /* 0x0009e2000c10f386 */
[C---:B------:R-:W-:Y:S01]  /*5790*/  IMAD.SHL.U32 R196, R207.reuse, 0x10, RZ ;  /* 0x00000010cfc47824 */ /* 0x040fe200078e00ff */
[-C--:B-1----:R-:W-:Y:S05]  /*57a0*/  HMMA.16816.F32 R84, R200, R220.reuse, R84 ;  /* 0x000000dcc854723c */ /* 0x082fea0000001854 */
[CC--:B--2---:R-:W-:Y:S01]  /*57b0*/  LEA R204, P0, R196.reuse, R238.reuse, 0x2 ;  /* 0x000000eec4cc7211 */ /* 0x0c4fe200078010ff */
[C---:B------:R-:W-:Y:S05]  /*57c0*/  HMMA.16816.F32 R88, R208.reuse, R220, R88 ;  /* 0x000000dcd058723c */ /* 0x040fea0000001858 */
[-C--:B------:R-:W-:Y:S01]  /*57d0*/  LEA.HI.X.SX32 R205, R196, R239.reuse, 0x2, P0 ;  /* 0x000000efc4cd7211 */ /* 0x080fe200000f16ff */
[-C--:B------:R-:W-:Y:S04]  /*57e0*/  HMMA.16816.F32 R92, R208, R222.reuse, R92 ;  /* 0x000000ded05c723c */ /* 0x080fe8000000185c */
[----:B------:R1:W-:Y:S01]  /*57f0*/  REDG.E.ADD.F32.FTZ.RN.STRONG.GPU desc[UR6][R204.64], R6 ;  /* 0x00000006cc0079a6 */ /* 0x0003e2000c10f386 */
[C---:B------:R-:W-:Y:S01]  /*5800*/  IMAD R197, R207.reuse, 0x28, RZ ;  /* 0x00000028cfc57824 */ /* 0x040fe200078e02ff */
[----:B------:R-:W-:Y:S05]  /*5810*/  HMMA.16816.F32 R96, R200, R222, R96 ;  /* 0x000000dec860723c */ /* 0x000fea0000001860 */
[C---:B------:R-:W-:Y:S02]  /*5820*/  IMAD R208, R207.reuse, 0x18, RZ ;  /* 0x00000018cfd07824 */ /* 0x040fe400078e02ff */
[C---:B------:R-:W-:Y:S04]  /*5830*/  IMAD.SHL.U32 R210, R207.reuse, 0x20, RZ ;  /* 0x00000020cfd27824 */ /* 0x040fe800078e00ff */
[-C--:B---3--:R-:W-:Y:S01]  /*5840*/  LEA R4, P0, R208, R238.reuse, 0x2 ;  /* 0x000000eed0047211 */ /* 0x088fe200078010ff */
[C---:B------:R-:W-:Y:S01]  /*5850*/  IMAD R209, R207.reuse, 0x30, RZ ;  /* 0x00000030cfd17824 */ /* 0x040fe200078e02ff */
[-C--:B------:R-:W-:Y:S02]  /*5860*/  LEA R206, P1, R210, R238.reuse, 0x2 ;  /* 0x000000eed2ce7211 */ /* 0x080fe400078210ff */
[-C--:B----4-:R-:W-:Y:S01]  /*5870*/  LEA.HI.X.SX32 R5, R208, R239.reuse, 0x2, P0 ;  /* 0x000000efd0057211 */ /* 0x090fe200000f16ff */
[----:B------:R-:W-:Y:S01]  /*5880*/  IMAD R208, R207, 0x38, RZ ;  /* 0x00000038cfd07824 */ /* 0x000fe200078e02ff */
[-C--:B------:R-:W-:Y:S03]  /*5890*/  LEA.HI.X.SX32 R207, R210, R239.reuse, 0x2, P1 ;  /* 0x000000efd2cf7211 */ /* 0x080fe600008f16ff */
[----:B------:R2:W-:Y:S04]  /*58a0*/  REDG.E.ADD.F32.FTZ.RN.STRONG.GPU desc[UR6][R4.64], R7 ;  /* 0x00000007040079a6 */ /* 0x0005e8000c10f386 */
[----:B------:R3:W-:Y:S01]  /*58b0*/  REDG.E.ADD.F32.FTZ.RN.STRONG.GPU desc[UR6][R206.64], R8 ;  /* 0x00000008ce0079a6 */ /* 0x0007e2000c10f386 */
[-C--:B-1----:R-:W-:Y:S02]  /*58c0*/  LEA R204, P0, R197, R238.reuse, 0x2 ;  /* 0x000000eec5cc7211 */ /* 0x082fe400078010ff */
[-C--:B------:R-:W-:Y:S02]  /*58d0*/  LEA R6, P1, R209, R238.reuse, 0x2 ;  /* 0x000000eed1067211 */ /* 0x080fe400078210ff */
[-C--:B------:R-:W-:Y:S01]  /*58e0*/  LEA.HI.X.SX32 R205, R197, R239.reuse, 0x2, P0 ;  /* 0x000000efc5cd7211 */ /* 0x080fe200000f16ff */
[----:B------:R-:W-:Y:S04]  /*58f0*/  VIADD R197, R196, 0x20 ;  /* 0x00000020c4c57836 */ /* 0x000fe80000000000 */
[----:B------:R1:W-:Y:S01]  /*5900*/  REDG.E.ADD.F32.FTZ.RN.STRONG.GPU desc[UR6][R204.64], R9 ;  /* 0x00000009cc0079a6 */ /* 0x0003e2000c10f386 */
[-C--:B--2---:R-:W-:Y:S02]  /*5910*/  LEA.HI.X.SX32 R7, R209, R239.reuse, 0x2, P1 ;  /* 0x000000efd1077211 */ /* 0x084fe400008f16ff */
[CC--:B------:R-:W-:Y:S03]  /*5920*/  LEA R4, P0, R208.reuse, R238.reuse, 0x2 ;  /* 0x000000eed0047211 */ /* 0x0c0fe600078010ff */
[----:B------:R2:W-:Y:S01]  /*5930*/  REDG.E.ADD.F32.FTZ.RN.STRONG.GPU desc[UR6][R6.64], R10 ;  /* 0x0000000a060079a6 */ /* 0x0005e2000c10f386 */
[-C--:B------:R-:W-:Y:S02]  /*5940*/  LEA.HI.X.SX32 R5, R208, R239.reuse, 0x2, P0 ;  /* 0x000000efd0057211 */ /* 0x080fe400000f16ff */
[CC--:B---3--:R-:W-:Y:S03]  /*5950*/  LEA R8, P0, R197.reuse, R238.reuse, 0x2 ;  /* 0x000000eec5087211 */ /* 0x0c8fe600078010ff */
[----:B------:R3:W-:Y:S01]  /*5960*/  REDG.E.ADD.F32.FTZ.RN.STRONG.GPU desc[UR6][R4.64], R11 ;  /* 0x0000000b040079a6 */ /* 0x0007e2000c10f386 */
[-C--:B-1----:R-:W-:Y:S03]  /*5970*/  LEA.HI.X.SX32 R9, R197, R239.reuse, 0x2, P0 ;  /* 0x000000efc5097211 */ /* 0x082fe600000f16ff */
[----:B------:R1:W-:Y:S04]  /*5980*/  REDG.E.ADD.F32.FTZ.RN.STRONG.GPU desc[UR6][R238.64+0x80], R48 ;  /* 0x00008030ee0079a6 */ /* 0x0003e8000c10f386 */
[----:B------:R4:W-:Y:S04]  /*5990*/  REDG.E.ADD.F32.FTZ.RN.STRONG.GPU desc[UR6][R198.64+0x80], R49 ;  /* 0x00008031c60079a6 */ /* 0x0009e8000c10f386 */
[----:B------:R4:W-:Y:S01]  /*59a0*/  REDG.E.ADD.F32.FTZ.RN.STRONG.GPU desc[UR6][R8.64], R50 ;  /* 0x00000032080079a6 */ /* 0x0009e2000c10f386 */
[C---:B--2---:R-:W-:Y:S05]  /*59b0*/  IMAD.IADD R7, R0.reuse, 0x1, R197 ;  /* 0x0000000100077824 */ /* 0x044fea00078e02c5 */
[CC--:B------:R-:W-:Y:S01]  /*59c0*/  LEA R6, P1, R7.reuse, R238.reuse, 0x2 ;  /* 0x000000ee07067211 */ /* 0x0c0fe200078210ff */
[C---:B---3--:R-:W-:Y:S03]  /*59d0*/  IMAD.IADD R4, R0.reuse, 0x1, R7 ;  /* 0x0000000100047824 */ /* 0x048fe600078e0207 */
[-C--:B------:R-:W-:Y:S01]  /*59e0*/  LEA.HI.X.SX32 R7, R7, R239.reuse, 0x2, P1 ;  /* 0x000000ef07077211 */ /* 0x080fe200008f16ff */
[----:B------:R-:W-:Y:S01]  /*59f0*/  IMAD.IADD R5, R0, 0x1, R4 ;  /* 0x0000000100057824 */ /* 0x000fe200078e0204 */
[CC--:B-1----:R-:W-:Y:S03]  /*5a00*/  LEA R48, P0, R4.reuse, R238.reuse, 0x2 ;  /* 0x000000ee04307211 */ /* 0x0c2fe600078010ff */
[----:B------:R1:W-:Y:S01]  /*5a10*/  REDG.E.ADD.F32.FTZ.RN.STRONG.GPU desc[UR6][R6.64], R51 ;  /* 0x00000033060079a6 */ /* 0x0003e2000c10f386 */
[-C--:B----4-:R-:W-:Y:S01]  /*5a20*/  LEA.HI.X.SX32 R49, R4, R239.reuse, 0x2, P0 ;  /* 0x000000ef04317211 */ /* 0x090fe200000f16ff */
[----:B------:R-:W-:Y:S01]  /*5a30*/  IMAD.IADD R4, R0, 0x1, R5 ;  /* 0x0000000100047824 */ /* 0x000fe200078e0205 */
[CC--:B------:R-:W-:Y:S03]  /*5a40*/  LEA R10, P0, R5.reuse, R238.reuse, 0x2 ;  /* 0x000000ee050a7211 */ /* 0x0c0fe600078010ff */
[----:B------:R-:W-:Y:S01]  /*5a50*/  REDG.E.ADD.F32.FTZ.RN.STRONG.GPU desc[UR6][R48.64], R44 ;  /* 0x0000002c300079a6 */ /* 0x000fe2000c10f386 */
[-C--:B------:R-:W-:Y:S02]  /*5a60*/  LEA R8, P1, R4, R238.reuse, 0x2 ;  /* 0x000000ee04087211 */ /* 0x080fe400078210ff */
[-C--:B------:R-:W-:Y:S01]  /*5a70*/  LEA.HI.X.SX32 R11, R5, R239.reuse, 0x2, P0 ;  /* 0x000000ef050b7211 */ /* 0x080fe200000f16ff */
[----:B------:R-:W-:Y:S01]  /*5a80*/  VIADD R5, R196, 0x40 ;  /* 0x00000040c4057836 */ /* 0x000fe20000000000 */
[-C--:B------:R-:W-:Y:S03]  /*5a90*/  LEA.HI.X.SX32 R9, R4, R239.reuse, 0x2, P1 ;  /* 0x000000ef04097211 */ /* 0x080fe600008f16ff */
[----:B------:R2:W-:Y:S04]  /*5aa0*/  REDG.E.ADD.F32.FTZ.RN.STRONG.GPU desc[UR6][R10.64], R45 ;  /* 0x0000002d0a0079a6 */ /* 0x0005e8000c10f386 */
[----:B------:R3:W-:Y:S01]  /*5ab0*/  REDG.E.ADD.F32.FTZ.RN.STRONG.GPU desc[UR6][R8.64], R46 ;  /* 0x0000002e080079a6 */ /* 0x0007e2000c10f386 */
[C---:B-1----:R-:W-:Y:S05]  /*5ac0*/  IMAD.IADD R7, R0.reuse, 0x1, R4 ;  /* 0x0000000100077824 */ /* 0x042fea00078e0204 */
[CC--:B------:R-:W-:Y:S04]  /*5ad0*/  LEA R6, P0, R7.reuse, R238.reuse, 0x2 ;  /* 0x000000ee07067211 */ /* 0x0c0fe800078010ff */
[-C--:B------:R-:W-:Y:S05]  /*5ae0*/  LEA.HI.X.SX32 R7, R7, R239.reuse, 0x2, P0 ;  /* 0x000000ef07077211 */ /* 0x080fea00000f16ff */
[----:B------:R1:W-:Y:S01]  /*5af0*/  REDG.E.ADD.F32.FTZ.RN.STRONG.GPU desc[UR6][R6.64], R47 ;  /* 0x0000002f060079a6 */ /* 0x0003e2000c10f386 */
[C---:B--2---:R-:W-:Y:S03]  /*5b00*/  IMAD.IADD R10, R0.reuse, 0x1, R5 ;  /* 0x00000001000a7824 */ /* 0x044fe600078e0205 */
[----:B------:R-:W-:Y:S01]  /*5b10*/  REDG.E.ADD.F32.FTZ.RN.STRONG.GPU desc[UR6][R238.64+0x100], R52 ;  /* 0x00010034ee0079a6 */ /* 0x000fe2000c10f386 */
[CC--:B---3--:R-:W-:Y:S01]  /*5b20*/  LEA R8, P0, R5.reuse, R238.reuse, 0x2 ;  /* 0x000000ee05087211 */ /* 0x0c8fe200078010ff */
[C---:B------:R-:W-:Y:S02]  /*5b30*/  IMAD.IADD R4, R0.reuse, 0x1, R10 ;  /* 0x0000000100047824 */ /* 0x040fe400078e020a */
[----:B------:R-:W-:Y:S01]  /*5b40*/  REDG.E.ADD.F32.FTZ.RN.STRONG.GPU desc[UR6][R198.64+0x100], R53 ;  /* 0x00010035c60079a6 */ /* 0x000fe2000c10f386 */
[-C--:B------:R-:W-:Y:S01]  /*5b50*/  LEA.HI.X.SX32 R9, R5, R239.reuse, 0x2, P0 ;  /* 0x000000ef05097211 */ /* 0x080fe200000f16ff */
[----:B------:R-:W-:Y:S01]  /*5b60*/  IMAD.IADD R5, R0, 0x1, R4 ;  /* 0x0000000100057824 */ /* 0x000fe200078e0204 */
[CC--:B------:R-:W-:Y:S03]  /*5b70*/  LEA R44, P0, R4.reuse, R238.reuse, 0x2 ;  /* 0x000000ee042c7211 */ /* 0x0c0fe600078010ff */
[----:B------:R2:W-:Y:S01]  /*5b80*/  REDG.E.ADD.F32.FTZ.RN.STRONG.GPU desc[UR6][R8.64], R54 ;  /* 0x00000036080079a6 */ /* 0x0005e2000c10f386 */
[-C--:B------:R-:W-:Y:S01]  /*5b90*/  LEA.HI.X.SX32 R45, R4, R239.reuse, 0x2, P0 ;  /* 0x000000ef042d7211 */ /* 0x080fe200000f16ff */
[----:B------:R-:W-:Y:S01]  /*5ba0*/  IMAD.IADD R4, R0, 0x1, R5 ;  /* 0x0000000100047824 */ /* 0x000fe200078e0205 */
[CC--:B-1----:R-:W-:Y:S04]  /*5bb0*/  LEA R6, P1, R10.reuse, R238.reuse, 0x2 ;  /* 0x000000ee0a067211 */ /* 0x0c2fe800078210ff */
[-C--:B------:R-:W-:Y:S02]  /*5bc0*/  LEA.HI.X.SX32 R7, R10, R239.reuse, 0x2, P1 ;  /* 0x000000ef0a077211 */ /* 0x080fe400008f16ff */
[CC--:B------:R-:W-:Y:S03]  /*5bd0*/  LEA R10, P0, R5.reuse, R238.reuse, 0x2 ;  /* 0x000000ee050a7211 */ /* 0x0c0fe600078010ff */
[----:B------:R1:W-:Y:S01]  /*5be0*/  REDG.E.ADD.F32.FTZ.RN.STRONG.GPU desc[UR6][R6.64], R55 ;  /* 0x00000037060079a6 */ /* 0x0003e2000c10f386 */
[-C--:B------:R-:W-:Y:S01]  /*5bf0*/  LEA.HI.X.SX32 R11, R5, R239.reuse, 0x2, P0 ;  /* 0x000000ef050b7211 */ /* 0x080fe200000f16ff */
[----:B------:R-:W-:Y:S02]  /*5c00*/  VIADD R5, R196, 0x60 ;  /* 0x00000060c4057836 */ /* 0x000fe40000000000 */
[----:B------:R-:W-:Y:S01]  /*5c10*/  LDSM.16.MT88.4 R52, [R3+0x14400] ;  /* 0x014400000334783b */ /* 0x000fe20000004200 */
[CC--:B--2---:R-:W-:Y:S03]  /*5c20*/  LEA R8, P1, R4.reuse, R238.reuse, 0x2 ;  /* 0x000000ee04087211 */ /* 0x0c4fe600078210ff */
[----:B------:R-:W-:Y:S01]  /*5c30*/  REDG.E.ADD.F32.FTZ.RN.STRONG.GPU desc[UR6][R44.64], R56 ;  /* 0x000000382c0079a6 */ /* 0x000fe2000c10f386 */
[-C--:B------:R-:W-:Y:S03]  /*5c40*/  LEA.HI.X.SX32 R9, R4, R239.reuse, 0x2, P1 ;  /* 0x000000ef04097211 */ /* 0x080fe600008f16ff */
[----:B------:R2:W-:Y:S04]  /*5c50*/  REDG.E.ADD.F32.FTZ.RN.STRONG.GPU desc[UR6][R10.64], R57 ;  /* 0x000000390a0079a6 */ /* 0x0005e8000c10f386 */
[----:B------:R3:W-:Y:S01]  /*5c60*/  REDG.E.ADD.F32.FTZ.RN.STRONG.GPU desc[UR6][R8.64], R58 ;  /* 0x0000003a080079a6 */ /* 0x0007e2000c10f386 */
[C---:B-1----:R-:W-:Y:S05]  /*5c70*/  IMAD.IADD R7, R0.reuse, 0x1, R4 ;  /* 0x0000000100077824 */ /* 0x042fea00078e0204 */
[CC--:B------:R-:W-:Y:S04]  /*5c80*/  LEA R6, P0, R7.reuse, R238.reuse, 0x2 ;  /* 0x000000ee07067211 */ /* 0x0c0fe800078010ff */
[-C--:B------:R-:W-:Y:S01]  /*5c90*/  LEA.HI.X.SX32 R7, R7, R239.reuse, 0x2, P0 ;  /* 0x000000ef07077211 */ /* 0x080fe200000f16ff */
[C---:B--2---:R-:W-:Y:S04]  /*5ca0*/  IMAD.IADD R10, R0.reuse, 0x1, R5 ;  /* 0x00000001000a7824 */ /* 0x044fe800078e0205 */
[----:B------:R1:W-:Y:S01]  /*5cb0*/  REDG.E.ADD.F32.FTZ.RN.STRONG.GPU desc[UR6][R6.64], R59 ;  /* 0x0000003b060079a6 */ /* 0x0003e2000c10f386 */
[CC--:B---3--:R-:W-:Y:S01]  /*5cc0*/  LEA R8, P0, R5.reuse, R238.reuse, 0x2 ;  /* 0x000000ee05087211 */ /* 0x0c8fe200078010ff */
[C---:B------:R-:W-:Y:S02]  /*5cd0*/  IMAD.IADD R4, R0.reuse, 0x1, R10 ;  /* 0x0000000100047824 */ /* 0x040fe400078e020a */
[----:B------:R-:W-:Y:S01]  /*5ce0*/  REDG.E.ADD.F32.FTZ.RN.STRONG.GPU desc[UR6][R238.64+0x180], R64 ;  /* 0x00018040ee0079a6 */ /* 0x000fe2000c10f386 */
[-C--:B------:R-:W-:Y:S01]  /*5cf0*/  LEA.HI.X.SX32 R9, R5, R239.reuse, 0x2, P0 ;  /* 0x000000ef05097211 */ /* 0x080fe200000f16ff */
[----:B------:R-:W-:Y:S02]  /*5d00*/  IMAD.IADD R5, R0, 0x1, R4 ;  /* 0x0000000100057824 */ /* 0x000fe400078e0204 */
[----:B------:R-:W-:Y:S01]  /*5d10*/  REDG.E.ADD.F32.FTZ.RN.STRONG.GPU desc[UR6][R198.64+0x180], R65 ;  /* 0x00018041c60079a6 */ /* 0x000fe2000c10f386 */
        /* <DEDUP_REMOVED lines=9> */
[----:B------:R-:W-:Y:S01]  /*5db0*/  VIADD R5, R196, 0x80 ;  /* 0x00000080c4057836 */ /* 0x000fe20000000000 */
[CC--:B--2---:R-:W-:Y:S01]  /*5dc0*/  LEA R8, P1, R4.reuse, R238.reuse, 0x2 ;  /* 0x000000ee04087211 */ /* 0x0c4fe200078210ff */
[----:B------:R-:W-:Y:S03]  /*5dd0*/  REDG.E.ADD.F32.FTZ.RN.STRONG.GPU desc[UR6][R44.64], R60 ;  /* 0x0000003c2c0079a6 */ /* 0x000fe6000c10f386 */
[-C--:B------:R-:W-:Y:S01]  /*5de0*/  LEA.HI.X.SX32 R9, R4, R239.reuse, 0x2, P1 ;  /* 0x000000ef04097211 */ /* 0x080fe200008f16ff */
[----:B------:R2:W-:Y:S04]  /*5df0*/  REDG.E.ADD.F32.FTZ.RN.STRONG.GPU desc[UR6][R10.64], R61 ;  /* 0x0000003d0a0079a6 */ /* 0x0005e8000c10f386 */
[----:B------:R3:W-:Y:S01]  /*5e00*/  REDG.E.ADD.F32.FTZ.RN.STRONG.GPU desc[UR6][R8.64], R62 ;  /* 0x0000003e080079a6 */ /* 0x0007e2000c10f386 */
[C---:B-1----:R-:W-:Y:S05]  /*5e10*/  IMAD.IADD R7, R0.reuse, 0x1, R4 ;  /* 0x0000000100077824 */ /* 0x042fea00078e0204 */
[CC--:B------:R-:W-:Y:S01]  /*5e20*/  LEA R6, P0, R7.reuse, R238.reuse, 0x2 ;  /* 0x000000ee07067211 */ /* 0x0c0fe200078010ff */
[C---:B--2---:R-:W-:Y:S03]  /*5e30*/  IMAD.IADD R10, R0.reuse, 0x1, R5 ;  /* 0x00000001000a7824 */ /* 0x044fe600078e0205 */
[-C--:B------:R-:W-:Y:S02]  /*5e40*/  LEA.HI.X.SX32 R7, R7, R239.reuse, 0x2, P0 ;  /* 0x000000ef07077211 */ /* 0x080fe400000f16ff */
[CC--:B---3--:R-:W-:Y:S01]  /*5e50*/  LEA R8, P0, R5.reuse, R238.reuse, 0x2 ;  /* 0x000000ee05087211 */ /* 0x0c8fe200078010ff */
[C---:B------:R-:W-:Y:S02]  /*5e60*/  IMAD.IADD R4, R0.reuse, 0x1, R10 ;  /* 0x0000000100047824 */ /* 0x040fe400078e020a */
[----:B------:R1:W-:Y:S01]  /*5e70*/  REDG.E.ADD.F32.FTZ.RN.STRONG.GPU desc[UR6][R6.64], R63 ;  /* 0x0000003f060079a6 */ /* 0x0003e2000c10f386 */
[-C--:B------:R-:W-:Y:S01]  /*5e80*/  LEA.HI.X.SX32 R9, R5, R239.reuse, 0x2, P0 ;  /* 0x000000ef05097211 */ /* 0x080fe200000f16ff */
[----:B------:R-:W-:Y:S02]  /*5e90*/  IMAD.IADD R5, R0, 0x1, R4 ;  /* 0x0000000100057824 */ /* 0x000fe400078e0204 */
[----:B------:R-:W-:Y:S01]  /*5ea0*/  REDG.E.ADD.F32.FTZ.RN.STRONG.GPU desc[UR6][R238.64+0x200], R68 ;  /* 0x00020044ee0079a6 */ /* 0x000fe2000c10f386 */
[CC--:B------:R-:W-:Y:S03]  /*5eb0*/  LEA R44, P0, R4.reuse, R238.reuse, 0x2 ;  /* 0x000000ee042c7211 */ /* 0x0c0fe600078010ff */
[----:B------:R-:W-:Y:S01]  /*5ec0*/  REDG.E.ADD.F32.FTZ.RN.STRONG.GPU desc[UR6][R198.64+0x200], R69 ;  /* 0x00020045c60079a6 */ /* 0x000fe2000c10f386 */
[-C--:B------:R-:W-:Y:S01]  /*5ed0*/  LEA.HI.X.SX32 R45, R4, R239.reuse, 0x2, P0 ;  /* 0x000000ef042d7211 */ /* 0x080fe200000f16ff */
[----:B------:R-:W-:Y:S02]  /*5ee0*/  IMAD.IADD R4, R0, 0x1, R5 ;  /* 0x0000000100047824 */ /* 0x000fe400078e0205 */
[----:B------:R2:W-:Y:S04]  /*5ef0*/  REDG.E.ADD.F32.FTZ.RN.STRONG.GPU desc[UR6][R8.64], R70 ;  /* 0x00000046080079a6 */ /* 0x0005e8000c10f386 */
[----:B------:R-:W-:Y:S01]  /*5f00*/  LDSM.16.MT88.4 R60, [R225+0x14400] ;  /* 0x01440000e13c783b */ /* 0x000fe20000004200 */
        /* <DEDUP_REMOVED lines=9> */
[----:B------:R-:W-:Y:S04]  /*5fa0*/  REDG.E.ADD.F32.FTZ.RN.STRONG.GPU desc[UR6][R10.64], R73 ;  /* 0x000000490a0079a6 */ /* 0x000fe8000c10f386 */
[----:B------:R2:W-:Y:S01]  /*5fb0*/  REDG.E.ADD.F32.FTZ.RN.STRONG.GPU desc[UR6][R8.64], R74 ;  /* 0x0000004a080079a6 */ /* 0x0005e2000c10f386 */
[C---:B-1----:R-:W-:Y:S05]  /*5fc0*/  IMAD.IADD R7, R0.reuse, 0x1, R4 ;  /* 0x0000000100077824 */ /* 0x042fea00078e0204 */
[CC--:B------:R-:W-:Y:S04]  /*5fd0*/  LEA R6, P0, R7.reuse, R238.reuse, 0x2 ;  /* 0x000000ee07067211 */ /* 0x0c0fe800078010ff */
[-C--:B------:R-:W-:Y:S01]  /*5fe0*/  LEA.HI.X.SX32 R7, R7, R239.reuse, 0x2, P0 ;  /* 0x000000ef07077211 */ /* 0x080fe200000f16ff */
[C---:B--2---:R-:W-:Y:S04]  /*5ff0*/  IMAD.IADD R8, R0.reuse, 0x1, R5 ;  /* 0x0000000100087824 */ /* 0x044fe800078e0205 */
[----:B------:R1:W-:Y:S01]  /*6000*/  REDG.E.ADD.F32.FTZ.RN.STRONG.GPU desc[UR6][R6.64], R75 ;  /* 0x0000004b060079a6 */ /* 0x0003e2000c10f386 */
[----:B------:R-:W-:Y:S01]  /*6010*/  IMAD.IADD R4, R0, 0x1, R8 ;  /* 0x0000000100047824 */ /* 0x000fe200078e0208 */
[CC--:B------:R-:W-:Y:S02]  /*6020*/  LEA R44, P1, R8.reuse, R238.reuse, 0x2 ;  /* 0x000000ee082c7211 */ /* 0x0c0fe400078210ff */
[----:B------:R-:W-:Y:S02]  /*6030*/  REDG.E.ADD.F32.FTZ.RN.STRONG.GPU desc[UR6][R238.64+0x280], R80 ;  /* 0x00028050ee0079a6 */ /* 0x000fe4000c10f386 */
[-C--:B------:R-:W-:Y:S02]  /*6040*/  LEA.HI.X.SX32 R45, R8, R239.reuse, 0x2, P1 ;  /* 0x000000ef082d7211 */ /* 0x080fe400008f16ff */
[----:B------:R-:W-:Y:S01]  /*6050*/  REDG.E.ADD.F32.FTZ.RN.STRONG.GPU desc[UR6][R198.64+0x280], R81 ;  /* 0x00028051c60079a6 */ /* 0x000fe2000c10f386 */
[CC--:B-1----:R-:W-:Y:S04]  /*6060*/  LEA R6, P0, R5.reuse, R238.reuse, 0x2 ;  /* 0x000000ee05067211 */ /* 0x0c2fe800078010ff */
[-C--:B------:R-:W-:Y:S01]  /*6070*/  LEA.HI.X.SX32 R7, R5, R239.reuse, 0x2, P0 ;  /* 0x000000ef05077211 */ /* 0x080fe200000f16ff */
[----:B------:R-:W-:Y:S01]  /*6080*/  IMAD.IADD R5, R0, 0x1, R4 ;  /* 0x0000000100057824 */ /* 0x000fe200078e0204 */
[CC--:B------:R-:W-:Y:S03]  /*6090*/  LEA R10, P0, R4.reuse, R238.reuse, 0x2 ;  /* 0x000000ee040a7211 */ /* 0x0c0fe600078010ff */
[----:B------:R1:W-:Y:S01]  /*60a0*/  REDG.E.ADD.F32.FTZ.RN.STRONG.GPU desc[UR6][R6.64], R82 ;  /* 0x00000052060079a6 */ /* 0x0003e2000c10f386 */
[-C--:B------:R-:W-:Y:S01]  /*60b0*/  LEA.HI.X.SX32 R11, R4, R239.reuse, 0x2, P0 ;  /* 0x000000ef040b7211 */ /* 0x080fe200000f16ff */
[C---:B------:R-:W-:Y:S01]  /*60c0*/  IMAD.IADD R4, R0.reuse, 0x1, R5 ;  /* 0x0000000100047824 */ /* 0x040fe200078e0205 */
[CC--:B------:R-:W-:Y:S01]  /*60d0*/  LEA R8, P0, R5.reuse, R238.reuse, 0x2 ;  /* 0x000000ee05087211 */ /* 0x0c0fe200078010ff */
[----:B------:R-:W-:Y:S03]  /*60e0*/  REDG.E.ADD.F32.FTZ.RN.STRONG.GPU desc[UR6][R44.64], R83 ;  /* 0x000000532c0079a6 */ /* 0x000fe6000c10f386 */
[-C--:B------:R-:W-:Y:S01]  /*60f0*/  LEA.HI.X.SX32 R9, R5, R239.reuse, 0x2, P0 ;  /* 0x000000ef05097211 */ /* 0x080fe200000f16ff */
[----:B------:R-:W-:Y:S01]  /*6100*/  REDG.E.ADD.F32.FTZ.RN.STRONG.GPU desc[UR6][R10.64], R76 ;  /* 0x0000004c0a0079a6 */ /* 0x000fe2000c10f386 */
[----:B------:R-:W-:Y:S03]  /*6110*/  IMAD.IADD R5, R0, 0x1, R4 ;  /* 0x0000000100057824 */ /* 0x000fe600078e0204 */
[----:B------:R2:W-:Y:S01]  /*6120*/  REDG.E.ADD.F32.FTZ.RN.STRONG.GPU desc[UR6][R8.64], R77 ;  /* 0x0000004d080079a6 */ /* 0x0005e2000c10f386 */
[CC--:B-1----:R-:W-:Y:S04]  /*6130*/  LEA R6, P0, R4.reuse, R238.reuse, 0x2 ;  /* 0x000000ee04067211 */ /* 0x0c2fe800078010ff */
[-C--:B------:R-:W-:Y:S02]  /*6140*/  LEA.HI.X.SX32 R7, R4, R239.reuse, 0x2, P0 ;  /* 0x000000ef04077211 */ /* 0x080fe400000f16ff */
[CC--:B------:R-:W-:Y:S03]  /*6150*/  LEA R4, P0, R5.reuse, R238.reuse, 0x2 ;  /* 0x000000ee05047211 */ /* 0x0c0fe600078010ff */
[----:B------:R1:W-:Y:S01]  /*6160*/  REDG.E.ADD.F32.FTZ.RN.STRONG.GPU desc[UR6][R6.64], R78 ;  /* 0x0000004e060079a6 */ /* 0x0003e2000c10f386 */
[-C--:B------:R-:W-:Y:S01]  /*6170*/  LEA.HI.X.SX32 R5, R5, R239.reuse, 0x2, P0 ;  /* 0x000000ef05057211 */ /* 0x080fe200000f16ff */
[C---:B--2---:R-:W-:Y:S02]  /*6180*/  VIADD R9, R196.reuse, 0xc0 ;  /* 0x000000c0c4097836 */ /* 0x044fe40000000000 */
[----:B------:R-:W-:Y:S02]  /*6190*/  VIADD R196, R196, 0xe0 ;  /* 0x000000e0c4c47836 */ /* 0x000fe40000000000 */
[----:B------:R2:W-:Y:S01]  /*61a0*/  REDG.E.ADD.F32.FTZ.RN.STRONG.GPU desc[UR6][R4.64], R79 ;  /* 0x0000004f040079a6 */ /* 0x0005e2000c10f386 */
[CC--:B------:R-:W-:Y:S03]  /*61b0*/  LEA R8, P0, R9.reuse, R238.reuse, 0x2 ;  /* 0x000000ee09087211 */ /* 0x0c0fe600078010ff */
[----:B------:R-:W-:Y:S04]  /*61c0*/  REDG.E.ADD.F32.FTZ.RN.STRONG.GPU desc[UR6][R238.64+0x300], R84 ;  /* 0x00030054ee0079a6 */ /* 0x000fe8000c10f386 */
[----:B------:R-:W-:Y:S01]  /*61d0*/  REDG.E.ADD.F32.FTZ.RN.STRONG.GPU desc[UR6][R198.64+0x300], R85 ;  /* 0x00030055c60079a6 */ /* 0x000fe2000c10f386 */
[C---:B-1----:R-:W-:Y:S01]  /*61e0*/  IMAD.IADD R7, R0.reuse, 0x1, R9 ;  /* 0x0000000100077824 */ /* 0x042fe200078e0209 */
[-C--:B------:R-:W-:Y:S04]  /*61f0*/  LEA.HI.X.SX32 R9, R9, R239.reuse, 0x2, P0 ;  /* 0x000000ef09097211 */ /* 0x080fe800000f16ff */
[CC--:B------:R-:W-:Y:S01]  /*6200*/  LEA R6, P1, R7.reuse, R238.reuse, 0x2 ;  /* 0x000000ee07067211 */ /* 0x0c0fe200078210ff */
[C---:B--2---:R-:W-:Y:S01]  /*6210*/  IMAD.IADD R4, R0.reuse, 0x1, R7 ;  /* 0x0000000100047824 */ /* 0x044fe200078e0207 */
[----:B------:R1:W-:Y:S02]  /*6220*/  REDG.E.ADD.F32.FTZ.RN.STRONG.GPU desc[UR6][R8.64], R86 ;  /* 0x00000056080079a6 */ /* 0x0003e4000c10f386 */
[-C--:B------:R-:W-:Y:S01]  /*6230*/  LEA.HI.X.SX32 R7, R7, R239.reuse, 0x2, P1 ;  /* 0x000000ef07077211 */ /* 0x080fe200008f16ff */
[----:B------:R-:W-:Y:S01]  /*6240*/  IMAD.IADD R5, R0, 0x1, R4 ;  /* 0x0000000100057824 */ /* 0x000fe200078e0204 */
[CC--:B------:R-:W-:Y:S03]  /*6250*/  LEA R44, P0, R4.reuse, R238.reuse, 0x2 ;  /* 0x000000ee042c7211 */ /* 0x0c0fe600078010ff */
[----:B------:R2:W-:Y:S01]  /*6260*/  REDG.E.ADD.F32.FTZ.RN.STRONG.GPU desc[UR6][R6.64], R87 ;  /* 0x00000057060079a6 */ /* 0x0005e2000c10f386 */
[-C--:B------:R-:W-:Y:S01]  /*6270*/  LEA.HI.X.SX32 R45, R4, R239.reuse, 0x2, P0 ;  /* 0x000000ef042d7211 */ /* 0x080fe200000f16ff */
[C---:B------:R-:W-:Y:S01]  /*6280*/  IMAD.IADD R4, R0.reuse, 0x1, R5 ;  /* 0x0000000100047824 */ /* 0x040fe200078e0205 */
[CC--:B------:R-:W-:Y:S03]  /*6290*/  LEA R10, P0, R5.reuse, R238.reuse, 0x2 ;  /* 0x000000ee050a7211 */ /* 0x0c0fe600078010ff */
[----:B------:R-:W-:Y:S01]  /*62a0*/  REDG.E.ADD.F32.FTZ.RN.STRONG.GPU desc[UR6][R44.64], R88 ;  /* 0x000000582c0079a6 */ /* 0x000fe2000c10f386 */
[-C--:B------:R-:W-:Y:S05]  /*62b0*/  LEA.HI.X.SX32 R11, R5, R239.reuse, 0x2, P0 ;  /* 0x000000ef050b7211 */ /* 0x080fea00000f16ff */
[----:B------:R-:W-:Y:S01]  /*62c0*/  REDG.E.ADD.F32.FTZ.RN.STRONG.GPU desc[UR6][R10.64], R89 ;  /* 0x000000590a0079a6 */ /* 0x000fe2000c10f386 */
[----:B-1----:R-:W-:Y:S05]  /*62d0*/  IMAD.IADD R9, R0, 0x1, R4 ;  /* 0x0000000100097824 */ /* 0x002fea00078e0204 */
[CC--:B------:R-:W-:Y:S02]  /*62e0*/  LEA R8, P0, R9.reuse, R238.reuse, 0x2 ;  /* 0x000000ee09087211 */ /* 0x0c0fe400078010ff */
[CC--:B--2---:R-:W-:Y:S02]  /*62f0*/  LEA R6, P1, R4.reuse, R238.reuse, 0x2 ;  /* 0x000000ee04067211 */ /* 0x0c4fe400078210ff */
[-C--:B------:R-:W-:Y:S02]  /*6300*/  LEA.HI.X.SX32 R9, R9, R239.reuse, 0x2, P0 ;  /* 0x000000ef09097211 */ /* 0x080fe400000f16ff */
[-C--:B------:R-:W-:Y:S01]  /*6310*/  LEA.HI.X.SX32 R7, R4, R239.reuse, 0x2, P1 ;  /* 0x000000ef04077211 */ /* 0x080fe200008f16ff */
[----:B------:R-:W-:Y:S04]  /*6320*/  IMAD.IADD R4, R0, 0x1, R196 ;  /* 0x0000000100047824 */ /* 0x000fe800078e02c4 */
[----:B------:R1:W-:Y:S01]  /*6330*/  REDG.E.ADD.F32.FTZ.RN.STRONG.GPU desc[UR6][R6.64], R90 ;  /* 0x0000005a060079a6 */ /* 0x0003e2000c10f386 */
[CC--:B------:R-:W-:Y:S03]  /*6340*/  LEA R46, P2, R4.reuse, R238.reuse, 0x2 ;  /* 0x000000ee042e7211 */ /* 0x0c0fe600078410ff */
[----:B------:R2:W-:Y:S01]  /*6350*/  REDG.E.ADD.F32.FTZ.RN.STRONG.GPU desc[UR6][R8.64], R91 ;  /* 0x0000005b080079a6 */ /* 0x0005e2000c10f386 */
[-C--:B------:R-:W-:Y:S02]  /*6360*/  LEA.HI.X.SX32 R47, R4, R239.reuse, 0x2, P2 ;  /* 0x000000ef042f7211 */ /* 0x080fe400010f16ff */
[----:B------:R-:W-:Y:S01]  /*6370*/  ISETP.NE.AND P2, PT, R240, RZ, PT ;  /* 0x000000fff000720c */ /* 0x000fe20003f45270 */
[----:B------:R-:W-:Y:S04]  /*6380*/  REDG.E.ADD.F32.FTZ.RN.STRONG.GPU desc[UR6][R238.64+0x380], R96 ;  /* 0x00038060ee0079a6 */ /* 0x000fe8000c10f386 */
[----:B------:R-:W-:Y:S01]  /*6390*/  REDG.E.ADD.F32.FTZ.RN.STRONG.GPU desc[UR6][R198.64+0x380], R97 ;  /* 0x00038061c60079a6 */ /* 0x000fe2000c10f386 */
[----:B-1----:R-:W-:Y:S01]  /*63a0*/  IMAD.IADD R6, R0, 0x1, R4 ;  /* 0x0000000100067824 */ /* 0x002fe200078e0204 */
[-C--:B--2---:R-:W-:Y:S03]  /*63b0*/  LEA R8, P0, R196, R238.reuse, 0x2 ;  /* 0x000000eec4087211 */ /* 0x084fe600078010ff */
[----:B------:R-:W-:Y:S01]  /*63c0*/  IMAD.IADD R5, R0, 0x1, R6 ;  /* 0x0000000100057824 */ /* 0x000fe200078e0206 */
[-C--:B------:R-:W-:Y:S02]  /*63d0*/  LEA R44, P1, R6, R238.reuse, 0x2 ;  /* 0x000000ee062c7211 */ /* 0x080fe400078210ff */
[-C--:B------:R-:W-:Y:S01]  /*63e0*/  LEA.HI.X.SX32 R9, R196, R239.reuse, 0x2, P0 ;  /* 0x000000efc4097211 */ /* 0x080fe200000f16ff */
[----:B------:R-:W-:Y:S01]  /*63f0*/  IMAD.IADD R4, R0, 0x1, R5 ;  /* 0x0000000100047824 */ /* 0x000fe200078e0205 */
[CC--:B------:R-:W-:Y:S02]  /*6400*/  LEA R10, P0, R5.reuse, R238.reuse, 0x2 ;  /* 0x000000ee050a7211 */ /* 0x0c0fe400078010ff */
[-C--:B------:R-:W-:Y:S01]  /*6410*/  LEA.HI.X.SX32 R45, R6, R239.reuse, 0x2, P1 ;  /* 0x000000ef062d7211 */ /* 0x080fe200008f16ff */
[----:B------:R1:W-:Y:S01]  /*6420*/  REDG.E.ADD.F32.FTZ.RN.STRONG.GPU desc[UR6][R8.64], R98 ;  /* 0x00000062080079a6 */ /* 0x0003e2000c10f386 */
[----:B------:R-:W-:Y:S01]  /*6430*/  IMAD.IADD R0, R0, 0x1, R4 ;  /* 0x0000000100007824 */ /* 0x000fe200078e0204 */
[-C--:B------:R-:W-:Y:S02]  /*6440*/  LEA.HI.X.SX32 R11, R5, R239.reuse, 0x2, P0 ;  /* 0x000000ef050b7211 */ /* 0x080fe400000f16ff */
[----:B------:R-:W-:Y:S02]  /*6450*/  REDG.E.ADD.F32.FTZ.RN.STRONG.GPU desc[UR6][R46.64], R99 ;  /* 0x000000632e0079a6 */ /* 0x000fe4000c10f386 */
[CC--:B------:R-:W-:Y:S02]  /*6460*/  LEA R6, P0, R0.reuse, R238.reuse, 0x2 ;  /* 0x000000ee00067211 */ /* 0x0c0fe400078010ff */
[----:B------:R-:W-:Y:S02]  /*6470*/  REDG.E.ADD.F32.FTZ.RN.STRONG.GPU desc[UR6][R44.64], R92 ;  /* 0x0000005c2c0079a6 */ /* 0x000fe4000c10f386 */
[-C--:B------:R-:W-:Y:S02]  /*6480*/  LEA.HI.X.SX32 R7, R0, R239.reuse, 0x2, P0 ;  /* 0x000000ef00077211 */ /* 0x080fe400000f16ff */
[----:B------:R-:W-:Y:S01]  /*6490*/  REDG.E.ADD.F32.FTZ.RN.STRONG.GPU desc[UR6][R10.64], R93 ;  /* 0x0000005d0a0079a6 */ /* 0x000fe2000c10f386 */
[----:B------:R-:W-:Y:S03]  /*64a0*/  LEA R0, R233, UR4, 0x1 ;  /* 0x00000004e9007c11 */ /* 0x000fe6000f8e08ff */
[----:B------:R-:W-:Y:S04]  /*64b0*/  LDSM.16.MT88.4 R44, [R225+0x14000] ;  /* 0x01400000e12c783b */ /* 0x000fe80000004200 */
[----:B------:R-:W-:Y:S04]  /*64c0*/  LDSM.16.MT88.4 R48, [R0+0x4000] ;  /* 0x004000000030783b */ /* 0x000fe80000004200 */
[----:B------:R-:W-:Y:S01]  /*64d0*/  LDSM.16.MT88.4 R56, [R0+0x800] ;  /* 0x000800000038783b */ /* 0x000fe20000004200 */
[C---:B-1----:R-:W-:Y:S03]  /*64e0*/  LEA R8, P1, R4.reuse, R238, 0x2 ;  /* 0x000000ee04087211 */ /* 0x042fe600078210ff */
[----:B------:R-:W-:Y:S01]  /*64f0*/  LDSM.16.MT88.4 R64, [R0+0x4800] ;  /* 0x004800000040783b */ /* 0x000fe20000004200 */
[----:B------:R-:W-:Y:S05]  /*6500*/  LEA.HI.X.SX32 R9, R4, R239, 0x2, P1 ;  /* 0x000000ef04097211 */ /* 0x000fea00008f16ff */
[----:B------:R-:W-:Y:S04]  /*6510*/  REDG.E.ADD.F32.FTZ.RN.STRONG.GPU desc[UR6][R8.64], R94 ;  /* 0x0000005e080079a6 */ /* 0x000fe8000c10f386 */
[----:B------:R-:W-:Y:S04]  /*6520*/  REDG.E.ADD.F32.FTZ.RN.STRONG.GPU desc[UR6][R6.64], R95 ;  /* 0x0000005f060079a6 */ /* 0x000fe8000c10f386 */
[----:B------:R-:W-:Y:S04]  /*6530*/  LDSM.16.MT88.4 R4, [R3+0x14000] ;  /* 0x014000000304783b */ /* 0x000fe80000004200 */
[----:B------:R-:W1:Y:S02]  /*6540*/  LDSM.16.MT88.4 R8, [R0] ;  /* 0x000000000008783b */ /* 0x000e640000004200 */
[-C--:B-1----:R-:W-:Y:S06]  /*6550*/  HMMA.16816.F32 R100, R4, R8.reuse, R100 ;  /* 0x000000080464723c */ /* 0x082fec0000001864 */
[C---:B------:R-:W-:Y:S06]  /*6560*/  HMMA.16816.F32 R104, R44.reuse, R8, R104 ;  /* 0x000000082c68723c */ /* 0x040fec0000001868 */
[-C--:B------:R-:W-:Y:S06]  /*6570*/  HMMA.16816.F32 R108, R44, R10.reuse, R108 ;  /* 0x0000000a2c6c723c */ /* 0x080fec000000186c */
[C---:B------:R-:W-:Y:S01]  /*6580*/  HMMA.16816.F32 R112, R4.reuse, R10, R112 ;  /* 0x0000000a0470723c */ /* 0x040fe20000001870 */
[----:B------:R-:W-:Y:S05]  /*6590*/  LDSM.16.MT88.4 R8, [R0+0x1000] ;  /* 0x001000000008783b */ /* 0x000fea0000004200 */
[-C--:B------:R-:W-:Y:S06]  /*65a0*/  HMMA.16816.F32 R116, R4, R48.reuse, R116 ;  /* 0x000000300474723c */ /* 0x080fec0000001874 */
[C---:B------:R-:W-:Y:S06]  /*65b0*/  HMMA.16816.F32 R120, R44.reuse, R48, R120 ;  /* 0x000000302c78723c */ /* 0x040fec0000001878 */
[-C--:B------:R-:W-:Y:S01]  /*65c0*/  HMMA.16816.F32 R124, R44, R50.reuse, R124 ;  /* 0x000000322c7c723c */ /* 0x080fe2000000187c */
[----:B------:R-:W-:Y:S05]  /*65d0*/  LDSM.16.MT88.4 R44, [R225+0x14800] ;  /* 0x01480000e12c783b */ /* 0x000fea0000004200 */
[----:B------:R-:W-:Y:S01]  /*65e0*/  HMMA.16816.F32 R128, R4, R50, R128 ;  /* 0x000000320480723c */ /* 0x000fe20000001880 */
[----:B------:R-:W1:Y:S04]  /*65f0*/  LDSM.16.MT88.4 R4, [R3+0x14800] ;  /* 0x014800000304783b */ /* 0x000e680000004200 */
[----:B------:R-:W2:Y:S01]  /*6600*/  LDSM.16.MT88.4 R48, [R0+0x5000] ;  /* 0x005000000030783b */ /* 0x000ea20000004200 */
[-C--:B------:R-:W-:Y:S06]  /*6610*/  HMMA.16816.F32 R100, R52, R56.reuse, R100 ;  /* 0x000000383464723c */ /* 0x080fec0000001864 */
        /* <DEDUP_REMOVED lines=9> */
[----:B------:R-:W3:Y:S04]  /*66b0*/  LDSM.16.MT88.4 R52, [R3+0x14c00] ;  /* 0x014c00000334783b */ /* 0x000ee80000004200 */
[----:B------:R-:W4:Y:S01]  /*66c0*/  LDSM.16.MT88.4 R64, [R0+0x5800] ;  /* 0x005800000040783b */ /* 0x000f220000004200 */
        /* <DEDUP_REMOVED lines=9> */
[C---:B------:R-:W-:Y:S06]  /*6760*/  HMMA.16816.F32 R104, R60.reuse, R56, R104 ;  /* 0x000000383c68723c */ /* 0x040fec0000001868 */
[-C--:B------:R-:W-:Y:S06]  /*6770*/  HMMA.16816.F32 R108, R60, R58.reuse, R108 ;  /* 0x0000003a3c6c723c */ /* 0x080fec000000186c */
[C---:B------:R-:W-:Y:S06]  /*6780*/  HMMA.16816.F32 R112, R52.reuse, R58, R112 ;  /* 0x0000003a3470723c */ /* 0x040fec0000001870 */
[-C--:B----4-:R-:W-:Y:S06]  /*6790*/  HMMA.16816.F32 R116, R52, R64.reuse, R116 ;  /* 0x000000403474723c */ /* 0x090fec0000001874 */
[C---:B------:R-:W-:Y:S06]  /*67a0*/  HMMA.16816.F32 R120, R60.reuse, R64, R120 ;  /* 0x000000403c78723c */ /* 0x040fec0000001878 */
[-C--:B------:R-:W-:Y:S06]  /*67b0*/  HMMA.16816.F32 R124, R60, R66.reuse, R124 ;  /* 0x000000423c7c723c */ /* 0x080fec000000187c */
[----:B------:R-:W-:Y:S01]  /*67c0*/  HMMA.16816.F32 R128, R52, R66, R128 ;  /* 0x000000423480723c */ /* 0x000fe20000001880 */
[----:B------:R-:W-:Y:S11]  /*67d0*/  @!UPT UIADD3 URZ, URZ, URZ, URZ ;  /* 0x0000003f3f3ff290 */ /* 0x000ff6000fffe03f */
[----:B------:R-:W-:Y:S01]  /*67e0*/  @!UPT UIADD3 URZ, URZ, URZ, URZ ;  /* 0x0000003f3f3ff290 */ /* 0x000fe2000fffe03f */
[----:B------:R-:W-:Y:S11]  /*67f0*/  @!P2 BRA `(.L_x_31) ;  /* 0x0000000000f8a947 */ /* 0x000ff60003800000 */
[----:B------:R-:W-:Y:S01]  /*6800*/  BAR.SYNC.DEFER_BLOCKING 0x0 ;  /* 0x0000000000007b1d */ /* 0x000fe20000010000 */
[----:B------:R-:W-:Y:S02]  /*6810*/  IMAD.MOV.U32 R4, RZ, RZ, R241 ;  /* 0x000000ffff047224 */ /* 0x000fe400078e00f1 */
[----:B------:R-:W-:Y:S03]  /*6820*/  IMAD.MOV.U32 R5, RZ, RZ, R243 ;  /* 0x000000ffff057224 */ /* 0x000fe600078e00f3 */
[----:B------:R1:W-:Y:S02]  /*6830*/  @P3 STS.128 [R237], RZ ;  /* 0x000000ffed003388 */ /* 0x0003e40000000c00 */
[----:B------:R-:W2:Y:S08]  /*6840*/  LDC R7, c[0x0][0x240] ;  /* 0x00009000ff077b82 */ /* 0x000eb00000000800 */
        /* <DEDUP_REMOVED lines=10> */
[----:B------:R1:W-:Y:S01]  /*68f0*/  @!P3 LDGSTS.E.BYPASS.LTC128B.128 [R237], desc[UR6][R4.64] ;  /* 0x0000000004edbfae */ /* 0x0003e2000b901d46 */
[C-C-:B---3--:R-:W-:Y:S02]  /*6900*/  @!P3 LEA.HI.X R47, R7.reuse, R5, R8.reuse, 0x6, P0 ;  /* 0x00000005072fb211 */ /* 0x148fe400000f3408 */
[CC--:B------:R-:W-:Y:S01]  /*6910*/  @!P5 LEA R44, P2, R0.reuse, R241.reuse, 0x1 ;  /* 0x000000f1002cd211 */ /* 0x0c0fe200078408ff */
        /* <DEDUP_REMOVED lines=44> */
.L_x_31:
[----:B------:R-:W-:Y:S02]  /*6be0*/  UISETP.GT.AND UP0, UPT, UR5, UR15, UPT ;  /* 0x0000000f0500728c */ /* 0x000fe4000bf04270 */
[----:B------:R-:W-:Y:S04]  /*6bf0*/  UIADD3 UR5, UR5, -0x1, URZ ;  /* 0xffffffff05057890 */ /* 0x000fe8000fffe03f */
[----:B------:R-:W-:Y:S11]  /*6c00*/  PLOP3.LUT P0, PT, PT, PT, UP0, 0x80, 0x0 ;  /* 0x000000000000781c */ /* 0x000ff60003f0f008 */
[----:B------:R-:W-:Y:S02]  /*6c10*/  @!UPT UIADD3 URZ, URZ, URZ, URZ ;  /* 0x0000003f3f3ff290 */ /* 0x000fe4000fffe03f */
[----:B------:R-:W-:Y:S05]  /*6c20*/  @P0 BRA `(.L_x_32) ;  /* 0xffffffd000640947 */ /* 0x000fea000383ffff */
[----:B------:R-:W2:Y:S01]  /*6c30*/  S2R R48, SR_TID.X ;  /* 0x0000000000307919 */ /* 0x000ea20000002100 */
[----:B------:R-:W-:Y:S01]  /*6c40*/  F2FP.F16.F32.PACK_AB R20, R21, R20 ;  /* 0x000000141514723e */ /* 0x000fe200000000ff */
[----:B------:R-:W-:Y:S01]  /*6c50*/  ULDC UR5, c[0x0][0x390] ;  /* 0x0000e40000057ab9 */ /* 0x000fe20000000800 */
[----:B-1----:R-:W-:Y:S01]  /*6c60*/  F2FP.F16.F32.PACK_AB R47, R13, R12 ;  /* 0x0000000c0d2f723e */ /* 0x002fe200000000ff */
[----:B------:R-:W-:Y:S01]  /*6c70*/  UIADD3 UR8, UR4, 0x10000, URZ ;  /* 0x0001000004087890 */ /* 0x000fe2000fffe03f */
[----:B------:R-:W-:Y:S01]  /*6c80*/  F2FP.F16.F32.PACK_AB R46, R15, R14 ;  /* 0x0000000e0f2e723e */ /* 0x000fe200000000ff */
[----:B------:R-:W-:Y:S01]  /*6c90*/  FMUL.FTZ R100, R100, UR5 ;  /* 0x0000000564647c20 */ /* 0x000fe20008410000 */
[----:B------:R-:W-:Y:S01]  /*6ca0*/  F2FP.F16.F32.PACK_AB R45, R17, R16 ;  /* 0x00000010112d723e */ /* 0x000fe200000000ff */
        /* <DEDUP_REMOVED lines=24> */
[----:B--2---:R-:W-:Y:S01]  /*6e30*/  SHF.R.S32.HI R21, RZ, 0x1f, R48 ;  /* 0x0000001fff157819 */ /* 0x004fe20000011430 */
[----:B------:R-:W-:Y:S01]  /*6e40*/  FMUL.FTZ R128, R128, UR5 ;  /* 0x0000000580807c20 */ /* 0x000fe20008410000 */
[----:B------:R-:W-:Y:S01]  /*6e50*/  FMUL.FTZ R7, R129, UR5 ;  /* 0x0000000581077c20 */ /* 0x000fe20008410000 */
[----:B------:R-:W-:Y:S01]  /*6e60*/  FMUL.FTZ R130, R130, UR5 ;  /* 0x0000000582827c20 */ /* 0x000fe20008410000 */
[-C--:B------:R-:W-:Y:S01]  /*6e70*/  LEA.HI R6, R21, R48.reuse, RZ, 0x2 ;  /* 0x0000003015067211 */ /* 0x080fe200078f10ff */
[----:B------:R-:W-:Y:S01]  /*6e80*/  FMUL.FTZ R131, R131, UR5 ;  /* 0x0000000583837c20 */ /* 0x000fe20008410000 */
[----:B------:R-:W-:Y:S01]  /*6e90*/  LEA.HI R4, R21, R48, RZ, 0x5 ;  /* 0x0000003015047211 */ /* 0x000fe200078f28ff */
[----:B------:R-:W-:Y:S01]  /*6ea0*/  FMUL.FTZ R124, R124, UR5 ;  /* 0x000000057c7c7c20 */ /* 0x000fe20008410000 */
[--C-:B------:R-:W-:Y:S01]  /*6eb0*/  SHF.R.S32.HI R5, RZ, 0x2, R6.reuse ;  /* 0x00000002ff057819 */ /* 0x100fe20000011406 */
[----:B------:R-:W-:Y:S01]  /*6ec0*/  FMUL.FTZ R125, R125, UR5 ;  /* 0x000000057d7d7c20 */ /* 0x000fe20008410000 */
[----:B------:R-:W-:Y:S01]  /*6ed0*/  SHF.R.S32.HI R0, RZ, 0x1f, R6 ;  /* 0x0000001fff007819 */ /* 0x000fe20000011406 */
[----:B------:R-:W-:Y:S01]  /*6ee0*/  FMUL.FTZ R126, R126, UR5 ;  /* 0x000000057e7e7c20 */ /* 0x000fe20008410000 */
[----:B------:R-:W-:Y:S01]  /*6ef0*/  SHF.R.S32.HI R4, RZ, 0x5, R4 ;  /* 0x00000005ff047819 */ /* 0x000fe20000011404 */
[----:B------:R-:W-:Y:S01]  /*6f00*/  FMUL.FTZ R127, R127, UR5 ;  /* 0x000000057f7f7c20 */ /* 0x000fe20008410000 */
[----:B------:R-:W-:Y:S01]  /*6f10*/  LEA.HI R0, R0, R5, RZ, 0x3 ;  /* 0x0000000500007211 */ /* 0x000fe200078f18ff */
[----:B------:R-:W-:Y:S01]  /*6f20*/  UISETP.NE.AND UP0, UPT, UR36, -0x1, UPT ;  /* 0xffffffff2400788c */ /* 0x000fe2000bf05270 */
[----:B------:R-:W-:-:S02]  /*6f30*/  F2FP.F16.F32.PACK_AB R24, R25, R24 ;  /* 0x000000181918723e */ /* 0x000fc400000000ff */
[----:B------:R-:W-:Y:S02]  /*6f40*/  LOP3.LUT R0, R0, 0xfffffff8, RZ, 0xc0, !PT ;  /* 0xfffffff800007812 */ /* 0x000fe400078ec0ff */
[----:B------:R-:W-:Y:S02]  /*6f50*/  F2FP.F16.F32.PACK_AB R26, R27, R26 ;  /* 0x0000001a1b1a723e */ /* 0x000fe400000000ff */
[----:B------:R-:W-:Y:S01]  /*6f60*/  F2FP.F16.F32.PACK_AB R22, R23, R22 ;  /* 0x000000161716723e */ /* 0x000fe200000000ff */
[----:B------:R-:W-:Y:S01]  /*6f70*/  IMAD.IADD R0, R5, 0x1, -R0 ;  /* 0x0000000105007824 */ /* 0x000fe200078e0a00 */
[----:B------:R-:W-:Y:S01]  /*6f80*/  F2FP.F16.F32.PACK_AB R28, R29, R28 ;  /* 0x0000001c1d1c723e */ /* 0x000fe200000000ff */
[----:B------:R-:W-:Y:S01]  /*6f90*/  IMAD.SHL.U32 R5, R4, 0x8, RZ ;  /* 0x0000000804057824 */ /* 0x000fe200078e00ff */
[----:B------:R-:W-:Y:S01]  /*6fa0*/  LOP3.LUT R4, R6, 0x7ffffffc, RZ, 0xc0, !PT ;  /* 0x7ffffffc06047812 */ /* 0x000fe200078ec0ff */
[----:B------:R-:W-:Y:S01]  /*6fb0*/  IMAD.SHL.U32 R0, R0, 0x40, RZ ;  /* 0x0000004000007824 */ /* 0x000fe200078e00ff */
[----:B------:R-:W-:Y:S01]  /*6fc0*/  F2FP.F16.F32.PACK_AB R30, R31, R30 ;  /* 0x0000001e1f1e723e */ /* 0x000fe200000000ff */
[----:B------:R-:W-:Y:S01]  /*6fd0*/  @UP0 UIADD3 UR5, UR19, UR36, URZ ;  /* 0x0000002413050290 */ /* 0x000fe2000fffe03f */
[----:B------:R-:W-:Y:S01]  /*6fe0*/  LOP3.LUT R6, R5, 0x38, RZ, 0xc0, !PT ;  /* 0x0000003805067812 */ /* 0x000fe200078ec0ff */
[----:B------:R-:W-:Y:S01]  /*6ff0*/  IMAD.IADD R4, R48, 0x1, -R4 ;  /* 0x0000000130047824 */ /* 0x000fe200078e0a04 */
[----:B------:R-:W-:Y:S01]  /*7000*/  LOP3.LUT R0, R0, 0x1c0, RZ, 0xc0, !PT ;  /* 0x000001c000007812 */ /* 0x000fe200078ec0ff */
[----:B------:R-:W-:Y:S01]  /*7010*/  @UP0 ULDC.64 UR16, c[0x0][0x450] ;  /* 0x0001140000100ab9 */ /* 0x000fe20000000a00 */
[----:B------:R-:W-:Y:S01]  /*7020*/  F2FP.F16.F32.PACK_AB R32, R33, R32 ;  /* 0x000000202120723e */ /* 0x000fe200000000ff */
[----:B------:R-:W-:Y:S01]  /*7030*/  IMAD.SHL.U32 R4, R4, 0x2, RZ ;  /* 0x0000000204047824 */ /* 0x000fe200078e00ff */
[----:B------:R-:W-:-:S02]  /*7040*/  SHF.R.U32.HI R5, RZ, 0x3, R0 ;  /* 0x00000003ff057819 */ /* 0x000fc40000011600 */
[----:B------:R-:W-:Y:S02]  /*7050*/  F2FP.F16.F32.PACK_AB R34, R35, R34 ;  /* 0x000000222322723e */ /* 0x000fe400000000ff */
[----:B------:R-:W-:Y:S02]  /*7060*/  LOP3.LUT R5, R5, R0, R6, 0x1e, !PT ;  /* 0x0000000005057212 */ /* 0x000fe400078e1e06 */
[----:B------:R-:W-:Y:S02]  /*7070*/  F2FP.F16.F32.PACK_AB R40, R41, R40 ;  /* 0x000000282928723e */ /* 0x000fe400000000ff */
[----:B------:R-:W-:Y:S01]  /*7080*/  F2FP.F16.F32.PACK_AB R42, R43, R42 ;  /* 0x0000002a2b2a723e */ /* 0x000fe200000000ff */
[----:B------:R-:W-:Y:S01]  /*7090*/  IMAD.IADD R0, R4, 0x1, R5 ;  /* 0x0000000104007824 */ /* 0x000fe200078e0205 */
[----:B------:R-:W-:Y:S02]  /*70a0*/  F2FP.F16.F32.PACK_AB R36, R37, R36 ;  /* 0x000000242524723e */ /* 0x000fe400000000ff */
[----:B------:R-:W-:-:S02]  /*70b0*/  F2FP.F16.F32.PACK_AB R38, R39, R38 ;  /* 0x000000262726723e */ /* 0x000fc400000000ff */
[----:B------:R-:W-:Y:S02]  /*70c0*/  F2FP.F16.F32.PACK_AB R19, R19, R100 ;  /* 0x000000641313723e */ /* 0x000fe400000000ff */
[----:B------:R-:W-:Y:S02]  /*70d0*/  F2FP.F16.F32.PACK_AB R18, R18, R102 ;  /* 0x000000661212723e */ /* 0x000fe400000000ff */
[----:B------:R-:W-:Y:S02]  /*70e0*/  F2FP.F16.F32.PACK_AB R17, R17, R104 ;  /* 0x000000681111723e */ /* 0x000fe400000000ff */
[----:B------:R-:W-:Y:S02]  /*70f0*/  F2FP.F16.F32.PACK_AB R16, R16, R106 ;  /* 0x0000006a1010723e */ /* 0x000fe400000000ff */
        /* <DEDUP_REMOVED lines=9> */
[----:B------:R-:W-:Y:S01]  /*7190*/  LEA R0, R0, UR8, 0x1 ;  /* 0x0000000800007c11 */ /* 0x000fe2000f8e08ff */
[----:B------:R-:W-:Y:S01]  /*71a0*/  BAR.SYNC.DEFER_BLOCKING 0x0 ;  /* 0x0000000000007b1d */ /* 0x000fe20000010000 */
[----:B------:R-:W-:Y:S01]  /*71b0*/  F2FP.F16.F32.PACK_AB R6, R131, R130 ;  /* 0x000000828306723e */ /* 0x000fe200000000ff */
[----:B------:R-:W-:Y:S01]  /*71c0*/  @UP0 UIMAD.WIDE.U32 UR8, UR5, UR16, URZ ;  /* 0x00000010050802a5 */ /* 0x000fe2000f8e003f */
[----:B------:R-:W-:Y:S01]  /*71d0*/  F2FP.F16.F32.PACK_AB R5, R125, R124 ;  /* 0x0000007c7d05723e */ /* 0x000fe200000000ff */
[----:B------:R-:W-:Y:S01]  /*71e0*/  @UP0 UIMAD UR5, UR5, UR17, URZ ;  /* 0x00000011050502a4 */ /* 0x000fe2000f8e023f */
[----:B------:R-:W-:Y:S02]  /*71f0*/  F2FP.F16.F32.PACK_AB R4, R127, R126 ;  /* 0x0000007e7f04723e */ /* 0x000fe400000000ff */
[----:B------:R-:W-:Y:S01]  /*7200*/  PLOP3.LUT P0, PT, PT, PT, UP0, 0x80, 0x0 ;  /* 0x000000000000781c */ /* 0x000fe20003f0f008 */
[----:B------:R-:W-:Y:S01]  /*7210*/  @UP0 UIADD3 UR20, UR9, UR5, URZ ;  /* 0x0000000509140290 */ /* 0x000fe2000fffe03f */
[----:B------:R-:W-:Y:S01]  /*7220*/  @UP0 UMOV UR15, UR8 ;  /* 0x00000008000f0c82 */ /* 0x000fe20008000000 */
[----:B------:R1:W-:Y:S04]  /*7230*/  STS [R0], R19 ;  /* 0x0000001300007388 */ /* 0x0003e80000000800 */
[----:B------:R1:W-:Y:S04]  /*7240*/  STS [R0+0x400], R18 ;  /* 0x0004001200007388 */ /* 0x0003e80000000800 */
        /* <DEDUP_REMOVED lines=29> */
[----:B------:R1:W-:Y:S01]  /*7420*/  STS [R0+0x7c00], R38 ;  /* 0x007c002600007388 */ /* 0x0003e20000000800 */
[----:B------:R-:W-:Y:S05]  /*7430*/  @P0 BRA `(.L_x_33) ;  /* 0x0000000000340947 */ /* 0x000fea0003800000 */
[----:B------:R-:W-:Y:S01]  /*7440*/  USHF.R.S32.HI UR5, URZ, 0x1f, UR19 ;  /* 0x0000001f3f057899 */ /* 0x000fe20008011413 */
[----:B------:R-:W-:Y:S01]  /*7450*/  ULDC.64 UR16, c[0x0][0x450] ;  /* 0x0001140000107ab9 */ /* 0x000fe20000000a00 */
[----:B------:R-:W-:Y:S02]  /*7460*/  USHF.R.S32.HI UR12, URZ, 0x1f, UR51 ;  /* 0x0000001f3f0c7899 */ /* 0x000fe40008011433 */
[----:B------:R-:W-:Y:S02]  /*7470*/  UIMAD UR5, UR5, UR16, URZ ;  /* 0x00000010050572a4 */ /* 0x000fe4000f8e023f */
[----:B------:R-:W-:Y:S02]  /*7480*/  UIMAD.WIDE.U32 UR8, UR19, UR16, URZ ;  /* 0x00000010130872a5 */ /* 0x000fe4000f8e003f */
[----:B------:R-:W-:Y:S01]  /*7490*/  UIMAD UR5, UR19, UR17, UR5 ;  /* 0x00000011130572a4 */ /* 0x000fe2000f8e0205 */
[----:B------:R-:W-:-:S03]  /*74a0*/  ULDC.64 UR10, c[0x0][0x438] ;  /* 0x00010e00000a7ab9 */ /* 0x000fc60000000a00 */
[----:B------:R-:W-:Y:S02]  /*74b0*/  UIADD3 UR9, UR9, UR5, URZ ;  /* 0x0000000509097290 */ /* 0x000fe4000fffe03f */
[----:B------:R-:W-:Y:S02]  /*74c0*/  UIMAD UR5, UR12, UR10, URZ ;  /* 0x0000000a0c0572a4 */ /* 0x000fe4000f8e023f */
[----:B------:R-:W-:Y:S02]  /*74d0*/  UIMAD.WIDE.U32 UR8, UR51, UR10, UR8 ;  /* 0x0000000a330872a5 */ /* 0x000fe4000f8e0008 */
[----:B------:R-:W-:-:S04]  /*74e0*/  UIMAD UR5, UR51, UR11, UR5 ;  /* 0x0000000b330572a4 */ /* 0x000fc8000f8e0205 */
[----:B------:R-:W-:Y:S01]  /*74f0*/  UIADD3 UR20, UR9, UR5, URZ ;  /* 0x0000000509147290 */ /* 0x000fe2000fffe03f */
[----:B------:R-:W-:-:S11]  /*7500*/  UMOV UR15, UR8 ;  /* 0x00000008000f7c82 */ /* 0x000fd60008000000 */
.L_x_33:
[----:B------:R-:W-:Y:S01]  /*7510*/  @UP0 UIADD3 UR5, UR19, UR36, URZ ;  /* 0x0000002413050290 */ /* 0x000fe2000fffe03f */
[----:B------:R-:W-:-:S03]  /*7520*/  @UP0 ULDC.64 UR12, c[0x0][0x458] ;  /* 0x00011600000c0ab9 */ /* 0x000fc60000000a00 */
[----:B------:R-:W-:Y:S02]  /*7530*/  @UP0 UIMAD.WIDE.U32 UR8, UR5, UR12, URZ ;  /* 0x0000000c050802a5 */ /* 0x000fe4000f8e003f */
[----:B------:R-:W-:-:S04]  /*7540*/  @UP0 UIMAD UR5, UR5, UR13, URZ ;  /* 0x0000000d050502a4 */ /* 0x000fc8000f8e023f */
[----:B------:R-:W-:Y:S01]  /*7550*/  @UP0 UIADD3 UR14, UR9, UR5, URZ ;  /* 0x00000005090e0290 */ /* 0x000fe2000fffe03f */
[----:B------:R-:W-:Y:S01]  /*7560*/  @UP0 UMOV UR11, UR8 ;  /* 0x00000008000b0c82 */ /* 0x000fe20008000000 */
[----:B------:R-:W-:Y:S10]  /*7570*/  @P0 BRA `(.L_x_34) ;  /* 0x0000000000340947 */ /* 0x000ff40003800000 */
        /* <DEDUP_REMOVED lines=13> */
.L_x_34:
[----:B------:R-:W-:Y:S01]  /*7650*/  BAR.SYNC.DEFER_BLOCKING 0x0 ;  /* 0x0000000000007b1d */ /* 0x000fe20000010000 */
[----:B------:R-:W-:Y:S01]  /*7660*/  USHF.L.U32 UR5, UR23, 0x5, URZ ;  /* 0x0000000517057899 */ /* 0x000fe2000800063f */
[----:B-1----:R-:W-:-:S03]  /*7670*/  LEA.HI R0, R21, R48, RZ, 0x3 ;  /* 0x0000003015007211 */ /* 0x002fc600078f18ff */
[----:B------:R-:W-:Y:S01]  /*7680*/  UIADD3 UR18, -UR5, UR18, URZ ;  /* 0x0000001205127290 */ /* 0x000fe2000fffe13f */
[----:B------:R-:W-:Y:S01]  /*7690*/  LOP3.LUT R4, R0, 0xfffffff8, RZ, 0xc0, !PT ;  /* 0xfffffff800047812 */ /* 0x000fe200078ec0ff */
[----:B------:R-:W-:Y:S01]  /*76a0*/  BSSY B0, `(.L_x_35) ;  /* 0x000002e000007945 */ /* 0x000fe20003800000 */
[----:B------:R-:W-:-:S03]  /*76b0*/  SHF.R.S32.HI R0, RZ, 0x3, R0 ;  /* 0x00000003ff007819 */ /* 0x000fc60000011400 */
[----:B------:R-:W-:Y:S01]  /*76c0*/  IMAD.IADD R4, R48, 0x1, -R4 ;  /* 0x0000000130047824 */ /* 0x000fe200078e0a04 */
[----:B------:R-:W-:Y:S02]  /*76d0*/  ISETP.GE.AND P4, PT, R0, UR18, PT ;  /* 0x0000001200007c0c */ /* 0x000fe4000bf86270 */
[----:B------:R-:W-:Y:S01]  /*76e0*/  SHF.R.S32.HI R29, RZ, 0x1f, R0 ;  /* 0x0000001fff1d7819 */ /* 0x000fe20000011400 */
[----:B------:R-:W-:-:S04]  /*76f0*/  IMAD.SHL.U32 R4, R4, 0x8, RZ ;  /* 0x0000000804047824 */ /* 0x000fc800078e00ff */
[C---:B------:R-:W-:Y:S01]  /*7700*/  VIADD R28, R4.reuse, 0x40 ;  /* 0x00000040041c7836 */ /* 0x040fe20000000000 */
[----:B------:R-:W-:Y:S01]  /*7710*/  SHF.R.S32.HI R5, RZ, 0x1f, R4 ;  /* 0x0000001fff057819 */ /* 0x000fe20000011404 */
[C---:B------:R-:W-:Y:S02]  /*7720*/  VIADD R11, R4.reuse, 0xc0 ;  /* 0x000000c0040b7836 */ /* 0x040fe40000000000 */
[----:B------:R-:W-:Y:S01]  /*7730*/  VIADD R10, R4, 0x80 ;  /* 0x00000080040a7836 */ /* 0x000fe20000000000 */
[----:B------:R1:W2:Y:S04]  /*7740*/  LDS.128 R44, [R237+0x14000] ;  /* 0x01400000ed2c7984 */ /* 0x0002a80000000c00 */
[----:B------:R1:W3:Y:S04]  /*7750*/  LDS.128 R40, [R237+0x15000] ;  /* 0x01500000ed287984 */ /* 0x0002e80000000c00 */
[----:B------:R1:W4:Y:S04]  /*7760*/  LDS.128 R36, [R237+0x16000] ;  /* 0x01600000ed247984 */ /* 0x0003280000000c00 */
[----:B------:R1:W1:Y:S01]  /*7770*/  LDS.128 R32, [R237+0x17000] ;  /* 0x01700000ed207984 */ /* 0x0002620000000c00 */
[----:B------:R-:W-:Y:S05]  /*7780*/  @P4 BRA `(.L_x_36) ;  /* 0x00000000007c4947 */ /* 0x000fea0003800000 */
[----:B------:R-:W-:Y:S01]  /*7790*/  ULDC UR18, c[0x0][0x2d0] ;  /* 0x0000b40000127ab9 */ /* 0x000fe20000000800 */
[----:B------:R-:W2:Y:S01]  /*77a0*/  LDS.128 R24, [R237+0x11000] ;  /* 0x01100000ed187984 */ /* 0x000ea20000000c00 */
[----:B------:R-:W-:Y:S01]  /*77b0*/  ISETP.GE.AND P3, PT, R4, UR18, PT ;  /* 0x0000001204007c0c */ /* 0x000fe2000bf66270 */
[----:B------:R-:W-:Y:S01]  /*77c0*/  IMAD.U32 R6, RZ, RZ, UR5 ;  /* 0x00000005ff067e24 */ /* 0x000fe2000f8e00ff */
[----:B------:R-:W-:Y:S01]  /*77d0*/  IADD3 R8, P0, R0, UR5, RZ ;  /* 0x0000000500087c10 */ /* 0x000fe2000ff1e0ff */
[----:B------:R-:W3:Y:S01]  /*77e0*/  LDS.128 R20, [R237+0x12000] ;  /* 0x01200000ed147984 */ /* 0x000ee20000000c00 */
[----:B------:R-:W-:Y:S01]  /*77f0*/  USHF.R.S32.HI UR10, URZ, 0x1f, UR56 ;  /* 0x0000001f3f0a7899 */ /* 0x000fe20008011438 */
[----:B------:R-:W-:Y:S01]  /*7800*/  ISETP.GE.AND P2, PT, R28, UR18, PT ;  /* 0x000000121c007c0c */ /* 0x000fe2000bf46270 */
[----:B------:R-:W-:Y:S01]  /*7810*/  ULDC.64 UR8, c[0x0][0x468] ;  /* 0x00011a0000087ab9 */ /* 0x000fe20000000a00 */
[----:B------:R-:W4:Y:S01]  /*7820*/  LDS.128 R16, [R237+0x13000] ;  /* 0x01300000ed107984 */ /* 0x000f220000000c00 */
[----:B------:R-:W-:Y:S01]  /*7830*/  LEA.HI.X.SX32 R9, R6, R29, 0x1, P0 ;  /* 0x0000001d06097211 */ /* 0x000fe200000f0eff */
[----:B------:R-:W-:Y:S01]  /*7840*/  IMAD.WIDE.U32 R6, R8, UR16, R4 ;  /* 0x0000001008067c25 */ /* 0x000fe2000f8e0004 */
[----:B------:R-:W-:Y:S01]  /*7850*/  UIMAD UR10, UR10, UR8, URZ ;  /* 0x000000080a0a72a4 */ /* 0x000fe2000f8e023f */
[----:B------:R-:W-:-:S02]  /*7860*/  ISETP.GE.AND P1, PT, R10, UR18, PT ;  /* 0x000000120a007c0c */ /* 0x000fc4000bf26270 */
[----:B------:R-:W1:Y:S01]  /*7870*/  @!P3 LDS.128 R12, [R237+0x10000] ;  /* 0x01000000ed0cb984 */ /* 0x000e620000000c00 */
[----:B------:R-:W-:Y:S01]  /*7880*/  IMAD R9, R9, UR16, RZ ;  /* 0x0000001009097c24 */ /* 0x000fe2000f8e02ff */
[----:B------:R-:W-:Y:S01]  /*7890*/  IADD3 R6, P0, R6, UR15, RZ ;  /* 0x0000000f06067c10 */ /* 0x000fe2000ff1e0ff */
[----:B------:R-:W-:Y:S02]  /*78a0*/  UIMAD UR10, UR56, UR9, UR10 ;  /* 0x00000009380a72a4 */ /* 0x000fe4000f8e020a */
[----:B------:R-:W-:Y:S02]  /*78b0*/  IMAD R9, R8, UR17, R9 ;  /* 0x0000001108097c24 */ /* 0x000fe4000f8e0209 */
[----:B------:R-:W-:Y:S01]  /*78c0*/  IMAD.U32 R8, RZ, RZ, UR8 ;  /* 0x00000008ff087e24 */ /* 0x000fe2000f8e00ff */
[----:B------:R-:W-:Y:S02]  /*78d0*/  ULDC.64 UR8, c[0x0][0x3f0] ;  /* 0x0000fc0000087ab9 */ /* 0x000fe40000000a00 */
[----:B------:R-:W-:-:S02]  /*78e0*/  IADD3.X R7, R7, UR20, R9, P0, !PT ;  /* 0x0000001407077c10 */ /* 0x000fc400087fe409 */
[----:B------:R-:W-:Y:S01]  /*78f0*/  ISETP.GE.AND P0, PT, R11, UR18, PT ;  /* 0x000000120b007c0c */ /* 0x000fe2000bf06270 */
[----:B------:R-:W-:-:S04]  /*7900*/  IMAD.WIDE.U32 R8, R8, UR56, R6 ;  /* 0x0000003808087c25 */ /* 0x000fc8000f8e0006 */
[----:B------:R-:W-:Y:S01]  /*7910*/  VIADD R7, R9, UR10 ;  /* 0x0000000a09077c36 */ /* 0x000fe20008000000 */
[----:B------:R-:W-:-:S04]  /*7920*/  LEA R6, P5, R8, UR8, 0x1 ;  /* 0x0000000808067c11 */ /* 0x000fc8000f8a08ff */
[----:B------:R-:W-:-:S05]  /*7930*/  LEA.HI.X R7, R8, UR9, R7, 0x1, P5 ;  /* 0x0000000908077c11 */ /* 0x000fca000a8f0c07 */
[----:B--2---:R2:W-:Y:S04]  /*7940*/  @!P2 STG.E.128 desc[UR6][R6.64+0x80], R24 ;  /* 0x000080180600a986 */ /* 0x0045e8000c101d06 */
[----:B---3--:R2:W-:Y:S04]  /*7950*/  @!P1 STG.E.128 desc[UR6][R6.64+0x100], R20 ;  /* 0x0001001406009986 */ /* 0x0085e8000c101d06 */
[----:B----4-:R2:W-:Y:S04]  /*7960*/  @!P0 STG.E.128 desc[UR6][R6.64+0x180], R16 ;  /* 0x0001801006008986 */ /* 0x0105e8000c101d06 */
[----:B-1----:R2:W-:Y:S02]  /*7970*/  @!P3 STG.E.128 desc[UR6][R6.64], R12 ;  /* 0x0000000c0600b986 */ /* 0x0025e4000c101d06 */
.L_x_36:
[----:B------:R-:W-:Y:S05]  /*7980*/  BSYNC B0 ;  /* 0x0000000000007941 */ /* 0x000fea0003800000 */
.L_x_35:
[----:B------:R-:W-:Y:S05]  /*7990*/  @P4 BRA `(.L_x_17) ;  /* 0x0000000000744947 */ /* 0x000fea0003800000 */
[----:B--2---:R-:W-:Y:S01]  /*79a0*/  IMAD.U32 R6, RZ, RZ, UR5 ;  /* 0x00000005ff067e24 */ /* 0x004fe2000f8e00ff */
[----:B------:R-:W-:Y:S01]  /*79b0*/  IADD3 R0, P0, R0, UR5, RZ ;  /* 0x0000000500007c10 */ /* 0x000fe2000ff1e0ff */
[----:B------:R-:W-:Y:S01]  /*79c0*/  IMAD.MOV.U32 R7, RZ, RZ, R5 ;  /* 0x000000ffff077224 */ /* 0x000fe200078e0005 */
[----:B------:R-:W-:Y:S02]  /*79d0*/  USHF.R.S32.HI UR10, URZ, 0x1f, UR56 ;  /* 0x0000001f3f0a7899 */ /* 0x000fe40008011438 */
[----:B------:R-:W-:Y:S01]  /*79e0*/  LEA.HI.X.SX32 R8, R6, R29, 0x1, P0 ;  /* 0x0000001d06087211 */ /* 0x000fe200000f0eff */
[----:B------:R-:W-:Y:S01]  /*79f0*/  IMAD.MOV.U32 R6, RZ, RZ, R4 ;  /* 0x000000ffff067224 */ /* 0x000fe200078e0004 */
[----:B------:R-:W-:Y:S01]  /*7a00*/  ULDC.64 UR8, c[0x0][0x470] ;  /* 0x00011c0000087ab9 */ /* 0x000fe20000000a00 */
[----:B------:R-:W-:Y:S01]  /*7a10*/  ULDC UR15, c[0x0][0x2d0] ;  /* 0x0000b400000f7ab9 */ /* 0x000fe20000000800 */
[----:B------:R-:W-:Y:S01]  /*7a20*/  UIMAD UR10, UR10, UR8, URZ ;  /* 0x000000080a0a72a4 */ /* 0x000fe2000f8e023f */
[----:B------:R-:W-:Y:S01]  /*7a30*/  IMAD.WIDE.U32 R6, R0, UR12, R6 ;  /* 0x0000000c00067c25 */ /* 0x000fe2000f8e0006 */
[----:B------:R-:W-:-:S02]  /*7a40*/  ISETP.GE.AND P3, PT, R4, UR15, PT ;  /* 0x0000000f04007c0c */ /* 0x000fc4000bf66270 */
[----:B------:R-:W-:Y:S01]  /*7a50*/  UIMAD UR10, UR56, UR9, UR10 ;  /* 0x00000009380a72a4 */ /* 0x000fe2000f8e020a */
[----:B------:R-:W-:Y:S01]  /*7a60*/  IMAD R5, R8, UR12, RZ ;  /* 0x0000000c08057c24 */ /* 0x000fe2000f8e02ff */
[----:B------:R-:W-:Y:S02]  /*7a70*/  IADD3 R6, P0, R6, UR11, RZ ;  /* 0x0000000b06067c10 */ /* 0x000fe4000ff1e0ff */
[----:B------:R-:W-:Y:S01]  /*7a80*/  ISETP.GE.AND P2, PT, R28, UR15, PT ;  /* 0x0000000f1c007c0c */ /* 0x000fe2000bf46270 */
[----:B------:R-:W-:Y:S01]  /*7a90*/  IMAD R0, R0, UR13, R5 ;  /* 0x0000000d00007c24 */ /* 0x000fe2000f8e0205 */
[----:B------:R-:W-:-:S04]  /*7aa0*/  ISETP.GE.AND P1, PT, R10, UR15, PT ;  /* 0x0000000f0a007c0c */ /* 0x000fc8000bf26270 */
[----:B------:R-:W-:Y:S01]  /*7ab0*/  IADD3.X R7, R7, UR14, R0, P0, !PT ;  /* 0x0000000e07077c10 */ /* 0x000fe200087fe400 */
[----:B------:R-:W-:Y:S01]  /*7ac0*/  IMAD.U32 R0, RZ, RZ, UR8 ;  /* 0x00000008ff007e24 */ /* 0x000fe2000f8e00ff */
[----:B------:R-:W-:Y:S01]  /*7ad0*/  ISETP.GE.AND P0, PT, R11, UR15, PT ;  /* 0x0000000f0b007c0c */ /* 0x000fe2000bf06270 */
[----:B------:R-:W-:Y:S02]  /*7ae0*/  ULDC.64 UR8, c[0x0][0x3f8] ;  /* 0x0000fe0000087ab9 */ /* 0x000fe40000000a00 */
[----:B------:R-:W-:-:S04]  /*7af0*/  IMAD.WIDE.U32 R6, R0, UR56, R6 ;  /* 0x0000003800067c25 */ /* 0x000fc8000f8e0006 */
[----:B------:R-:W-:Y:S01]  /*7b00*/  VIADD R0, R7, UR10 ;  /* 0x0000000a07007c36 */ /* 0x000fe20008000000 */
[----:B------:R-:W-:-:S04]  /*7b10*/  LEA R4, P4, R6, UR8, 0x1 ;  /* 0x0000000806047c11 */ /* 0x000fc8000f8808ff */
[----:B------:R-:W-:-:S05]  /*7b20*/  LEA.HI.X R5, R6, UR9, R0, 0x1, P4 ;  /* 0x0000000906057c11 */ /* 0x000fca000a0f0c00 */
[----:B------:R2:W-:Y:S04]  /*7b30*/  @!P3 STG.E.128 desc[UR6][R4.64], R44 ;  /* 0x0000002c0400b986 */ /* 0x0005e8000c101d06 */
[----:B---3--:R2:W-:Y:S04]  /*7b40*/  @!P2 STG.E.128 desc[UR6][R4.64+0x80], R40 ;  /* 0x000080280400a986 */ /* 0x0085e8000c101d06 */
[----:B----4-:R2:W-:Y:S04]  /*7b50*/  @!P1 STG.E.128 desc[UR6][R4.64+0x100], R36 ;  /* 0x0001002404009986 */ /* 0x0105e8000c101d06 */
[----:B-1----:R2:W-:Y:S02]  /*7b60*/  @!P0 STG.E.128 desc[UR6][R4.64+0x180], R32 ;  /* 0x0001802004008986 */ /* 0x0025e4000c101d06 */
.L_x_17:
[----:B------:R-:W-:Y:S05]  /*7b70*/  BSYNC B1 ;  /* 0x0000000000017941 */ /* 0x000fea0003800000 */
.L_x_7:
[----:B------:R-:W-:Y:S02]  /*7b80*/  ULDC UR5, c[0x0][0xc] ;  /* 0x0000030000057ab9 */ /* 0x000fe40000000800 */
[----:B------:R-:W-:-:S04]  /*7b90*/  UIADD3 UR23, UR5, UR23, URZ ;  /* 0x0000001705177290 */ /* 0x000fc8000fffe03f */
[----:B------:R-:W-:-:S06]  /*7ba0*/  UISETP.GE.AND UP0, UPT, UR23, UR61, UPT ;  /* 0x0000003d1700728c */ /* 0x000fcc000bf06270 */
[----:B------:R-:W-:-:S13]  /*7bb0*/  PLOP3.LUT P0, PT, PT, PT, UP0, 0x80, 0x0 ;  /* 0x000000000000781c */ /* 0x000fda0003f0f008 */
[----:B------:R-:W-:Y:S05]  /*7bc0*/  @P0 BRA `(.L_x_37) ;  /* 0x0000000000040947 */ /* 0x000fea0003800000 */
[----:B------:R-:W-:Y:S05]  /*7bd0*/  BRA `(.L_x_38) ;  /* 0xffffff8c00b87947 */ /* 0x000fea000383ffff */
.L_x_37:
[----:B------:R-:W-:Y:S05]  /*7be0*/  EXIT ;  /* 0x000000000000794d */ /* 0x000fea0003800000 */
.L_x_39:
        /* <DEDUP_REMOVED lines=9> */
.L_x_1030:


//--------------------- .text._ZN5flash44flash_bwd_dq_dk_dv_loop_seqk_parallel_kernelI23Flash_bwd_kernel_traitsILi256ELi64ELi32ELi8ELi4ELi1ELi2ELb1ELb1EN7cutlass6half_tE19Flash_kernel_traitsILi256ELi64ELi32ELi8ES3_EELb0ELb1ELb0ELb0ELb0ELb0ELb1EEEvNS_16Flash_bwd_paramsE --------------------------
	.section	.text._ZN5flash44flash_bwd_dq_dk_dv_loop_seqk_parallel_kernelI23Flash_bwd_kernel_traitsILi256ELi64ELi32ELi8ELi4ELi1ELi2ELb1ELb1EN7cutlass6half_tE19Flash_kernel_traitsILi256ELi64ELi32ELi8ES3_EELb0ELb1ELb0ELb0ELb0ELb0ELb1EEEvNS_16Flash_bwd_paramsE,"ax",@progbits
	.align	128
        .global         _ZN5flash44flash_bwd_dq_dk_dv_loop_seqk_parallel_kernelI23Flash_bwd_kernel_traitsILi256ELi64ELi32ELi8ELi4ELi1ELi2ELb1ELb1EN7cutlass6half_tE19Flash_kernel_traitsILi256ELi64ELi32ELi8ES3_EELb0ELb1ELb0ELb0ELb0ELb0ELb1EEEvNS_16Flash_bwd_paramsE
        .type           _ZN5flash44flash_bwd_dq_dk_dv_loop_seqk_parallel_kernelI23Flash_bwd_kernel_traitsILi256ELi64ELi32ELi8ELi4ELi1ELi2ELb1ELb1EN7cutlass6half_tE19Flash_kernel_traitsILi256ELi64ELi32ELi8ES3_EELb0ELb1ELb0ELb0ELb0ELb0ELb1EEEvNS_16Flash_bwd_paramsE,@function
        .size           _ZN5flash44flash_bwd_dq_dk_dv_loop_seqk_parallel_kernelI23Flash_bwd_kernel_traitsILi256ELi64ELi32ELi8ELi4ELi1ELi2ELb1ELb1EN7cutlass6half_tE19Flash_kernel_traitsILi256ELi64ELi32ELi8ES3_EELb0ELb1ELb0ELb0ELb0ELb0ELb1EEEvNS_16Flash_bwd_paramsE,(.L_x_1031 - _ZN5flash44flash_bwd_dq_dk_dv_loop_seqk_parallel_kernelI23Flash_bwd_kernel_traitsILi256ELi64ELi32ELi8ELi4ELi1ELi2ELb1ELb1EN7cutlass6half_tE19Flash_kernel_traitsILi256ELi64ELi32ELi8ES3_EELb0ELb1ELb0ELb0ELb0ELb0ELb1EEEvNS_16Flash_bwd_paramsE)
        .other          _ZN5flash44flash_bwd_dq_dk_dv_loop_seqk_parallel_kernelI23Flash_bwd_kernel_traitsILi256ELi64ELi32ELi8ELi4ELi1ELi2ELb1ELb1EN7cutlass6half_tE19Flash_kernel_traitsILi256ELi64ELi32ELi8ES3_EELb0ELb1ELb0ELb0ELb0ELb0ELb1EEEvNS_16Flash_bwd_paramsE,@"STO_CUDA_ENTRY STV_DEFAULT"
_ZN5flash44flash_bwd_dq_dk_dv_loop_seqk_parallel_kernelI23Flash_bwd_kernel_traitsILi256ELi64ELi32ELi8ELi4ELi1ELi2ELb1ELb1EN7cutlass6half_tE19Flash_kernel_traitsILi256ELi64ELi32ELi8ES3_EELb0ELb1ELb0ELb0ELb0ELb0ELb1EEEvNS_16Flash_bwd_paramsE:
.text._ZN5flash44flash_bwd_dq_dk_dv_loop_seqk_parallel_kernelI23Flash_bwd_kernel_traitsILi256ELi64ELi32ELi8ELi4ELi1ELi2ELb1ELb1EN7cutlass6half_tE19Flash_kernel_traitsILi256ELi64ELi32ELi8ES3_EELb0ELb1ELb0ELb0ELb0ELb0ELb1EEEvNS_16Flash_bwd_paramsE:
        /* <DEDUP_REMOVED lines=133> */
[----:B------:R-:W-:Y:S02]  /*0850*/  LEA R249, R10, UR4, 0x1 ;  /* 0x000000040af97c11 */ /* 0x000fe4000f8e08ff */
[----:B------:R-:W-:Y:S01]  /*0860*/  SHF.R.S32.HI R4, RZ, 0x2, R18 ;  /* 0x00000002ff047819 */ /* 0x000fe20000011412 */
        /* <DEDUP_REMOVED lines=11> */
[C---:B------:R-:W-:Y:S01]  /*0920*/  SEL R0, R224.reuse, 0xffffffe0, !P5 ;  /* 0xffffffe0e0007807 */ /* 0x040fe20006800000 */
[C---:B------:R-:W-:Y:S01]  /*0930*/  VIADD R250, R249.reuse, 0x10 ;  /* 0x00000010f9fa7836 */ /* 0x040fe20000000000 */
[----:B------:R-:W-:Y:S01]  /*0940*/  SEL R224, R224, 0xffffffe0, !P3 ;  /* 0xffffffe0e0e07807 */ /* 0x000fe20005800000 */
[----:B------:R-:W-:Y:S01]  /*0950*/  IMAD R4, R6, 0x10, R4 ;  /* 0x0000001006047824 */ /* 0x000fe200078e0204 */
        /* <DEDUP_REMOVED lines=19> */
[----:B-1----:R-:W-:Y:S01]  /*0a90*/  IMAD.U32 R4, RZ, RZ, UR7 ;  /* 0x00000007ff047e24 */ /* 0x002fe2000f8e00ff */
[----:B------:R-:W-:-:S06]  /*0aa0*/  ULDC.64 UR6, c[0x0][0x208] ;  /* 0x0000820000067ab9 */ /* 0x000fcc0000000a00 */
.L_x_72:
        /* <DEDUP_REMOVED lines=67> */
.L_x_40:
        /* <DEDUP_REMOVED lines=29> */
[----:B------:R-:W-:Y:S02]  /*10b0*/  ULEA.HI UR18, UR18, UR5, URZ, 0x6 ;  /* 0x0000000512127291 */ /* 0x000fe4000f8f303f */
[----:B------:R-:W-:Y:S02]  /*10c0*/  UIMAD UR5, UR42, UR49, URZ ;  /* 0x000000312a0572a4 */ /* 0x000fe4000f8e023f */
[----:B--2---:R-:W-:Y:S02]  /*10d0*/  UIMAD.WIDE.U32 UR26, UR12, UR10, URZ ;  /* 0x0000000a0c1a72a5 */ /* 0x004fe4000f8e003f */
[----:B------:R-:W-:-:S02]  /*10e0*/  UIMAD UR20, UR14, UR33, URZ ;  /* 0x000000210e1472a4 */ /* 0x000fc4000f8e023f */
[----:B------:R-:W-:Y:S02]  /*10f0*/  UIMAD UR44, UR12, UR11, UR27 ;  /* 0x0000000b0c2c72a4 */ /* 0x000fe4000f8e021b */
[----:B------:R-:W-:Y:S01]  /*1100*/  USHF.L.U32 UR12, UR49, 0x7, URZ ;  /* 0x00000007310c7899 */ /* 0x000fe2000800063f */
[----:B------:R-:W-:Y:S01]  /*1110*/  @UP1 ULDC.64 UR10, c[0x0][0x420] ;  /* 0x00010800000a1ab9 */ /* 0x000fe20000000a00 */
[----:B------:R-:W-:Y:S01]  /*1120*/  UIMAD.WIDE UR8, UR59, UR58, URZ ;  /* 0x0000003a3b0872a5 */ /* 0x000fe2000f8e023f */
[----:B-1----:R-:W1:Y:S01]  /*1130*/  MUFU.RCP R4, R4 ;  /* 0x0000000400047308 */ /* 0x002e620000001000 */
[----:B------:R-:W-:Y:S02]  /*1140*/  @UP1 UIMAD.WIDE.U32 UR34, UR14, UR10, URZ ;  /* 0x0000000a0e2212a5 */ /* 0x000fe4000f8e003f */
[----:B------:R-:W-:Y:S02]  /*1150*/  USEL UR27, UR12, URZ, UP2 ;  /* 0x0000003f0c1b7287 */ /* 0x000fe40009000000 */
[----:B------:R-:W-:-:S02]  /*1160*/  @UP1 UIMAD UR43, UR14, UR11, UR35 ;  /* 0x0000000b0e2b12a4 */ /* 0x000fc4000f8e0223 */
[----:B------:R-:W-:Y:S02]  /*1170*/  UIMAD.WIDE.U32 UR12, UR14, UR32, URZ ;  /* 0x000000200e0c72a5 */ /* 0x000fe4000f8e003f */
[----:B------:R-:W-:Y:S02]  /*1180*/  UIMAD.WIDE.U32 UR10, UR49, UR54, URZ ;  /* 0x00000036310a72a5 */ /* 0x000fe4000f8e003f */
[----:B------:R-:W-:Y:S02]  /*1190*/  UIMAD UR5, UR57, UR54, UR5 ;  /* 0x00000036390572a4 */ /* 0x000fe4000f8e0205 */
[----:B------:R-:W-:Y:S02]  /*11a0*/  UISETP.NE.AND UP0, UPT, UR36, -0x1, UPT ;  /* 0xffffffff2400788c */ /* 0x000fe4000bf05270 */
[----:B------:R-:W-:Y:S01]  /*11b0*/  USEL UR48, UR16, UR12, !UP1 ;  /* 0x0000000c10307287 */ /* 0x000fe2000c800000 */
[----:B-1----:R-:W-:Y:S01]  /*11c0*/  VIADD R4, R4, 0xffffffe ;  /* 0x0ffffffe04047836 */ /* 0x002fe20000000000 */
[----:B------:R-:W-:-:S02]  /*11d0*/  UIADD3 UR42, UR17, UR24, URZ ;  /* 0x00000018112a7290 */ /* 0x000fc4000fffe03f */
[----:B------:R-:W-:Y:S01]  /*11e0*/  PLOP3.LUT P2, PT, PT, PT, UP0, 0x40, 0x0 ;  /* 0x000000000000781c */ /* 0x000fe20003f4e808 */
[----:B------:R-:W-:Y:S01]  /*11f0*/  @UP1 UIADD3 UR42, UR13, UR20, URZ ;  /* 0x000000140d2a1290 */ /* 0x000fe2000fffe03f */
[----:B------:R-:W1:Y:S01]  /*1200*/  F2I.FTZ.U32.TRUNC.NTZ R5, R4 ;  /* 0x0000000400057305 */ /* 0x000e62000021f000 */
[----:B------:R-:W-:Y:S02]  /*1210*/  UIMAD UR12, UR9, UR10, URZ ;  /* 0x0000000a090c72a4 */ /* 0x000fe4000f8e023f */
[----:B------:R-:W-:Y:S01]  /*1220*/  UIADD3 UR5, UR11, UR5, URZ ;  /* 0x000000050b057290 */ /* 0x000fe2000fffe03f */
[----:B------:R-:W-:Y:S01]  /*1230*/  ULDC.U8 UR38, c[0x0][0x3d8] ;  /* 0x0000f60000267ab9 */ /* 0x000fe20000000000 */
[----:B------:R-:W-:Y:S02]  /*1240*/  ULOP3.LUT UR13, UR18, 0xffffffc0, URZ, 0xc0, !UPT ;  /* 0xffffffc0120d7892 */ /* 0x000fe4000f8ec03f */
[----:B------:R-:W-:Y:S02]  /*1250*/  UISETP.NE.AND UP3, UPT, UR38, URZ, UPT ;  /* 0x0000003f2600728c */ /* 0x000fe4000bf65270 */
[----:B------:R-:W-:-:S02]  /*1260*/  USHF.L.U64.HI UR15, UR49, 0x7, UR57 ;  /* 0x00000007310f7899 */ /* 0x000fc40008010239 */
[----:B------:R-:W-:Y:S02]  /*1270*/  UIMAD.WIDE.U32 UR16, UR8, UR10, URZ ;  /* 0x0000000a081072a5 */ /* 0x000fe4000f8e003f */
[----:B------:R-:W-:Y:S01]  /*1280*/  UIMAD UR5, UR8, UR5, UR12 ;  /* 0x00000005080572a4 */ /* 0x000fe2000f8e020c */
[--C-:B-1----:R-:W-:Y:S01]  /*1290*/  IMAD.MOV R0, RZ, RZ, -R5.reuse ;  /* 0x000000ffff007224 */ /* 0x102fe200078e0a05 */
[----:B------:R-:W-:Y:S01]  /*12a0*/  UIADD3 UR24, UR13, -0x40, URZ ;  /* 0xffffffc00d187890 */ /* 0x000fe2000fffe03f */
[----:B------:R-:W-:Y:S01]  /*12b0*/  IMAD.MOV.U32 R4, RZ, RZ, RZ ;  /* 0x000000ffff047224 */ /* 0x000fe200078e00ff */
[----:B------:R-:W-:Y:S01]  /*12c0*/  UIMAD.WIDE.U32 UR10, UR8, UR14, URZ ;  /* 0x0000000e080a72a5 */ /* 0x000fe2000f8e003f */
[----:B------:R-:W-:Y:S01]  /*12d0*/  IMAD R0, R0, R7, RZ ;  /* 0x0000000700007224 */ /* 0x000fe200078e02ff */
[----:B------:R-:W-:Y:S02]  /*12e0*/  UIMAD UR12, UR9, UR14, URZ ;  /* 0x0000000e090c72a4 */ /* 0x000fe4000f8e023f */
[----:B------:R-:W-:Y:S01]  /*12f0*/  @UP0 UIADD3 UR21, UR22, UR36, URZ ;  /* 0x0000002416150290 */ /* 0x000fe2000fffe03f */
[----:B------:R-:W-:Y:S01]  /*1300*/  IMAD.HI.U32 R0, R5, R0, R4 ;  /* 0x0000000005007227 */ /* 0x000fe200078e0004 */
[----:B------:R-:W-:Y:S01]  /*1310*/  MOV R4, R6 ;  /* 0x0000000600047202 */ /* 0x000fe20000000f00 */
[----:B------:R-:W-:-:S02]  /*1320*/  USEL UR15, UR15, URZ, UP2 ;  /* 0x0000003f0f0f7287 */ /* 0x000fc40009000000 */
[----:B------:R-:W-:Y:S02]  /*1330*/  UIADD3 UR50, UR17, UR5, URZ ;  /* 0x0000000511327290 */ /* 0x000fe4000fffe03f */
[----:B------:R-:W-:Y:S01]  /*1340*/  IMAD.HI.U32 R0, R0, R4, RZ ;  /* 0x0000000400007227 */ /* 0x000fe200078e00ff */
[----:B------:R-:W-:Y:S01]  /*1350*/  UIADD3 UR5, UP2, UR24, UR27, URZ ;  /* 0x0000001b18057290 */ /* 0x000fe2000ff5e03f */
[----:B------:R-:W-:Y:S02]  /*1360*/  @UP0 ULDC.64 UR40, c[0x0][0x248] ;  /* 0x0000920000280ab9 */ /* 0x000fe40000000a00 */
[----:B------:R-:W-:Y:S01]  /*1370*/  IMAD.MOV R5, RZ, RZ, -R0 ;  /* 0x000000ffff057224 */ /* 0x000fe200078e0a00 */
[----:B------:R-:W-:Y:S02]  /*1380*/  USHF.R.S32.HI UR47, URZ, 0x1f, UR24 ;  /* 0x0000001f3f2f7899 */ /* 0x000fe40008011418 */
[----:B------:R-:W-:Y:S01]  /*1390*/  USEL UR55, UR16, UR10, !UP1 ;  /* 0x0000000a10377287 */ /* 0x000fe2000c800000 */
[----:B------:R-:W-:Y:S01]  /*13a0*/  IMAD R4, R7, R5, R4 ;  /* 0x0000000507047224 */ /* 0x000fe200078e0204 */
[----:B------:R-:W-:Y:S01]  /*13b0*/  @UP1 UIADD3 UR50, UR11, UR12, URZ ;  /* 0x0000000c0b321290 */ /* 0x000fe2000fffe03f */
[----:B------:R-:W-:Y:S01]  /*13c0*/  ULDC UR46, c[0x0][0x2c4] ;  /* 0x0000b100002e7ab9 */ /* 0x000fe20000000800 */
[----:B------:R-:W-:-:S02]  /*13d0*/  @UP0 UIMAD.WIDE.U32 UR12, UR21, UR40, URZ ;  /* 0x00000028150c02a5 */ /* 0x000fc4000f8e003f */
[----:B------:R-:W-:Y:S01]  /*13e0*/  ISETP.GT.U32.AND P0, PT, R7, R4, PT ;  /* 0x000000040700720c */ /* 0x000fe20003f04070 */
[----:B------:R-:W-:Y:S02]  /*13f0*/  @UP0 UIMAD UR16, UR21, UR41, URZ ;  /* 0x00000029151002a4 */ /* 0x000fe4000f8e023f */
[----:B------:R-:W-:Y:S02]  /*1400*/  UIMAD UR9, UR9, UR5, URZ ;  /* 0x00000005090972a4 */ /* 0x000fe4000f8e023f */
[----:B------:R-:W-:Y:S02]  /*1410*/  UIMAD.WIDE.U32 UR20, UR8, UR5, URZ ;  /* 0x00000005081472a5 */ /* 0x000fe4000f8e003f */
[----:B------:R-:W-:Y:S02]  /*1420*/  UIADD3.X UR10, UR47, UR15, URZ, UP2, !UPT ;  /* 0x0000000f2f0a7290 */ /* 0x000fe400097fe43f */
[----:B------:R-:W-:Y:S01]  /*1430*/  @UP3 UIMAD UR5, UR49, UR46, URZ ;  /* 0x0000002e310532a4 */ /* 0x000fe2000f8e023f */
[----:B------:R-:W-:Y:S01]  /*1440*/  ULDC.U8 UR39, c[0x0][0x480] ;  /* 0x0001200000277ab9 */ /* 0x000fe20000000000 */
[----:B------:R-:W-:-:S02]  /*1450*/  @UP0 UIADD3 UR25, UR22, UR36, URZ ;  /* 0x0000002416190290 */ /* 0x000fc4000fffe03f */
[----:B------:R-:W-:Y:S01]  /*1460*/  @!P0 IMAD.IADD R4, R4, 0x1, -R7 ;  /* 0x0000000104048824 */ /* 0x000fe200078e0a07 */
[----:B------:R-:W-:Y:S01]  /*1470*/  @!P0 IADD3 R0, R0, 0x1, RZ ;  /* 0x0000000100008810 */ /* 0x000fe20007ffe0ff */
[----:B------:R-:W-:Y:S01]  /*1480*/  UIMAD UR9, UR8, UR10, UR9 ;  /* 0x0000000a080972a4 */ /* 0x000fe2000f8e0209 */
[----:B------:R-:W-:Y:S01]  /*1490*/  PLOP3.LUT P0, PT, PT, PT, UP0, 0x40, 0x0 ;  /* 0x000000000000781c */ /* 0x000fe20003f0e808 */
[----:B------:R-:W-:Y:S01]  /*14a0*/  UISETP.NE.AND UP4, UPT, UR39, URZ, UPT ;  /* 0x0000003f2700728c */ /* 0x000fe2000bf85270 */
[----:B------:R-:W-:Y:S01]  /*14b0*/  ISETP.GE.U32.AND P1, PT, R4, R7, PT ;  /* 0x000000070400720c */ /* 0x000fe20003f26070 */
[----:B------:R-:W-:Y:S01]  /*14c0*/  @UP3 USEL UR8, UR5, UR14, !UP1 ;  /* 0x0000000e05083287 */ /* 0x000fe2000c800000 */
[----:B------:R-:W-:Y:S01]  /*14d0*/  LOP3.LUT R4, R8, UR56, RZ, 0x3c, !PT ;  /* 0x0000003808047c12 */ /* 0x000fe2000f8e3cff */
[----:B------:R-:W-:Y:S01]  /*14e0*/  @UP0 ULDC.64 UR38, c[0x0][0x250] ;  /* 0x0000940000260ab9 */ /* 0x000fe20000000a00 */
[----:B------:R-:W-:Y:S01]  /*14f0*/  @UP3 ULDC UR5, c[0x0][0x2e4] ;  /* 0x0000b90000053ab9 */ /* 0x000fe20000000800 */
[----:B------:R-:W-:Y:S01]  /*1500*/  @UP0 UIMAD.WIDE.U32 UR10, UR25, UR38, URZ ;  /* 0x00000026190a02a5 */ /* 0x000fe2000f8e003f */
[----:B------:R-:W-:Y:S01]  /*1510*/  ISETP.GE.AND P3, PT, R4, RZ, PT ;  /* 0x000000ff0400720c */ /* 0x000fe20003f66270 */
[----:B------:R-:W-:-:S02]  /*1520*/  @UP3 UIMAD UR17, UR56, UR5, UR8 ;  /* 0x00000005381132a4 */ /* 0x000fc4000f8e0208 */
[----:B------:R-:W-:Y:S02]  /*1530*/  @UP0 UIMAD UR15, UR25, UR39, URZ ;  /* 0x00000027190f02a4 */ /* 0x000fe4000f8e023f */
[----:B------:R-:W-:Y:S02]  /*1540*/  @!UP3 UIMAD UR5, UR49, UR58, UR56 ;  /* 0x0000003a3105b2a4 */ /* 0x000fe4000f8e0238 */
[----:B------:R-:W-:Y:S01]  /*1550*/  @P1 VIADD R0, R0, 0x1 ;  /* 0x0000000100001836 */ /* 0x000fe20000000000 */
[----:B------:R-:W-:Y:S01]  /*1560*/  UIMAD UR52, UR56, UR59, URZ ;  /* 0x0000003b383472a4 */ /* 0x000fe2000f8e023f */
[----:B------:R-:W-:Y:S01]  /*1570*/  PLOP3.LUT P1, PT, PT, PT, UP3, 0x80, 0x0 ;  /* 0x000000000000781c */ /* 0x000fe20003f2f038 */
[----:B------:R-:W-:Y:S01]  /*1580*/  @!UP1 UIADD3 UR43, UR31, UR37, URZ ;  /* 0x000000251f2b9290 */ /* 0x000fe2000fffe03f */
[----:B------:R-:W-:Y:S01]  /*1590*/  IMAD.MOV.U32 R23, RZ, RZ, R0 ;  /* 0x000000ffff177224 */ /* 0x000fe200078e0000 */
[----:B------:R-:W-:Y:S02]  /*15a0*/  @UP0 UIADD3 UR45, UR11, UR15, URZ ;  /* 0x0000000f0b2d0290 */ /* 0x000fe4000fffe03f */
[----:B------:R-:W-:-:S02]  /*15b0*/  USEL UR27, UR44, URZ, UP4 ;  /* 0x0000003f2c1b7287 */ /* 0x000fc4000a000000 */
[----:B------:R-:W-:Y:S01]  /*15c0*/  @!UP3 UIMAD UR17, UR5, UR46, URZ ;  /* 0x0000002e0511b2a4 */ /* 0x000fe2000f8e023f */
[----:B------:R-:W-:Y:S01]  /*15d0*/  @!P3 IADD3 R23, -R23, RZ, RZ ;  /* 0x000000ff1717b210 */ /* 0x000fe20007ffe1ff */
[----:B------:R-:W-:Y:S01]  /*15e0*/  USHF.R.S32.HI UR53, URZ, 0x1f, UR52 ;  /* 0x0000001f3f357899 */ /* 0x000fe20008011434 */
[----:B------:R-:W-:Y:S01]  /*15f0*/  @!P4 LOP3.LUT R23, RZ, R8, RZ, 0x33, !PT ;  /* 0x00000008ff17c212 */ /* 0x000fe200078e33ff */
[----:B------:R-:W-:Y:S02]  /*1600*/  USEL UR25, UR26, URZ, UP4 ;  /* 0x0000003f1a197287 */ /* 0x000fe4000a000000 */
[----:B------:R-:W-:Y:S02]  /*1610*/  USHF.R.S32.HI UR51, URZ, 0x6, UR18 ;  /* 0x000000063f337899 */ /* 0x000fe40008011412 */
        /* <DEDUP_REMOVED lines=17> */
.L_x_42:
        /* <DEDUP_REMOVED lines=13> */
.L_x_43:
        /* <DEDUP_REMOVED lines=11> */
.L_x_44:
[----:B------:R-:W-:-:S04]  /*18b0*/  UIMAD UR5, UR49, UR58, UR56 ;  /* 0x0000003a310572a4 */ /* 0x000fc8000f8e0238 */
[----:B------:R-:W-:-:S12]  /*18c0*/  UIMAD UR5, UR5, UR54, URZ ;  /* 0x00000036050572a4 */ /* 0x000fd8000f8e023f */
.L_x_45:
[----:B------:R-:W1:Y:S01]  /*18d0*/  S2R R36, SR_TID.X ;  /* 0x0000000000247919 */ /* 0x000e620000002100 */
[----:B------:R-:W-:Y:S01]  /*18e0*/  UIMAD UR9, UR59, UR58, URZ ;  /* 0x0000003a3b0972a4 */ /* 0x000fe2000f8e023f */
[----:B------:R-:W2:Y:S01]  /*18f0*/  LDC.64 R8, c[0x0][0x420] ;  /* 0x00010800ff087b82 */ /* 0x000ea20000000a00 */
[----:B------:R-:W-:Y:S01]  /*1900*/  UIADD3 UR12, -UR19, UR29, UR28 ;  /* 0x0000001d130c7290 */ /* 0x000fe2000fffe11c */
[----:B------:R-:W-:Y:S01]  /*1910*/  BSSY B1, `(.L_x_41) ;  /* 0x0000656000017945 */ /* 0x000fe20003800000 */
[----:B------:R-:W-:Y:S01]  /*1920*/  USHF.L.U32 UR8, UR9, 0x6, URZ ;  /* 0x0000000609087899 */ /* 0x000fe2000800063f */
[----:B------:R-:W-:Y:S01]  /*1930*/  ULDC UR13, c[0x0][0x398] ;  /* 0x0000e600000d7ab9 */ /* 0x000fe20000000800 */
[----:B------:R-:W-:Y:S02]  /*1940*/  ULDC UR54, c[0x0][0x2d0] ;  /* 0x0000b40000367ab9 */ /* 0x000fe40000000800 */
[----:B------:R-:W-:Y:S02]  /*1950*/  UIADD3 UR10, UP2, UP1, UR20, UR8, UR52 ;  /* 0x00000008140a7290 */ /* 0x000fe4000f95e034 */
[----:B------:R-:W-:-:S02]  /*1960*/  USHF.R.S32.HI UR8, URZ, 0x1f, UR8 ;  /* 0x0000001f3f087899 */ /* 0x000fc40008011408 */
[----:B------:R-:W-:Y:S02]  /*1970*/  UIADD3 UR26, UR24, UR5, URZ ;  /* 0x00000005181a7290 */ /* 0x000fe4000fffe03f */
[----:B------:R-:W-:Y:S02]  /*1980*/  UIADD3.X UR8, UR15, UR8, UR53, UP2, UP1 ;  /* 0x000000080f087290 */ /* 0x000fe400097e2435 */
[----:B------:R-:W-:Y:S01]  /*1990*/  UIADD3 UR10, UP2, UP1, UR25, UR10, UR55 ;  /* 0x0000000a190a7290 */ /* 0x000fe2000f95e037 */
[----:B------:R-:W-:Y:S01]  /*19a0*/  ULDC.64 UR52, c[0x0][0x478] ;  /* 0x00011e0000347ab9 */ /* 0x000fe20000000a00 */
[----:B------:R-:W-:Y:S02]  /*19b0*/  ULDC.64 UR30, c[0x0][0x428] ;  /* 0x00010a00001e7ab9 */ /* 0x000fe40000000a00 */
[----:B------:R-:W-:Y:S01]  /*19c0*/  UIADD3.X UR8, UR27, UR8, UR50, UP2, UP1 ;  /* 0x000000081b087290 */ /* 0x000fe200097e2432 */
[----:B------:R-:W-:Y:S01]  /*19d0*/  IMAD.U32 R29, RZ, RZ, UR30 ;  /* 0x0000001eff1d7e24 */ /* 0x000fe2000f8e00ff */
[----:B------:R-:W-:-:S02]  /*19e0*/  UIMAD.WIDE UR26, UR26, 0x4, UR52 ;  /* 0x000000041a1a78a5 */ /* 0x000fc4000f8e0234 */
[----:B------:R-:W-:Y:S01]  /*19f0*/  USHF.R.S32.HI UR52, URZ, 0x1f, UR56 ;  /* 0x0000001f3f347899 */ /* 0x000fe20008011438 */
[----:B------:R-:W-:Y:S01]  /*1a00*/  ULDC.64 UR34, c[0x0][0x258] ;  /* 0x0000960000227ab9 */ /* 0x000fe20000000a00 */
[----:B------:R-:W-:Y:S01]  /*1a10*/  UIADD3 UR25, UR24, UR17, URZ ;  /* 0x0000001118197290 */ /* 0x000fe2000fffe03f */
[----:B------:R-:W-:Y:S01]  /*1a20*/  IMAD.U32 R34, RZ, RZ, UR34 ;  /* 0x00000022ff227e24 */ /* 0x000fe2000f8e00ff */
[----:B------:R-:W-:Y:S01]  /*1a30*/  UIMAD UR17, UR52, UR34, URZ ;  /* 0x00000022341172a4 */ /* 0x000fe2000f8e023f */
[----:B-1----:R-:W-:Y:S01]  /*1a40*/  SHF.R.S32.HI R10, RZ, 0x1f, R36 ;  /* 0x0000001fff0a7819 */ /* 0x002fe20000011424 */
[----:B------:R-:W-:Y:S02]  /*1a50*/  ULDC.64 UR58, c[0x0][0x2b0] ;  /* 0x0000ac00003a7ab9 */ /* 0x000fe40000000a00 */
[----:B------:R-:W-:Y:S01]  /*1a60*/  UIMAD UR17, UR56, UR35, UR17 ;  /* 0x00000023381172a4 */ /* 0x000fe2000f8e0211 */
[CC--:B------:R-:W-:Y:S01]  /*1a70*/  LEA.HI R4, R10.reuse, R36.reuse, RZ, 0x5 ;  /* 0x000000240a047211 */ /* 0x0c0fe200078f28ff */
[----:B------:R-:W-:Y:S01]  /*1a80*/  ULDC.64 UR20, c[0x0][0x210] ;  /* 0x0000840000147ab9 */ /* 0x000fe20000000a00 */
[----:B------:R-:W-:Y:S01]  /*1a90*/  LEA.HI R10, R10, R36, RZ, 0x3 ;  /* 0x000000240a0a7211 */ /* 0x000fe200078f18ff */
[----:B------:R-:W-:Y:S01]  /*1aa0*/  ULDC.64 UR14, c[0x0][0x3e0] ;  /* 0x0000f800000e7ab9 */ /* 0x000fe20000000a00 */
[----:B------:R-:W-:Y:S01]  /*1ab0*/  LOP3.LUT R0, R4, 0xffffffe0, RZ, 0xc0, !PT ;  /* 0xffffffe004007812 */ /* 0x000fe200078ec0ff */
[----:B------:R-:W-:Y:S01]  /*1ac0*/  UIADD3 UR5, UR51, -0x1, URZ ;  /* 0xffffffff33057890 */ /* 0x000fe2000fffe03f */
[----:B------:R-:W-:-:S02]  /*1ad0*/  SHF.R.S32.HI R4, RZ, 0x5, R4 ;  /* 0x00000005ff047819 */ /* 0x000fc40000011404 */
        /* <DEDUP_REMOVED lines=89> */
.L_x_47:
        /* <DEDUP_REMOVED lines=20> */
.L_x_48:
        /* <DEDUP_REMOVED lines=30> */
.L_x_50:
[----:B------:R-:W-:Y:S05]  /*2390*/  BSYNC B0 ;  /* 0x0000000000007941 */ /* 0x000fea0003800000 */
.L_x_49:
        /* <DEDUP_REMOVED lines=29> */
.L_x_46:
        /* <DEDUP_REMOVED lines=71> */
.L_x_53:
[----:B------:R-:W-:Y:S05]  /*29e0*/  BSYNC B0 ;  /* 0x0000000000007941 */ /* 0x000fea0003800000 */
.L_x_52:
        /* <DEDUP_REMOVED lines=54> */
.L_x_55:
[----:B------:R-:W-:Y:S05]  /*2d50*/  BSYNC B0 ;  /* 0x0000000000007941 */ /* 0x000fea0003800000 */
.L_x_54:
        /* <DEDUP_REMOVED lines=44> */
.L_x_57:
[----:B------:R-:W-:Y:S05]  /*3020*/  BSYNC B0 ;  /* 0x0000000000007941 */ /* 0x000fea0003800000 */
.L_x_56:
        /* <DEDUP_REMOVED lines=39> */
.L_x_59:
[----:B------:R-:W-:Y:S05]  /*32a0*/  BSYNC B0 ;  /* 0x0000000000007941 */ /* 0x000fea0003800000 */
.L_x_58:
        /* <DEDUP_REMOVED lines=42> */
.L_x_61:
[----:B------:R-:W-:Y:S05]  /*3550*/  BSYNC B0 ;  /* 0x0000000000007941 */ /* 0x000fea0003800000 */
.L_x_60:
        /* <DEDUP_REMOVED lines=61> */
.L_x_63:
[----:B------:R-:W-:Y:S05]  /*3930*/  BSYNC B0 ;  /* 0x0000000000007941 */ /* 0x000fea0003800000 */
.L_x_62:
        /* <DEDUP_REMOVED lines=54> */
[----:B------:R-:W-:Y:S01]  /*3ca0*/  ULDC UR20, c[0x0][0x2dc] ;  /* 0x0000b70000147ab9 */ /* 0x000fe20000000800 */
[----:B------:R-:W-:Y:S02]  /*3cb0*/  UIADD3 UR18, UR18, -UR19, URZ ;  /* 0x8000001312127290 */ /* 0x000fe4000fffe03f */
[----:B------:R1:W1:Y:S01]  /*3cc0*/  LDSM.16.M88.4 R164, [R180+0x16000] ;  /* 0x01600000b4a4783b */ /* 0x0002620000000200 */
[----:B------:R-:W-:Y:S01]  /*3cd0*/  ULDC UR14, c[0x0][0x39c] ;  /* 0x0000e700000e7ab9 */ /* 0x000fe20000000800 */
[----:B------:R-:W-:Y:S02]  /*3ce0*/  ULDC UR17, c[0x0][0x2ec] ;  /* 0x0000bb0000117ab9 */ /* 0x000fe40000000800 */
        /* <DEDUP_REMOVED lines=13> */
.L_x_66:
[----:B------:R-:W0:Y:S01]  /*3dc0*/  LDGDEPBAR ;  /* 0x00000000000079af */ /* 0x000e220000000000 */
[----:B-1----:R-:W-:Y:S01]  /*3dd0*/  LEA R0, R234, UR4, 0x1 ;  /* 0x00000004ea007c11 */ /* 0x002fe2000f8e08ff */
[----:B------:R-:W-:Y:S01]  /*3de0*/  USHF.L.U32 UR12, UR23, 0x5, URZ ;  /* 0x00000005170c7899 */ /* 0x000fe2000800063f */
[----:B-----5:R-:W-:Y:S01]  /*3df0*/  FSETP.NEU.FTZ.AND P1, PT, R245, -INF , PT ;  /* 0xff800000f500780b */ /* 0x020fe20003f3d000 */
[----:B------:R-:W2:Y:S01]  /*3e00*/  LDL R69, [R1] ;  /* 0x0000000001457983 */ /* 0x000ea20000100800 */
[----:B------:R-:W-:Y:S02]  /*3e10*/  USHF.L.U32 UR13, UR5, 0x6, URZ ;  /* 0x00000006050d7899 */ /* 0x000fe4000800063f */
[----:B------:R-:W-:Y:S01]  /*3e20*/  UIADD3 UR15, UR12, 0x20, URZ ;  /* 0x000000200c0f7890 */ /* 0x000fe2000fffe03f */
[----:B------:R-:W3:Y:S01]  /*3e30*/  LDL R68, [R1+0x4] ;  /* 0x0000040001447983 */ /* 0x000ee20000100800 */
[----:B------:R-:W-:Y:S02]  /*3e40*/  UISETP.GE.AND UP0, UPT, UR13, UR18, UPT ;  /* 0x000000120d00728c */ /* 0x000fe4000bf06270 */
        /* <DEDUP_REMOVED lines=65> */
[----:B---3--:R-:W-:Y:S02]  /*4260*/  @!P0 IADD3 R0, R68, UR12, RZ ;  /* 0x0000000c44008c10 */ /* 0x008fe4000fffe0ff */
[----:B------:R-:W-:Y:S10]  /*4270*/  MOV R68, 0x8 ;  /* 0x0000000800447802 */ /* 0x000ff40000000f00 */
        /* <DEDUP_REMOVED lines=11> */
[----:B------:R-:W-:Y:S11]  /*4330*/  HMMA.16816.F32 R8, R48, R54, R8 ;  /* 0x000000363008723c */ /* 0x000ff60000001808 */
[----:B------:R-:W-:Y:S07]  /*4340*/  @!UPT UIADD3 URZ, URZ, URZ, URZ ;  /* 0x0000003f3f3ff290 */ /* 0x000fee000fffe03f */
[C---:B--2---:R-:W-:Y:S06]  /*4350*/  HMMA.16816.F32 R4, R56.reuse, R60, R4 ;  /* 0x0000003c3804723c */ /* 0x044fec0000001804 */
[----:B------:R-:W-:Y:S11]  /*4360*/  HMMA.16816.F32 R8, R56, R62, R8 ;  /* 0x0000003e3808723c */ /* 0x000ff60000001808 */
[----:B------:R-:W-:Y:S07]  /*4370*/  @!UPT UIADD3 URZ, URZ, URZ, URZ ;  /* 0x0000003f3f3ff290 */ /* 0x000fee000fffe03f */
[C---:B-1----:R-:W-:Y:S06]  /*4380*/  HMMA.16816.F32 R4, R44.reuse, R64, R4 ;  /* 0x000000402c04723c */ /* 0x042fec0000001804 */
[----:B------:R-:W-:Y:S11]  /*4390*/  HMMA.16816.F32 R8, R44, R66, R8 ;  /* 0x000000422c08723c */ /* 0x000ff60000001808 */
[----:B------:R-:W-:Y:S07]  /*43a0*/  @!UPT UIADD3 URZ, URZ, URZ, URZ ;  /* 0x0000003f3f3ff290 */ /* 0x000fee000fffe03f */
[----:B------:R-:W-:Y:S01]  /*43b0*/  FMUL.FTZ R6, R6, UR14 ;  /* 0x0000000e06067c20 */ /* 0x000fe20008410000 */
[----:B------:R-:W-:Y:S01]  /*43c0*/  FMUL.FTZ R7, R7, UR14 ;  /* 0x0000000e07077c20 */ /* 0x000fe20008410000 */
[----:B------:R-:W-:Y:S01]  /*43d0*/  FMUL.FTZ R5, R5, UR14 ;  /* 0x0000000e05057c20 */ /* 0x000fe20008410000 */
[----:B------:R-:W-:Y:S01]  /*43e0*/  FMUL.FTZ R4, R4, UR14 ;  /* 0x0000000e04047c20 */ /* 0x000fe20008410000 */
[----:B------:R1:W-:Y:S02]  /*43f0*/  MUFU.TANH R56, R6 ;  /* 0x0000000600387308 */ /* 0x0003e40000002400 */
[----:B------:R-:W-:Y:S01]  /*4400*/  FMUL.FTZ R10, R10, UR14 ;  /* 0x0000000e0a0a7c20 */ /* 0x000fe20008410000 */
[----:B------:R-:W-:Y:S01]  /*4410*/  FMUL.FTZ R8, R8, UR14 ;  /* 0x0000000e08087c20 */ /* 0x000fe20008410000 */
[----:B------:R-:W-:Y:S01]  /*4420*/  FMUL.FTZ R9, R9, UR14 ;  /* 0x0000000e09097c20 */ /* 0x000fe20008410000 */
[----:B------:R-:W-:Y:S05]  /*4430*/  FMUL.FTZ R11, R11, UR14 ;  /* 0x0000000e0b0b7c20 */ /* 0x000fea0008410000 */
[----:B------:R2:W-:Y:S10]  /*4440*/  MUFU.TANH R61, R7 ;  /* 0x00000007003d7308 */ /* 0x0005f40000002400 */
[----:B------:R3:W-:Y:S01]  /*4450*/  MUFU.TANH R55, R5 ;  /* 0x0000000500377308 */ /* 0x0007e20000002400 */
[----:B-1----:R-:W-:Y:S09]  /*4460*/  @!P0 IADD3 R6, R69, UR13, RZ ;  /* 0x0000000d45068c10 */ /* 0x002ff2000fffe0ff */
[----:B------:R-:W1:Y:S01]  /*4470*/  MUFU.TANH R58, R4 ;  /* 0x00000004003a7308 */ /* 0x000e620000002400 */
[C---:B--2---:R-:W-:Y:S02]  /*4480*/  @!P0 VIMNMX R7, R6.reuse, UR19, PT ;  /* 0x0000001306078c48 */ /* 0x044fe4000bfe0100 */
[----:B------:R-:W-:Y:S02]  /*4490*/  @!P0 VIADDMNMX R6, R6, R68, UR19, PT ;  /* 0x0000001306068e46 */ /* 0x000fe4000b800144 */
[-C--:B------:R-:W-:Y:S05]  /*44a0*/  @!P0 ISETP.GE.AND P2, PT, R0, R7.reuse, PT ;  /* 0x000000070000820c */ /* 0x080fea0003f46270 */
[----:B------:R2:W-:Y:S01]  /*44b0*/  MUFU.TANH R59, R10 ;  /* 0x0000000a003b7308 */ /* 0x0005e20000002400 */
[----:B---3--:R-:W-:Y:S05]  /*44c0*/  FMUL.FTZ R5, R245, 1.4426950216293334961 ;  /* 0x3fb8aa3bf5057820 */ /* 0x008fea0000410000 */
[----:B------:R-:W-:Y:S04]  /*44d0*/  FSEL R5, R5, RZ, P1 ;  /* 0x000000ff05057208 */ /* 0x000fe80000800000 */
[----:B------:R3:W-:Y:S01]  /*44e0*/  MUFU.TANH R54, R8 ;  /* 0x0000000800367308 */ /* 0x0007e20000002400 */
[----:B-1----:R-:W-:Y:S02]  /*44f0*/  MOV R4, R58 ;  /* 0x0000003a00047202 */ /* 0x002fe40000000f00 */
[----:B------:R-:W-:Y:S02]  /*4500*/  @!P0 FSEL R4, R58, -INF , !P2 ;  /* 0xff8000003a048808 */ /* 0x000fe40005000000 */
[----:B------:R-:W-:Y:S03]  /*4510*/  FSETP.NEU.FTZ.AND P2, PT, R246, -INF , PT ;  /* 0xff800000f600780b */ /* 0x000fe60003f5d000 */
[--C-:B------:R-:W-:Y:S02]  /*4520*/  FFMA.FTZ R4, R4, UR17, -R5.reuse ;  /* 0x0000001104047c23 */ /* 0x100fe40008010805 */
[----:B------:R1:W4:Y:S01]  /*4530*/  MUFU.TANH R60, R9 ;  /* 0x00000009003c7308 */ /* 0x0003220000002400 */
[----:B--2---:R-:W-:Y:S04]  /*4540*/  @!P0 IADD3 R10, R0, 0x1, RZ ;  /* 0x00000001000a8810 */ /* 0x004fe80007ffe0ff */
[----:B------:R-:W-:Y:S05]  /*4550*/  @!P0 ISETP.GE.AND P1, PT, R10, R7, PT ;  /* 0x000000070a00820c */ /* 0x000fea0003f26270 */
[----:B------:R2:W-:Y:S01]  /*4560*/  MUFU.EX2 R66, R4 ;  /* 0x0000000400427308 */ /* 0x0005e20000000800 */
[----:B---3--:R-:W-:Y:S02]  /*4570*/  MOV R8, R55 ;  /* 0x0000003700087202 */ /* 0x008fe40000000f00 */
[----:B------:R-:W-:Y:S02]  /*4580*/  @!P0 FSEL R8, R55, -INF , !P1 ;  /* 0xff80000037088808 */ /* 0x000fe40004800000 */
[----:B------:R-:W-:Y:S03]  /*4590*/  @!P0 ISETP.GE.AND P1, PT, R0, R6, PT ;  /* 0x000000060000820c */ /* 0x000fe60003f26270 */
[--C-:B------:R-:W-:Y:S01]  /*45a0*/  FFMA.FTZ R8, R8, UR17, -R5.reuse ;  /* 0x0000001108087c23 */ /* 0x100fe20008010805 */
[----:B-1----:R-:W-:Y:S01]  /*45b0*/  MOV R9, R56 ;  /* 0x0000003800097202 */ /* 0x002fe20000000f00 */
[----:B------:R-:W-:Y:S01]  /*45c0*/  MUFU.TANH R57, R11 ;  /* 0x0000000b00397308 */ /* 0x000fe20000002400 */
[----:B------:R-:W-:Y:S02]  /*45d0*/  @!P0 FSEL R9, R56, -INF , !P1 ;  /* 0xff80000038098808 */ /* 0x000fe40004800000 */
[-C--:B------:R-:W-:Y:S01]  /*45e0*/  @!P0 ISETP.GE.AND P1, PT, R10, R6.reuse, PT ;  /* 0x000000060a00820c */ /* 0x080fe20003f26270 */
[----:B--2---:R-:W-:Y:S06]  /*45f0*/  FMUL.FTZ R4, R246, 1.4426950216293334961 ;  /* 0x3fb8aa3bf6047820 */ /* 0x004fec0000410000 */
[----:B------:R1:W2:Y:S01]  /*4600*/  MUFU.EX2 R64, R8 ;  /* 0x0000000800407308 */ /* 0x0002a20000000800 */
[----:B------:R-:W-:Y:S05]  /*4610*/  FSEL R4, R4, RZ, P2 ;  /* 0x000000ff04047208 */ /* 0x000fea0001000000 */
[--C-:B------:R-:W-:Y:S01]  /*4620*/  FFMA.FTZ R10, R9, UR17, -R4.reuse ;  /* 0x00000011090a7c23 */ /* 0x100fe20008010804 */
[----:B------:R-:W-:Y:S03]  /*4630*/  @!P0 IADD3 R9, R0, 0x8, RZ ;  /* 0x0000000800098810 */ /* 0x000fe60007ffe0ff */
[----:B------:R3:W-:Y:S01]  /*4640*/  MUFU.EX2 R69, R10 ;  /* 0x0000000a00457308 */ /* 0x0007e20000000800 */
[----:B------:R-:W-:Y:S02]  /*4650*/  @!P0 ISETP.GE.AND P2, PT, R9, R6, PT ;  /* 0x000000060900820c */ /* 0x000fe40003f46270 */
[----:B-1----:R-:W-:Y:S02]  /*4660*/  MOV R8, R61 ;  /* 0x0000003d00087202 */ /* 0x002fe40000000f00 */
[----:B------:R-:W-:Y:S02]  /*4670*/  @!P0 FSEL R8, R61, -INF , !P1 ;  /* 0xff8000003d088808 */ /* 0x000fe40004800000 */
[-C--:B------:R-:W-:Y:S03]  /*4680*/  @!P0 ISETP.GE.AND P1, PT, R9, R7.reuse, PT ;  /* 0x000000070900820c */ /* 0x080fe60003f26270 */
[--C-:B------:R-:W-:Y:S01]  /*4690*/  FFMA.FTZ R11, R8, UR17, -R4.reuse ;  /* 0x00000011080b7c23 */ /* 0x100fe20008010804 */
[----:B------:R-:W-:Y:S02]  /*46a0*/  @!P0 IADD3 R8, R0, 0x9, RZ ;  /* 0x0000000900088810 */ /* 0x000fe40007ffe0ff */
[----:B----4-:R-:W-:Y:S01]  /*46b0*/  MOV R0, R60 ;  /* 0x0000003c00007202 */ /* 0x010fe20000000f00 */
[----:B------:R-:W1:Y:S01]  /*46c0*/  MUFU.EX2 R68, R11 ;  /* 0x0000000b00447308 */ /* 0x000e620000000800 */
[----:B---3--:R-:W-:Y:S02]  /*46d0*/  MOV R10, R54 ;  /* 0x00000036000a7202 */ /* 0x008fe40000000f00 */
[----:B------:R-:W-:Y:S02]  /*46e0*/  @!P0 FSEL R10, R54, -INF , !P1 ;  /* 0xff800000360a8808 */ /* 0x000fe40004800000 */
[----:B------:R-:W-:Y:S03]  /*46f0*/  @!P0 ISETP.GE.AND P1, PT, R8, R7, PT ;  /* 0x000000070800820c */ /* 0x000fe60003f26270 */
[--C-:B------:R-:W-:Y:S01]  /*4700*/  FFMA.FTZ R7, R10, UR17, -R5.reuse ;  /* 0x000000110a077c23 */ /* 0x100fe20008010805 */
[----:B------:R-:W-:Y:S02]  /*4710*/  @!P0 FSEL R0, R60, -INF , !P1 ;  /* 0xff8000003c008808 */ /* 0x000fe40004800000 */
[----:B------:R-:W-:Y:S01]  /*4720*/  @!P0 ISETP.GE.AND P1, PT, R8, R6, PT ;  /* 0x000000060800820c */ /* 0x000fe20003f26270 */
[----:B------:R3:W-:Y:S01]  /*4730*/  MUFU.EX2 R63, R7 ;  /* 0x00000007003f7308 */ /* 0x0007e20000000800 */
[----:B--2---:R-:W-:Y:S01]  /*4740*/  F2FP.F16.F32.PACK_AB R6, R64, R66 ;  /* 0x000000424006723e */ /* 0x004fe200000000ff */
[----:B------:R-:W-:Y:S01]  /*4750*/  FFMA.FTZ R5, R0, UR17, -R5 ;  /* 0x0000001100057c23 */ /* 0x000fe20008010805 */
[----:B------:R-:W-:Y:S02]  /*4760*/  MOV R0, R57 ;  /* 0x0000003900007202 */ /* 0x000fe40000000f00 */
[----:B------:R-:W-:Y:S01]  /*4770*/  @!P0 FSEL R0, R57, -INF , !P1 ;  /* 0xff80000039008808 */ /* 0x000fe20004800000 */
[----:B------:R-:W-:Y:S04]  /*4780*/  STS [R249+0x15000], R6 ;  /* 0x01500006f9007388 */ /* 0x000fe80000000800 */
[----:B------:R2:W4:Y:S01]  /*4790*/  MUFU.EX2 R62, R5 ;  /* 0x00000005003e7308 */ /* 0x0005220000000800 */
[----:B---3--:R-:W-:Y:S02]  /*47a0*/  MOV R7, R59 ;  /* 0x0000003b00077202 */ /* 0x008fe40000000f00 */
[----:B------:R-:W-:Y:S02]  /*47b0*/  @!P0 FSEL R7, R59, -INF , !P2 ;  /* 0xff8000003b078808 */ /* 0x000fe40005000000 */
[----:B------:R-:W-:Y:S02]  /*47c0*/  IADD3 R52, P0, R248, UR11, RZ ;  /* 0x0000000bf8347c10 */ /* 0x000fe4000ff1e0ff */
[----:B------:R-:W-:Y:S01]  /*47d0*/  PLOP3.LUT P2, PT, PT, PT, UP2, 0x80, 0x0 ;  /* 0x000000000000781c */ /* 0x000fe20003f4f028 */
[--C-:B--2---:R-:W-:Y:S01]  /*47e0*/  FFMA.FTZ R5, R7, UR17, -R4.reuse ;  /* 0x0000001107057c23 */ /* 0x104fe20008010804 */
[----:B------:R-:W-:Y:S01]  /*47f0*/  FFMA.FTZ R4, R0, UR17, -R4 ;  /* 0x0000001100047c23 */ /* 0x000fe20008010804 */
[----:B------:R-:W-:Y:S02]  /*4800*/  IADD3.X R53, R247, UR10, RZ, P0, !PT ;  /* 0x0000000af7357c10 */ /* 0x000fe400087fe4ff */
[----:B------:R1:W-:Y:S01]  /*4810*/  MUFU.EX2 R67, R5 ;  /* 0x0000000500437308 */ /* 0x0003e20000000800 */
[----:B------:R-:W-:Y:S09]  /*4820*/  P2R R240, PR, RZ, 0x4 ;  /* 0x00000004fff07803 */ /* 0x000ff20000000000 */
[----:B------:R4:W2:Y:S01]  /*4830*/  MUFU.EX2 R65, R4 ;  /* 0x0000000400417308 */ /* 0x0008a20000000800 */
[----:B-1----:R-:W-:Y:S05]  /*4840*/  F2FP.F16.F32.PACK_AB R5, R68, R69 ;  /* 0x000000454405723e */ /* 0x002fea00000000ff */
[----:B------:R-:W-:Y:S01]  /*4850*/  STS [R252+0x15000], R5 ;  /* 0x01500005fc007388 */ /* 0x000fe20000000800 */
[----:B----4-:R-:W-:Y:S02]  /*4860*/  F2FP.F16.F32.PACK_AB R4, R62, R63 ;  /* 0x0000003f3e04723e */ /* 0x010fe400000000ff */
[----:B--2---:R-:W-:Y:S03]  /*4870*/  F2FP.F16.F32.PACK_AB R0, R65, R67 ;  /* 0x000000434100723e */ /* 0x004fe600000000ff */
[----:B------:R-:W-:Y:S04]  /*4880*/  STS [R250+0x15000], R4 ;  /* 0x01500004fa007388 */ /* 0x000fe80000000800 */
        /* <DEDUP_REMOVED lines=65> */
[----:B------:R-:W-:Y:S07]  /*4ca0*/  HMMA.16816.F32 R8, R44, R194, R8 ;  /* 0x000000c22c08723c */ /* 0x000fee0000001808 */
[----:B------:R-:W-:Y:S04]  /*4cb0*/  FFMA.FTZ R44, -R54, R54, 1 ;  /* 0x3f800000362c7423 */ /* 0x000fe80000010136 */
[----:B------:R-:W-:Y:S07]  /*4cc0*/  FMUL.FTZ R44, R44, UR14 ;  /* 0x0000000e2c2c7c20 */ /* 0x000fee0008410000 */
[C---:B------:R-:W-:Y:S01]  /*4cd0*/  FADD.FTZ R4, -R0.reuse, R4 ;  /* 0x0000000400047221 */ /* 0x040fe20000010100 */
[----:B------:R-:W-:Y:S01]  /*4ce0*/  FADD.FTZ R5, -R0, R5 ;  /* 0x0000000500057221 */ /* 0x000fe20000010100 */
[----:B--2---:R-:W-:Y:S03]  /*4cf0*/  FADD.FTZ R7, -R52, R7 ;  /* 0x0000000734077221 */ /* 0x004fe60000010100 */
[----:B------:R-:W-:Y:S01]  /*4d00*/  FMUL.FTZ R5, R64, R5 ;  /* 0x0000000540057220 */ /* 0x000fe20000410000 */
[C---:B------:R-:W-:Y:S01]  /*4d10*/  FADD.FTZ R8, -R0.reuse, R8 ;  /* 0x0000000800087221 */ /* 0x040fe20000010100 */
[----:B------:R-:W-:Y:S01]  /*4d20*/  FADD.FTZ R46, -R0, R9 ;  /* 0x00000009002e7221 */ /* 0x000fe20000010100 */
[----:B------:R-:W-:Y:S01]  /*4d30*/  FMUL.FTZ R0, R66, R4 ;  /* 0x0000000442007220 */ /* 0x000fe20000410000 */
[----:B------:R-:W-:Y:S01]  /*4d40*/  FFMA.FTZ R9, -R58, R58, 1 ;  /* 0x3f8000003a097423 */ /* 0x000fe2000001013a */
[----:B------:R-:W-:Y:S01]  /*4d50*/  FFMA.FTZ R4, -R55, R55, 1 ;  /* 0x3f80000037047423 */ /* 0x000fe20000010137 */
[----:B------:R-:W-:Y:S01]  /*4d60*/  FADD.FTZ R45, -R52, R11 ;  /* 0x0000000b342d7221 */ /* 0x000fe20000010100 */
[----:B------:R-:W-:Y:S01]  /*4d70*/  FMUL.FTZ R8, R63, R8 ;  /* 0x000000083f087220 */ /* 0x000fe20000410000 */
[----:B------:R-:W-:Y:S01]  /*4d80*/  FMUL.FTZ R9, R9, UR14 ;  /* 0x0000000e09097c20 */ /* 0x000fe20008410000 */
[----:B------:R-:W-:Y:S01]  /*4d90*/  FMUL.FTZ R4, R4, UR14 ;  /* 0x0000000e04047c20 */ /* 0x000fe20008410000 */
[----:B------:R-:W-:Y:S01]  /*4da0*/  FMUL.FTZ R46, R62, R46 ;  /* 0x0000002e3e2e7220 */ /* 0x000fe20000410000 */
[----:B------:R-:W-:Y:S01]  /*4db0*/  FMUL.FTZ R44, R8, R44 ;  /* 0x0000002c082c7220 */ /* 0x000fe20000410000 */
[----:B------:R-:W-:Y:S01]  /*4dc0*/  FMUL.FTZ R9, R0, R9 ;  /* 0x0000000900097220 */ /* 0x000fe20000410000 */
[----:B------:R-:W-:Y:S01]  /*4dd0*/  FMUL.FTZ R4, R5, R4 ;  /* 0x0000000405047220 */ /* 0x000fe20000410000 */
[----:B------:R-:W-:Y:S01]  /*4de0*/  FADD.FTZ R0, -R52, R6 ;  /* 0x0000000634007221 */ /* 0x000fe20000010100 */
[----:B------:R-:W-:Y:S01]  /*4df0*/  FFMA.FTZ R5, -R56, R56, 1 ;  /* 0x3f80000038057423 */ /* 0x000fe20000010138 */
[----:B------:R-:W-:Y:S01]  /*4e00*/  FADD.FTZ R6, -R52, R10 ;  /* 0x0000000a34067221 */ /* 0x000fe20000010100 */
[----:B------:R-:W-:Y:S01]  /*4e10*/  FMUL.FTZ R10, R68, R7 ;  /* 0x00000007440a7220 */ /* 0x000fe20000410000 */
[----:B------:R-:W-:Y:S01]  /*4e20*/  FMUL.FTZ R0, R69, R0 ;  /* 0x0000000045007220 */ /* 0x000fe20000410000 */
[----:B------:R-:W-:Y:S01]  /*4e30*/  FMUL.FTZ R5, R5, UR14 ;  /* 0x0000000e05057c20 */ /* 0x000fe20008410000 */
[----:B------:R-:W-:Y:S01]  /*4e40*/  FMUL.FTZ R11, R67, R6 ;  /* 0x00000006430b7220 */ /* 0x000fe20000410000 */
[----:B------:R-:W-:Y:S01]  /*4e50*/  FFMA.FTZ R6, -R60, R60, 1 ;  /* 0x3f8000003c067423 */ /* 0x000fe2000001013c */
[----:B------:R-:W-:Y:S01]  /*4e60*/  FFMA.FTZ R8, -R59, R59, 1 ;  /* 0x3f8000003b087423 */ /* 0x000fe2000001013b */
[----:B------:R-:W-:Y:S01]  /*4e70*/  FMUL.FTZ R5, R0, R5 ;  /* 0x0000000500057220 */ /* 0x000fe20000410000 */
[----:B------:R-:W-:Y:S01]  /*4e80*/  FFMA.FTZ R0, -R61, R61, 1 ;  /* 0x3f8000003d007423 */ /* 0x000fe2000001013d */
[----:B------:R-:W-:Y:S01]  /*4e90*/  FFMA.FTZ R7, -R57, R57, 1 ;  /* 0x3f80000039077423 */ /* 0x000fe20000010139 */
[----:B------:R-:W-:Y:S01]  /*4ea0*/  FMUL.FTZ R6, R6, UR14 ;  /* 0x0000000e06067c20 */ /* 0x000fe20008410000 */
[----:B------:R-:W-:Y:S01]  /*4eb0*/  F2FP.F16.F32.PACK_AB R4, R4, R9 ;  /* 0x000000090404723e */ /* 0x000fe200000000ff */
[----:B------:R-:W-:Y:S01]  /*4ec0*/  FMUL.FTZ R0, R0, UR14 ;  /* 0x0000000e00007c20 */ /* 0x000fe20008410000 */
[----:B------:R-:W-:Y:S01]  /*4ed0*/  FMUL.FTZ R45, R65, R45 ;  /* 0x0000002d412d7220 */ /* 0x000fe20000410000 */
[----:B------:R-:W-:Y:S01]  /*4ee0*/  FMUL.FTZ R6, R46, R6 ;  /* 0x000000062e067220 */ /* 0x000fe20000410000 */
[----:B------:R-:W-:Y:S01]  /*4ef0*/  FMUL.FTZ R8, R8, UR14 ;  /* 0x0000000e08087c20 */ /* 0x000fe20008410000 */
[----:B------:R-:W-:Y:S01]  /*4f00*/  FMUL.FTZ R0, R10, R0 ;  /* 0x000000000a007220 */ /* 0x000fe20000410000 */
[----:B------:R-:W-:Y:S01]  /*4f10*/  FMUL.FTZ R7, R7, UR14 ;  /* 0x0000000e07077c20 */ /* 0x000fe20008410000 */
[----:B------:R-:W-:Y:S01]  /*4f20*/  STS [R249+0x14000], R4 ;  /* 0x01400004f9007388 */ /* 0x000fe20000000800 */
[----:B------:R-:W-:Y:S01]  /*4f30*/  FMUL.FTZ R8, R11, R8 ;  /* 0x000000080b087220 */ /* 0x000fe20000410000 */
[----:B------:R-:W-:Y:S01]  /*4f40*/  F2FP.F16.F32.PACK_AB R6, R6, R44 ;  /* 0x0000002c0606723e */ /* 0x000fe200000000ff */
[----:B------:R-:W-:Y:S01]  /*4f50*/  FMUL.FTZ R7, R45, R7 ;  /* 0x000000072d077220 */ /* 0x000fe20000410000 */
[----:B------:R-:W-:Y:S04]  /*4f60*/  F2FP.F16.F32.PACK_AB R0, R0, R5 ;  /* 0x000000050000723e */ /* 0x000fe800000000ff */
[----:B------:R-:W-:Y:S01]  /*4f70*/  F2FP.F16.F32.PACK_AB R5, R7, R8 ;  /* 0x000000080705723e */ /* 0x000fe200000000ff */
[----:B------:R1:W-:Y:S04]  /*4f80*/  STS [R252+0x14000], R0 ;  /* 0x01400000fc007388 */ /* 0x0003e80000000800 */
        /* <DEDUP_REMOVED lines=117> */
.L_x_64:
        /* <DEDUP_REMOVED lines=385> */
.L_x_65:
        /* <DEDUP_REMOVED lines=9> */
[----:B------:R-:W-:Y:S01]  /*6f80*/  FMUL.FTZ R100, R100, UR5 ;  /* 0x0000000564647c20 */ /* 0x000fe20008410000 */
        /* <DEDUP_REMOVED lines=31> */
[CC--:B------:R-:W-:Y:S01]  /*7180*/  LEA.HI R6, R21.reuse, R48.reuse, RZ, 0x2 ;  /* 0x0000003015067211 */ /* 0x0c0fe200078f10ff */
        /* <DEDUP_REMOVED lines=8> */
[----:B------:R-:W-:Y:S01]  /*7210*/  UISETP.NE.AND UP0, UPT, UR36, -0x1, UPT ;  /* 0xffffffff2400788c */ /* 0x000fe2000bf05270 */
[----:B------:R-:W-:-:S02]  /*7220*/  LEA.HI R0, R0, R5, RZ, 0x3 ;  /* 0x0000000500007211 */ /* 0x000fc400078f18ff */
[----:B------:R-:W-:Y:S02]  /*7230*/  F2FP.F16.F32.PACK_AB R24, R25, R24 ;  /* 0x000000181918723e */ /* 0x000fe400000000ff */
        /* <DEDUP_REMOVED lines=16> */
[----:B------:R-:W-:Y:S01]  /*7340*/  SHF.R.U32.HI R5, RZ, 0x3, R0 ;  /* 0x00000003ff057819 */ /* 0x000fe20000011600 */
[----:B------:R-:W-:Y:S01]  /*7350*/  @UP0 UIMAD.WIDE.U32 UR8, UR5, UR16, URZ ;  /* 0x00000010050802a5 */ /* 0x000fe2000f8e003f */
[----:B------:R-:W-:Y:S01]  /*7360*/  F2FP.F16.F32.PACK_AB R34, R35, R34 ;  /* 0x000000222322723e */ /* 0x000fe200000000ff */
[----:B------:R-:W-:Y:S01]  /*7370*/  @UP0 UIMAD UR5, UR5, UR17, URZ ;  /* 0x00000011050502a4 */ /* 0x000fe2000f8e023f */
[----:B------:R-:W-:-:S02]  /*7380*/  LOP3.LUT R5, R5, R0, R6, 0x1e, !PT ;  /* 0x0000000005057212 */ /* 0x000fc400078e1e06 */
[----:B------:R-:W-:Y:S01]  /*7390*/  F2FP.F16.F32.PACK_AB R40, R41, R40 ;  /* 0x000000282928723e */ /* 0x000fe200000000ff */
[----:B------:R-:W-:Y:S01]  /*73a0*/  @UP0 UIADD3 UR18, UR9, UR5, URZ ;  /* 0x0000000509120290 */ /* 0x000fe2000fffe03f */
[----:B------:R-:W-:Y:S01]  /*73b0*/  F2FP.F16.F32.PACK_AB R42, R43, R42 ;  /* 0x0000002a2b2a723e */ /* 0x000fe200000000ff */
[----:B------:R-:W-:Y:S01]  /*73c0*/  IMAD.IADD R0, R4, 0x1, R5 ;  /* 0x0000000104007824 */ /* 0x000fe200078e0205 */
[----:B------:R-:W-:Y:S01]  /*73d0*/  F2FP.F16.F32.PACK_AB R36, R37, R36 ;  /* 0x000000242524723e */ /* 0x000fe200000000ff */
[----:B------:R-:W-:Y:S01]  /*73e0*/  @UP0 UMOV UR15, UR8 ;  /* 0x00000008000f0c82 */ /* 0x000fe20008000000 */
        /* <DEDUP_REMOVED lines=14> */
[----:B------:R-:W-:Y:S01]  /*74d0*/  LEA R0, R0, UR61, 0x1 ;  /* 0x0000003d00007c11 */ /* 0x000fe2000f8e08ff */
[----:B------:R-:W-:Y:S01]  /*74e0*/  BAR.SYNC.DEFER_BLOCKING 0x0 ;  /* 0x0000000000007b1d */ /* 0x000fe20000010000 */
[----:B------:R-:W-:-:S02]  /*74f0*/  F2FP.F16.F32.PACK_AB R6, R131, R130 ;  /* 0x000000828306723e */ /* 0x000fc400000000ff */
[----:B------:R-:W-:Y:S02]  /*7500*/  F2FP.F16.F32.PACK_AB R5, R125, R124 ;  /* 0x0000007c7d05723e */ /* 0x000fe400000000ff */
[----:B------:R-:W-:Y:S02]  /*7510*/  F2FP.F16.F32.PACK_AB R4, R127, R126 ;  /* 0x0000007e7f04723e */ /* 0x000fe400000000ff */
[----:B------:R-:W-:Y:S01]  /*7520*/  PLOP3.LUT P0, PT, PT, PT, UP0, 0x80, 0x0 ;  /* 0x000000000000781c */ /* 0x000fe20003f0f008 */
        /* <DEDUP_REMOVED lines=46> */
.L_x_67:
        /* <DEDUP_REMOVED lines=20> */
.L_x_68:
        /* <DEDUP_REMOVED lines=51> */
.L_x_70:
[----:B------:R-:W-:Y:S05]  /*7c80*/  BSYNC B0 ;  /* 0x0000000000007941 */ /* 0x000fea0003800000 */
.L_x_69:
        /* <DEDUP_REMOVED lines=30> */
.L_x_51:
[----:B------:R-:W-:Y:S05]  /*7e70*/  BSYNC B1 ;  /* 0x0000000000017941 */ /* 0x000fea0003800000 */
.L_x_41:
[----:B------:R-:W-:Y:S02]  /*7e80*/  ULDC UR5, c[0x0][0xc] ;  /* 0x0000030000057ab9 */ /* 0x000fe40000000800 */
[----:B------:R-:W-:-:S04]  /*7e90*/  UIADD3 UR23, UR5, UR23, URZ ;  /* 0x0000001705177290 */ /* 0x000fc8000fffe03f */
[----:B------:R-:W-:-:S06]  /*7ea0*/  UISETP.GE.AND UP0, UPT, UR23, UR60, UPT ;  /* 0x0000003c1700728c */ /* 0x000fcc000bf06270 */
[----:B------:R-:W-:-:S13]  /*7eb0*/  PLOP3.LUT P0, PT, PT, PT, UP0, 0x80, 0x0 ;  /* 0x000000000000781c */ /* 0x000fda0003f0f008 */
[----:B------:R-:W-:Y:S05]  /*7ec0*/  @P0 BRA `(.L_x_71) ;  /* 0x0000000000040947 */ /* 0x000fea0003800000 */
[----:B------:R-:W-:Y:S05]  /*7ed0*/  BRA `(.L_x_72) ;  /* 0xffffff8800f47947 */ /* 0x000fea000383ffff */
.L_x_71:
[----:B------:R-:W-:Y:S05]  /*7ee0*/  EXIT ;  /* 0x000000000000794d */ /* 0x000fea0003800000 */
.L_x_73:
        /* <DEDUP_REMOVED lines=9> */
.L_x_1031:


//--------------------- .text._ZN5flash44flash_bwd_dq_dk_dv_loop_seqk_parallel_kernelI23Flash_bwd_kernel_traitsILi256ELi64ELi32ELi8ELi4ELi1ELi2ELb1ELb1EN7cutlass6half_tE19Flash_kernel_traitsILi256ELi64ELi32ELi8ES3_EELb0ELb1ELb0ELb0ELb0ELb1ELb0EEEvNS_16Flash_bwd_paramsE --------------------------
	.section	.text._ZN5flash44flash_bwd_dq_dk_dv_loop_seqk_parallel_kernelI23Flash_bwd_kernel_traitsILi256ELi64ELi32ELi8ELi4ELi1ELi2ELb1ELb1EN7cutlass6half_tE19Flash_kernel_traitsILi256ELi64ELi32ELi8ES3_EELb0ELb1ELb0ELb0ELb0ELb1ELb0EEEvNS_16Flash_bwd_paramsE,"ax",@progbits
	.align	128
        .global         _ZN5flash44flash_bwd_dq_dk_dv_loop_seqk_parallel_kernelI23Flash_bwd_kernel_traitsILi256ELi64ELi32ELi8ELi4ELi1ELi2ELb1ELb1EN7cutlass6half_tE19Flash_kernel_traitsILi256ELi64ELi32ELi8ES3_EELb0ELb1ELb0ELb0ELb0ELb1ELb0EEEvNS_16Flash_bwd_paramsE
        .type           _ZN5flash44flash_bwd_dq_dk_dv_loop_seqk_parallel_kernelI23Flash_bwd_kernel_traitsILi256ELi64ELi32ELi8ELi4ELi1ELi2ELb1ELb1EN7cutlass6half_tE19Flash_kernel_traitsILi256ELi64ELi32ELi8ES3_EELb0ELb1ELb0ELb0ELb0ELb1ELb0EEEvNS_16Flash_bwd_paramsE,@function
        .size           _ZN5flash44flash_bwd_dq_dk_dv_loop_seqk_parallel_kernelI23Flash_bwd_kernel_traitsILi256ELi64ELi32ELi8ELi4ELi1ELi2ELb1ELb1EN7cutlass6half_tE19Flash_kernel_traitsILi256ELi64ELi32ELi8ES3_EELb0ELb1ELb0ELb0ELb0ELb1ELb0EEEvNS_16Flash_bwd_paramsE,(.L_x_1032 - _ZN5flash44flash_bwd_dq_dk_dv_loop_seqk_parallel_kernelI23Flash_bwd_kernel_traitsILi256ELi64ELi32ELi8ELi4ELi1ELi2ELb1ELb1EN7cutlass6half_tE19Flash_kernel_traitsILi256ELi64ELi32ELi8ES3_EELb0ELb1ELb0ELb0ELb0ELb1ELb0EEEvNS_16Flash_bwd_paramsE)
        .other          _ZN5flash44flash_bwd_dq_dk_dv_loop_seqk_parallel_kernelI23Flash_bwd_kernel_traitsILi256ELi64ELi32ELi8ELi4ELi1ELi2ELb1ELb1EN7cutlass6half_tE19Flash_kernel_traitsILi256ELi64ELi32ELi8ES3_EELb0ELb1ELb0ELb0ELb0ELb1ELb0EEEvNS_16Flash_bwd_paramsE,@"STO_CUDA_ENTRY STV_DEFAULT"
_ZN5flash44flash_bwd_dq_dk_dv_loop_seqk_parallel_kernelI23Flash_bwd_kernel_traitsILi256ELi64ELi32ELi8ELi4ELi1ELi2ELb1ELb1EN7cutlass6half_tE19Flash_kernel_traitsILi256ELi64ELi32ELi8ES3_EELb0ELb1ELb0ELb0ELb0ELb1ELb0EEEvNS_16Flash_bwd_paramsE:
.text._ZN5flash44flash_bwd_dq_dk_dv_loop_seqk_parallel_kernelI23Flash_bwd_kernel_traitsILi256ELi64ELi32ELi8ELi4ELi1ELi2ELb1ELb1EN7cutlass6half_tE19Flash_kernel_traitsILi256ELi64ELi32ELi8ES3_EELb0ELb1ELb0ELb0ELb0ELb1ELb0EEEvNS_16Flash_bwd_paramsE:
[----:B------:R-:W1:Y:S08]  /*0000*/  LDC R1, c[0x0][0x28] ;  /* 0x00000a00ff017b82 */ /* 0x000e700000000800 */
[----:B------:R-:W2:Y:S01]  /*0010*/  S2UR UR22, SR_CTAID.X ;  /* 0x00000000001679c3 */ /* 0x000ea20000002500 */
[----:B------:R-:W-:Y:S01]  /*0020*/  ULDC UR4, c[0x0][0x2c8] ;  /* 0x0000b20000047ab9 */ /* 0x000fe20000000800 */
[----:B-1----:R-:W-:Y:S01]  /*0030*/  VIADD R1, R1, 0xfffffff0 ;  /* 0xfffffff001017836 */ /* 0x002fe20000000000 */
[----:B------:R-:W-:-:S04]  /*0040*/  UIADD3 UR5, UR4, 0x1f, URZ ;  /* 0x0000001f04057890 */ /* 0x000fc8000fffe03f */
[----:B------:R-:W-:-:S04]  /*0050*/  USHF.R.S32.HI UR4, URZ, 0x1f, UR5 ;  /* 0x0000001f3f047899 */ /* 0x000fc80008011405 */
[----:B------:R-:W-:-:S04]  /*0060*/  ULEA.HI UR4, UR4, UR5, URZ, 0x5 ;  /* 0x0000000504047291 */ /* 0x000fc8000f8f283f */
[----:B------:R-:W-:-:S06]  /*0070*/  USHF.R.S32.HI UR6, URZ, 0x5, UR4 ;  /* 0x000000053f067899 */ /* 0x000fcc0008011404 */
[----:B------:R-:W-:Y:S01]  /*0080*/  MOV R0, UR6 ;  /* 0x0000000600007c02 */ /* 0x000fe20008000f00 */
[----:B--2---:R-:W-:-:S04]  /*0090*/  UISETP.GE.AND UP0, UPT, UR22, UR6, UPT ;  /* 0x000000061600728c */ /* 0x004fc8000bf06270 */
[----:B------:R1:W-:Y:S02]  /*00a0*/  STL [R1+0xc], R0 ;  /* 0x00000c0001007387 */ /* 0x0003e40000100800 */
[----:B------:R-:W-:-:S13]  /*00b0*/  PLOP3.LUT P0, PT, PT, PT, UP0, 0x80, 0x0 ;  /* 0x000000000000781c */ /* 0x000fda0003f0f008 */
[----:B------:R-:W-:Y:S05]  /*00c0*/  @P0 EXIT ;  /* 0x000000000000094d */ /* 0x000fea0003800000 */
[----:B------:R-:W2:Y:S01]  /*00d0*/  S2R R12, SR_TID.X ;  /* 0x00000000000c7919 */ /* 0x000ea20000002100 */
[----:B------:R-:W3:Y:S01]  /*00e0*/  S2UR UR54, SR_CTAID.Z ;  /* 0x00000000003679c3 */ /* 0x000ee20000002700 */
[----:B------:R-:W-:Y:S01]  /*00f0*/  UMOV UR5, 0x400 ;  /* 0x0000040000057882 */ /* 0x000fe20000000000 */
[----:B------:R-:W-:Y:S02]  /*0100*/  IMAD.MOV.U32 R224, RZ, RZ, 0x20 ;  /* 0x00000020ffe07424 */ /* 0x000fe400078e00ff */
[----:B------:R-:W-:Y:S02]  /*0110*/  IMAD.MOV.U32 R227, RZ, RZ, 0x40 ;  /* 0x00000040ffe37424 */ /* 0x000fe400078e00ff */
[----:B------:R-:W-:Y:S02]  /*0120*/  IMAD.MOV.U32 R250, RZ, RZ, 0x1c0 ;  /* 0x000001c0fffa7424 */ /* 0x000fe400078e00ff */
[----:B------:R-:W4:Y:S08]  /*0130*/  S2UR UR4, SR_CgaCtaId ;  /* 0x00000000000479c3 */ /* 0x000f300000008800 */
[----:B------:R-:W5:Y:S01]  /*0140*/  S2UR UR45, SR_CTAID.Y ;  /* 0x00000000002d79c3 */ /* 0x000f620000002600 */
[----:B---3--:R-:W-:Y:S01]  /*0150*/  USHF.R.S32.HI UR6, URZ, 0x1f, UR54 ;  /* 0x0000001f3f067899 */ /* 0x008fe20008011436 */
[----:B--2---:R-:W-:Y:S01]  /*0160*/  SHF.R.S32.HI R13, RZ, 0x1f, R12 ;  /* 0x0000001fff0d7819 */ /* 0x004fe2000001140c */
[----:B----4-:R-:W-:-:S03]  /*0170*/  ULEA UR4, UR4, UR5, 0x18 ;  /* 0x0000000504047291 */ /* 0x010fc6000f8ec03f */
[CC--:B------:R-:W-:Y:S01]  /*0180*/  LEA.HI R9, R13.reuse, R12.reuse, RZ, 0x4 ;  /* 0x0000000c0d097211 */ /* 0x0c0fe200078f20ff */
[----:B------:R-:W-:Y:S01]  /*0190*/  UIADD3 UR7, UR4, 0x14000, URZ ;  /* 0x0001400004077890 */ /* 0x000fe2000fffe03f */
[CC--:B------:R-:W-:Y:S02]  /*01a0*/  LEA.HI R17, R13.reuse, R12.reuse, RZ, 0x3 ;  /* 0x0000000c0d117211 */ /* 0x0c0fe400078f18ff */
[----:B------:R-:W-:Y:S01]  /*01b0*/  LEA.HI R10, R13, R12, RZ, 0x5 ;  /* 0x0000000c0d0a7211 */ /* 0x000fe200078f28ff */
[----:B-----5:R-:W-:Y:S01]  /*01c0*/  USHF.L.U32 UR5, UR45, 0x7, URZ ;  /* 0x000000072d057899 */ /* 0x020fe2000800063f */
[----:B------:R-:W-:Y:S02]  /*01d0*/  SHF.R.S32.HI R6, RZ, 0x4, R9 ;  /* 0x00000004ff067819 */ /* 0x000fe40000011409 */
[----:B-1----:R-:W-:Y:S02]  /*01e0*/  LOP3.LUT R0, R17, 0xfffffff8, RZ, 0xc0, !PT ;  /* 0xfffffff811007812 */ /* 0x002fe400078ec0ff */
[----:B------:R-:W-:-:S02]  /*01f0*/  SHF.R.S32.HI R2, RZ, 0x3, R17 ;  /* 0x00000003ff027819 */ /* 0x000fc40000011411 */
[----:B------:R-:W-:Y:S01]  /*0200*/  LOP3.LUT R3, R10, 0xffffffe0, RZ, 0xc0, !PT ;  /* 0xffffffe00a037812 */ /* 0x000fe200078ec0ff */
[----:B------:R-:W-:Y:S01]  /*0210*/  IMAD.IADD R0, R12, 0x1, -R0 ;  /* 0x000000010c007824 */ /* 0x000fe200078e0a00 */
[----:B------:R-:W-:Y:S01]  /*0220*/  LEA.HI R5, R9, R6, RZ, 0x1 ;  /* 0x0000000609057211 */ /* 0x000fe200078f08ff */
[----:B------:R-:W-:Y:S01]  /*0230*/  IMAD.SHL.U32 R2, R2, 0x40, RZ ;  /* 0x0000004002027824 */ /* 0x000fe200078e00ff */
[----:B------:R-:W-:Y:S01]  /*0240*/  LEA.HI R15, R13, R12, RZ, 0x2 ;  /* 0x0000000c0d0f7211 */ /* 0x000fe200078f10ff */
[----:B------:R-:W-:Y:S01]  /*0250*/  IMAD.IADD R3, R12, 0x1, -R3 ;  /* 0x000000010c037824 */ /* 0x000fe200078e0a03 */
[----:B------:R-:W-:Y:S01]  /*0260*/  LOP3.LUT R5, R5, 0xfffffffe, RZ, 0xc0, !PT ;  /* 0xfffffffe05057812 */ /* 0x000fe200078ec0ff */
[----:B------:R-:W-:Y:S01]  /*0270*/  IMAD.SHL.U32 R7, R0, 0x8, RZ ;  /* 0x0000000800077824 */ /* 0x000fe200078e00ff */
[--C-:B------:R-:W-:Y:S02]  /*0280*/  SHF.R.S32.HI R8, RZ, 0x2, R15.reuse ;  /* 0x00000002ff087819 */ /* 0x100fe4000001140f */
[----:B------:R-:W-:Y:S01]  /*0290*/  SHF.R.S32.HI R4, RZ, 0x1f, R15 ;  /* 0x0000001fff047819 */ /* 0x000fe2000001140f */
[----:B------:R-:W-:Y:S01]  /*02a0*/  IMAD.IADD R11, R6, 0x1, -R5 ;  /* 0x00000001060b7824 */ /* 0x000fe200078e0a05 */
[----:B------:R-:W-:-:S02]  /*02b0*/  LOP3.LUT R2, R2, 0x1c0, RZ, 0xc0, !PT ;  /* 0x000001c002027812 */ /* 0x000fc400078ec0ff */
[----:B------:R-:W-:Y:S02]  /*02c0*/  SHF.R.S32.HI R6, RZ, 0x1f, R3 ;  /* 0x0000001fff067819 */ /* 0x000fe40000011403 */
[----:B------:R-:W-:Y:S02]  /*02d0*/  LEA.HI R4, R4, R8, RZ, 0x3 ;  /* 0x0000000804047211 */ /* 0x000fe400078f18ff */
[----:B------:R-:W-:Y:S02]  /*02e0*/  LOP3.LUT R5, R2, 0x38, R7, 0xf8, !PT ;  /* 0x0000003802057812 */ /* 0x000fe400078ef807 */
[----:B------:R-:W-:Y:S02]  /*02f0*/  SHF.R.U32.HI R2, RZ, 0x3, R2 ;  /* 0x00000003ff027819 */ /* 0x000fe40000011602 */
[----:B------:R-:W-:Y:S01]  /*0300*/  LEA.HI R18, R6, R3, RZ, 0x2 ;  /* 0x0000000306127211 */ /* 0x000fe200078f10ff */
[----:B------:R-:W-:Y:S01]  /*0310*/  IMAD.SHL.U32 R3, R0, 0x40, RZ ;  /* 0x0000004000037824 */ /* 0x000fe200078e00ff */
[----:B------:R-:W-:-:S02]  /*0320*/  LOP3.LUT R4, R4, 0xfffffff8, RZ, 0xc0, !PT ;  /* 0xfffffff804047812 */ /* 0x000fc400078ec0ff */
[----:B------:R-:W-:Y:S01]  /*0330*/  LOP3.LUT R7, R5, R2, RZ, 0x3c, !PT ;  /* 0x0000000205077212 */ /* 0x000fe200078e3cff */
[C---:B------:R-:W-:Y:S01]  /*0340*/  IMAD.SHL.U32 R5, R0.reuse, 0x20, RZ ;  /* 0x0000002000057824 */ /* 0x040fe200078e00ff */
[----:B------:R-:W-:Y:S01]  /*0350*/  LOP3.LUT P4, RZ, R0, 0x2, RZ, 0xc0, !PT ;  /* 0x0000000200ff7812 */ /* 0x000fe2000788c0ff */
[----:B------:R-:W-:Y:S01]  /*0360*/  IMAD.IADD R8, R8, 0x1, -R4 ;  /* 0x0000000108087824 */ /* 0x000fe200078e0a04 */
[----:B------:R-:W-:Y:S01]  /*0370*/  LOP3.LUT P3, RZ, R0, 0x4, RZ, 0xc0, !PT ;  /* 0x0000000400ff7812 */ /* 0x000fe2000786c0ff */
[----:B------:R-:W-:Y:S01]  /*0380*/  IMAD.SHL.U32 R0, R11, 0x100, RZ ;  /* 0x000001000b007824 */ /* 0x000fe200078e00ff */
[----:B------:R-:W-:Y:S02]  /*0390*/  LOP3.LUT R2, R3, 0x1c0, RZ, 0xc0, !PT ;  /* 0x000001c003027812 */ /* 0x000fe400078ec0ff */
[----:B------:R-:W-:Y:S02]  /*03a0*/  LEA.HI R6, R13, R12, RZ, 0x7 ;  /* 0x0000000c0d067211 */ /* 0x000fe400078f38ff */
[----:B------:R-:W-:-:S02]  /*03b0*/  LOP3.LUT R4, R2, 0x8, R17, 0xf8, !PT ;  /* 0x0000000802047812 */ /* 0x000fc400078ef811 */
[----:B------:R-:W-:Y:S02]  /*03c0*/  SHF.R.U32.HI R2, RZ, 0x3, R2 ;  /* 0x00000003ff027819 */ /* 0x000fe40000011602 */
[----:B------:R-:W-:Y:S02]  /*03d0*/  LOP3.LUT R3, R8, 0x1, RZ, 0xc0, !PT ;  /* 0x0000000108037812 */ /* 0x000fe400078ec0ff */
[----:B------:R-:W-:Y:S02]  /*03e0*/  LOP3.LUT R0, R0, 0x100, RZ, 0xc0, !PT ;  /* 0x0000010000007812 */ /* 0x000fe400078ec0ff */
[----:B------:R-:W-:Y:S02]  /*03f0*/  SHF.R.S32.HI R6, RZ, 0x7, R6 ;  /* 0x00000007ff067819 */ /* 0x000fe40000011406 */
[----:B------:R-:W-:Y:S02]  /*0400*/  LOP3.LUT R2, R4, R2, RZ, 0x3c, !PT ;  /* 0x0000000204027212 */ /* 0x000fe400078e3cff */
[----:B------:R-:W-:-:S02]  /*0410*/  ISETP.NE.U32.AND P1, PT, R3, 0x1, PT ;  /* 0x000000010300780c */ /* 0x000fc40003f25070 */
[----:B------:R-:W-:Y:S01]  /*0420*/  LOP3.LUT R14, R0, 0xe0, R5, 0xf8, !PT ;  /* 0x000000e0000e7812 */ /* 0x000fe200078ef805 */
[----:B------:R-:W-:Y:S01]  /*0430*/  IMAD R0, R6, 0x2, R11 ;  /* 0x0000000206007824 */ /* 0x000fe200078e020b */
[----:B------:R-:W-:Y:S02]  /*0440*/  LOP3.LUT R3, R9, 0xfffffff0, RZ, 0xc0, !PT ;  /* 0xfffffff009037812 */ /* 0x000fe400078ec0ff */
[----:B------:R-:W-:Y:S01]  /*0450*/  LEA.HI R5, R13, R12, RZ, 0x6 ;  /* 0x0000000c0d057211 */ /* 0x000fe200078f30ff */
[----:B------:R-:W-:Y:S01]  /*0460*/  IMAD.U32 R234, R0, 0x200, R2 ;  /* 0x0000020000ea7824 */ /* 0x000fe200078e0002 */
[----:B------:R-:W-:Y:S01]  /*0470*/  LOP3.LUT R4, R15, 0x7ffffffc, RZ, 0xc0, !PT ;  /* 0x7ffffffc0f047812 */ /* 0x000fe200078ec0ff */
[----:B------:R-:W-:Y:S01]  /*0480*/  IMAD.IADD R0, R12, 0x1, -R3 ;  /* 0x000000010c007824 */ /* 0x000fe200078e0a03 */
[----:B------:R-:W-:Y:S01]  /*0490*/  SHF.R.S32.HI R2, RZ, 0x6, R5 ;  /* 0x00000006ff027819 */ /* 0x000fe20000011405 */
[----:B------:R-:W-:Y:S01]  /*04a0*/  IMAD.SHL.U32 R3, R11, 0x20, RZ ;  /* 0x000000200b037824 */ /* 0x000fe200078e00ff */
[----:B------:R-:W-:Y:S01]  /*04b0*/  LOP3.LUT P2, RZ, R8, 0x2, RZ, 0xc0, !PT ;  /* 0x0000000208ff7812 */ /* 0x000fe2000784c0ff */
[----:B------:R-:W-:Y:S01]  /*04c0*/  IMAD.IADD R15, R12, 0x1, -R4 ;  /* 0x000000010c0f7824 */ /* 0x000fe200078e0a04 */
[----:B------:R-:W-:Y:S01]  /*04d0*/  LOP3.LUT P0, RZ, R0, 0x4, RZ, 0xc0, !PT ;  /* 0x0000000400ff7812 */ /* 0x000fe2000780c0ff */
[----:B------:R-:W-:Y:S01]  /*04e0*/  IMAD.SHL.U32 R4, R8, 0x20, RZ ;  /* 0x0000002008047824 */ /* 0x000fe200078e00ff */
[----:B------:R-:W-:Y:S01]  /*04f0*/  LOP3.LUT R3, R3, 0x20, RZ, 0xc0, !PT ;  /* 0x0000002003037812 */ /* 0x000fe200078ec0ff */
[C---:B------:R-:W-:Y:S01]  /*0500*/  IMAD R237, R2.reuse, 0x200, R7 ;  /* 0x0000020002ed7824 */ /* 0x040fe200078e0207 */
[----:B------:R-:W-:Y:S01]  /*0510*/  SHF.R.S32.HI R7, RZ, 0x1f, R10 ;  /* 0x0000001fff077819 */ /* 0x000fe2000001140a */
[----:B------:R-:W-:Y:S01]  /*0520*/  IMAD.SHL.U32 R5, R2, 0x8, RZ ;  /* 0x0000000802057824 */ /* 0x000fe200078e00ff */
[----:B------:R-:W-:Y:S01]  /*0530*/  LOP3.LUT R4, R4, 0xe0, RZ, 0xc0, !PT ;  /* 0x000000e004047812 */ /* 0x000fe200078ec0ff */
[----:B------:R-:W-:Y:S01]  /*0540*/  IMAD.SHL.U32 R12, R12, 0x2, RZ ;  /* 0x000000020c0c7824 */ /* 0x000fe200078e00ff */
[----:B------:R-:W-:Y:S01]  /*0550*/  SEL R225, R224, 0xffffffe0, !P3 ;  /* 0xffffffe0e0e17807 */ /* 0x000fe20005800000 */
[----:B------:R-:W-:Y:S01]  /*0560*/  IMAD.SHL.U32 R2, R6, 0x10, RZ ;  /* 0x0000001006027824 */ /* 0x000fe200078e00ff */
[----:B------:R-:W-:-:S02]  /*0570*/  SHF.R.S32.HI R6, RZ, 0x1f, R0 ;  /* 0x0000001fff067819 */ /* 0x000fc40000011400 */
[----:B------:R-:W-:Y:S02]  /*0580*/  LOP3.LUT R16, R3, 0x18, R5, 0xf8, !PT ;  /* 0x0000001803107812 */ /* 0x000fe400078ef805 */
[----:B------:R-:W-:Y:S02]  /*0590*/  LOP3.LUT R3, R2, 0x6, R12, 0xf8, !PT ;  /* 0x0000000602037812 */ /* 0x000fe400078ef80c */
[----:B------:R-:W-:Y:S02]  /*05a0*/  LEA.HI R226, R6, R0, RZ, 0x3 ;  /* 0x0000000006e27211 */ /* 0x000fe400078f18ff */
[----:B------:R-:W-:Y:S01]  /*05b0*/  LOP3.LUT R9, R4, 0x10, R2, 0xf8, !PT ;  /* 0x0000001004097812 */ /* 0x000fe200078ef802 */
[----:B------:R-:W-:Y:S01]  /*05c0*/  IMAD.SHL.U32 R4, R11, 0x8, RZ ;  /* 0x000000080b047824 */ /* 0x000fe200078e00ff */
[C---:B------:R-:W-:Y:S01]  /*05d0*/  LOP3.LUT R5, R226.reuse, 0xfffffff8, RZ, 0xc0, !PT ;  /* 0xfffffff8e2057812 */ /* 0x040fe200078ec0ff */
[----:B------:R1:W-:Y:S01]  /*05e0*/  STL [R1+0x4], R3 ;  /* 0x0000040301007387 */ /* 0x0003e20000100800 */
[----:B------:R-:W-:Y:S01]  /*05f0*/  SHF.R.S32.HI R2, RZ, 0x5, R10 ;  /* 0x00000005ff027819 */ /* 0x000fe2000001140a */
[----:B------:R-:W-:Y:S01]  /*0600*/  IMAD.SHL.U32 R226, R226, 0x40, RZ ;  /* 0x00000040e2e27824 */ /* 0x000fe200078e00ff */
[----:B------:R-:W-:Y:S01]  /*0610*/  LOP3.LUT R12, R4, 0x8, RZ, 0xc0, !PT ;  /* 0x00000008040c7812 */ /* 0x000fe200078ec0ff */
[----:B------:R-:W-:Y:S01]  /*0620*/  IMAD.IADD R6, R0, 0x1, -R5 ;  /* 0x0000000100067824 */ /* 0x000fe200078e0a05 */
[----:B------:R-:W-:Y:S01]  /*0630*/  LEA.HI R4, R10, R2, RZ, 0x1 ;  /* 0x000000020a047211 */ /* 0x000fe200078f08ff */
[----:B------:R-:W-:Y:S01]  /*0640*/  IMAD.SHL.U32 R5, R0, 0x4, RZ ;  /* 0x0000000400057824 */ /* 0x000fe200078e00ff */
[----:B------:R-:W-:-:S02]  /*0650*/  LOP3.LUT R226, R226, 0xfffffe00, RZ, 0xc0, !PT ;  /* 0xfffffe00e2e27812 */ /* 0x000fc400078ec0ff */
[C---:B------:R-:W-:Y:S02]  /*0660*/  LOP3.LUT P6, RZ, R6.reuse, 0x2, RZ, 0xc0, !PT ;  /* 0x0000000206ff7812 */ /* 0x040fe400078cc0ff */
[----:B------:R-:W-:Y:S02]  /*0670*/  LOP3.LUT P5, RZ, R6, 0x4, RZ, 0xc0, !PT ;  /* 0x0000000406ff7812 */ /* 0x000fe400078ac0ff */
[C---:B------:R-:W-:Y:S02]  /*0680*/  SEL R231, R227.reuse, 0xffffffc0, !P3 ;  /* 0xffffffc0e3e77807 */ /* 0x040fe40005800000 */
[----:B------:R-:W-:Y:S02]  /*0690*/  SEL R250, R250, 0x240, !P1 ;  /* 0x00000240fafa7807 */ /* 0x000fe40004800000 */
[----:B------:R-:W-:Y:S02]  /*06a0*/  SEL R227, R227, 0xffffffc0, !P5 ;  /* 0xffffffc0e3e37807 */ /* 0x000fe40006800000 */
[----:B------:R-:W-:Y:S01]  /*06b0*/  LEA R237, R237, UR4, 0x1 ;  /* 0x00000004eded7c11 */ /* 0x000fe2000f8e08ff */
[----:B-1----:R-:W-:-:S05]  /*06c0*/  IMAD.SHL.U32 R3, R0, 0x20, RZ ;  /* 0x0000002000037824 */ /* 0x002fca00078e00ff */
[----:B------:R-:W-:Y:S02]  /*06d0*/  LOP3.LUT R0, R12, 0x1e0, R3, 0xf8, !PT ;  /* 0x000001e00c007812 */ /* 0x000fe400078ef803 */
[----:B------:R-:W-:Y:S01]  /*06e0*/  LEA.HI R3, R7, R2, RZ, 0x2 ;  /* 0x0000000207037211 */ /* 0x000fe200078f10ff */
[----:B------:R-:W-:Y:S01]  /*06f0*/  IMAD.SHL.U32 R7, R8, 0x4, RZ ;  /* 0x0000000408077824 */ /* 0x000fe200078e00ff */
[----:B------:R-:W-:Y:S01]  /*0700*/  LOP3.LUT R13, R0, 0x38, R5, 0x78, !PT ;  /* 0x00000038000d7812 */ /* 0x000fe200078e7805 */
[----:B------:R-:W-:Y:S01]  /*0710*/  IMAD.SHL.U32 R5, R6, 0x40, RZ ;  /* 0x0000004006057824 */ /* 0x000fe200078e00ff */
[----:B------:R-:W-:Y:S02]  /*0720*/  LOP3.LUT R0, R4, 0x3ffffe, RZ, 0xc0, !PT ;  /* 0x003ffffe04007812 */ /* 0x000fe400078ec0ff */
[----:B------:R-:W-:Y:S02]  /*0730*/  LOP3.LUT R3, R3, 0xfffffffc, RZ, 0xc0, !PT ;  /* 0xfffffffc03037812 */ /* 0x000fe400078ec0ff */
[----:B------:R-:W-:Y:S01]  /*0740*/  LOP3.LUT R10, R9, 0x18, R7, 0x78, !PT ;  /* 0x00000018090a7812 */ /* 0x000fe200078e7807 */
[----:B------:R-:W-:Y:S01]  /*0750*/  IMAD.IADD R232, R2, 0x1, -R0 ;  /* 0x0000000102e87824 */ /* 0x000fe200078e0a00 */
[----:B------:R-:W-:Y:S01]  /*0760*/  LOP3.LUT R4, R14, 0x8, R17, 0xf8, !PT ;  /* 0x000000080e047812 */ /* 0x000fe200078ef811 */
[----:B------:R-:W-:-:S02]  /*0770*/  IMAD.SHL.U32 R0, R8, 0x40, RZ ;  /* 0x0000004008007824 */ /* 0x000fc400078e00ff */
[C---:B------:R-:W-:Y:S01]  /*0780*/  IMAD.IADD R9, R2.reuse, 0x1, -R3 ;  /* 0x0000000102097824 */ /* 0x040fe200078e0a03 */
[----:B------:R-:W-:Y:S01]  /*0790*/  SHF.R.U32.HI R3, RZ, 0x3, R14 ;  /* 0x00000003ff037819 */ /* 0x000fe2000001160e */
[----:B------:R-:W-:Y:S01]  /*07a0*/  IMAD.SHL.U32 R2, R2, 0x8, RZ ;  /* 0x0000000802027824 */ /* 0x000fe200078e00ff */
[----:B------:R-:W-:Y:S01]  /*07b0*/  LOP3.LUT R0, R0, 0x1c0, RZ, 0xc0, !PT ;  /* 0x000001c000007812 */ /* 0x000fe200078ec0ff */
[----:B------:R-:W-:Y:S01]  /*07c0*/  IMAD.SHL.U32 R7, R15, 0x2, RZ ;  /* 0x000000020f077824 */ /* 0x000fe200078e00ff */
[----:B------:R-:W-:Y:S01]  /*07d0*/  LOP3.LUT R3, R4, 0x38, R3, 0x78, !PT ;  /* 0x0000003804037812 */ /* 0x000fe200078e7803 */
[----:B------:R-:W-:Y:S01]  /*07e0*/  IMAD R232, R232, 0x200, R13 ;  /* 0x00000200e8e87824 */ /* 0x000fe200078e020d */
[----:B------:R-:W-:Y:S02]  /*07f0*/  LOP3.LUT R8, R2, 0x38, RZ, 0xc0, !PT ;  /* 0x0000003802087812 */ /* 0x000fe400078ec0ff */
[----:B------:R-:W-:Y:S02]  /*0800*/  SHF.R.U32.HI R2, RZ, 0x3, R0 ;  /* 0x00000003ff027819 */ /* 0x000fe40000011600 */
[----:B------:R-:W-:-:S02]  /*0810*/  LEA R3, R3, UR4, 0x1 ;  /* 0x0000000403037c11 */ /* 0x000fc4000f8e08ff */
[----:B------:R-:W-:Y:S01]  /*0820*/  LOP3.LUT R6, R2, R0, R8, 0x1e, !PT ;  /* 0x0000000002067212 */ /* 0x000fe200078e1e08 */
[----:B------:R-:W-:Y:S01]  /*0830*/  IMAD R0, R9, 0x200, R7 ;  /* 0x0000020009007824 */ /* 0x000fe200078e0207 */
[----:B------:R-:W-:Y:S01]  /*0840*/  LOP3.LUT R2, R5, 0x1c0, RZ, 0xc0, !PT ;  /* 0x000001c005027812 */ /* 0x000fe200078ec0ff */
[----:B------:R-:W-:Y:S02]  /*0850*/  IMAD.IADD R225, R225, 0x1, R3 ;  /* 0x00000001e1e17824 */ /* 0x000fe400078e0203 */
[----:B------:R-:W-:Y:S01]  /*0860*/  IMAD.IADD R10, R0, 0x1, R10 ;  /* 0x00000001000a7824 */ /* 0x000fe200078e020a */
[----:B------:R-:W-:Y:S01]  /*0870*/  SHF.R.U32.HI R4, RZ, 0x3, R2 ;  /* 0x00000003ff047819 */ /* 0x000fe20000011602 */
[----:B------:R-:W-:Y:S01]  /*0880*/  IMAD.IADD R252, R7, 0x1, R6 ;  /* 0x0000000107fc7824 */ /* 0x000fe200078e0206 */
[----:B------:R-:W-:Y:S02]  /*0890*/  SHF.R.S32.HI R6, RZ, 0x2, R18 ;  /* 0x00000002ff067819 */ /* 0x000fe40000011412 */
[----:B------:R-:W-:-:S02]  /*08a0*/  LOP3.LUT R0, R4, R2, R8, 0x1e, !PT ;  /* 0x0000000204007212 */ /* 0x000fc400078e1e08 */
[C---:B------:R-:W-:Y:S01]  /*08b0*/  LOP3.LUT R7, R4.reuse, R2, R12, 0x1e, !PT ;  /* 0x0000000204077212 */ /* 0x040fe200078e1e0c */
[----:B------:R-:W-:Y:S01]  /*08c0*/  IMAD R6, R9, 0x10, R6 ;  /* 0x0000001009067824 */ /* 0x000fe200078e0206 */
[----:B------:R-:W-:Y:S01]  /*08d0*/  LOP3.LUT R5, R4, R16, R2, 0x1e, !PT ;  /* 0x0000001004057212 */ /* 0x000fe200078e1e02 */
[--C-:B------:R-:W-:Y:S01]  /*08e0*/  IMAD R2, R11, 0x1000, R226.reuse ;  /* 0x000010000b027824 */ /* 0x100fe200078e02e2 */
[----:B------:R-:W-:Y:S01]  /*08f0*/  LEA R248, R10, UR4, 0x1 ;  /* 0x000000040af87c11 */ /* 0x000fe2000f8e08ff */
[----:B------:R-:W-:Y:S01]  /*0900*/  IMAD R4, R9, 0x400, R226 ;  /* 0x0000040009047824 */ /* 0x000fe200078e02e2 */
[----:B------:R1:W-:Y:S01]  /*0910*/  STL [R1+0x8], R6 ;  /* 0x0000080601007387 */ /* 0x0003e20000100800 */
[----:B------:R-:W-:Y:S01]  /*0920*/  IMAD.IADD R233, R2, 0x1, R0 ;  /* 0x0000000102e97824 */ /* 0x000fe200078e0200 */
[----:B------:R-:W-:Y:S01]  /*0930*/  LOP3.LUT R226, R5, R226, RZ, 0xfc, !PT ;  /* 0x000000e205e27212 */ /* 0x000fe200078efcff */
[----:B------:R-:W-:Y:S01]  /*0940*/  IMAD.U32 R0, RZ, RZ, UR6 ;  /* 0x00000006ff007e24 */ /* 0x000fe2000f8e00ff */
[----:B------:R-:W-:Y:S01]  /*0950*/  USHF.R.S32.HI UR6, URZ, 0x1f, UR45 ;  /* 0x0000001f3f067899 */ /* 0x000fe2000801142d */
[----:B------:R-:W-:-:S02]  /*0960*/  IMAD.IADD R2, R4, 0x1, R7 ;  /* 0x0000000104027824 */ /* 0x000fc400078e0207 */
[----:B------:R-:W-:Y:S01]  /*0970*/  IMAD.U32 R0, RZ, RZ, UR5 ;  /* 0x00000005ff007e24 */ /* 0x000fe2000f8e00ff */
[----:B------:R-:W-:Y:S01]  /*0980*/  USHF.R.S32.HI UR5, URZ, 0x1f, UR54 ;  /* 0x0000001f3f057899 */ /* 0x000fe20008011436 */
[----:B------:R-:W-:Y:S01]  /*0990*/  VIADD R249, R248, 0x10 ;  /* 0x00000010f8f97836 */ /* 0x000fe20000000000 */
[----:B------:R-:W-:Y:S01]  /*09a0*/  LEA R2, R2, UR4, 0x1 ;  /* 0x0000000402027c11 */ /* 0x000fe2000f8e08ff */
[----:B------:R-:W-:Y:S01]  /*09b0*/  IMAD.U32 R4, RZ, RZ, UR6 ;  /* 0x00000006ff047e24 */ /* 0x000fe2000f8e00ff */
[----:B------:R-:W-:Y:S01]  /*09c0*/  UIADD3 UR6, UR4, 0x14000, URZ ;  /* 0x0001400004067890 */ /* 0x000fe2000fffe03f */
[----:B------:R-:W-:Y:S02]  /*09d0*/  @P2 VIADD R249, R248, 0xfffffff0 ;  /* 0xfffffff0f8f92836 */ /* 0x000fe40000000000 */
[----:B------:R-:W-:Y:S01]  /*09e0*/  IMAD.U32 R0, RZ, RZ, UR5 ;  /* 0x00000005ff007e24 */ /* 0x000fe2000f8e00ff */
[----:B------:R-:W-:Y:S01]  /*09f0*/  SEL R0, R224, 0xffffffe0, !P4 ;  /* 0xffffffe0e0007807 */ /* 0x000fe20006000000 */
[----:B------:R-:W-:Y:S01]  /*0a00*/  UIADD3 UR5, UR4, 0x10000, URZ ;  /* 0x0001000004057890 */ /* 0x000fe2000fffe03f */
[----:B------:R-:W-:Y:S01]  /*0a10*/  LEA R232, R232, UR6, 0x1 ;  /* 0x00000006e8e87c11 */ /* 0x000fe2000f8e08ff */
[----:B------:R-:W-:Y:S01]  /*0a20*/  IMAD.IADD R251, R248, 0x1, R250 ;  /* 0x00000001f8fb7824 */ /* 0x000fe200078e02fa */
[----:B------:R-:W-:Y:S01]  /*0a30*/  LEA R230, R234, UR6, 0x1 ;  /* 0x00000006eae67c11 */ /* 0x000fe2000f8e08ff */
[----:B------:R-:W-:Y:S01]  /*0a40*/  IMAD.IADD R228, R2, 0x1, R227 ;  /* 0x0000000102e47824 */ /* 0x000fe200078e02e3 */
[----:B------:R-:W-:Y:S01]  /*0a50*/  SEL R224, R224, 0xffffffe0, !P6 ;  /* 0xffffffe0e0e07807 */ /* 0x000fe20007000000 */
[----:B------:R-:W-:Y:S01]  /*0a60*/  VIADD R235, R232, 0x20 ;  /* 0x00000020e8eb7836 */ /* 0x000fe20000000000 */
[----:B------:R-:W-:Y:S01]  /*0a70*/  LEA R252, R252, UR5, 0x1 ;  /* 0x00000005fcfc7c11 */ /* 0x000fe2000f8e08ff */
[----:B------:R-:W-:Y:S01]  /*0a80*/  IMAD.IADD R229, R230, 0x1, R0 ;  /* 0x00000001e6e57824 */ /* 0x000fe200078e0200 */
[----:B------:R-:W-:Y:S01]  /*0a90*/  LEA R226, R226, UR5, 0x1 ;  /* 0x00000005e2e27c11 */ /* 0x000fe2000f8e08ff */
[----:B------:R-:W-:-:S02]  /*0aa0*/  @P0 VIADD R235, R232, 0xffffffe0 ;  /* 0xffffffe0e8eb0836 */ /* 0x000fc40000000000 */
[----:B------:R-:W-:Y:S02]  /*0ab0*/  IMAD.IADD R224, R2, 0x1, R224 ;  /* 0x0000000102e07824 */ /* 0x000fe400078e02e0 */
[--C-:B------:R-:W-:Y:S02]  /*0ac0*/  IMAD.IADD R230, R230, 0x1, R231.reuse ;  /* 0x00000001e6e67824 */ /* 0x100fe400078e02e7 */
[----:B------:R-:W-:Y:S02]  /*0ad0*/  IMAD.IADD R231, R229, 0x1, R231 ;  /* 0x00000001e5e77824 */ /* 0x000fe400078e02e7 */
[----:B------:R-:W-:Y:S02]  /*0ae0*/  IMAD.IADD R250, R250, 0x1, R249 ;  /* 0x00000001fafa7824 */ /* 0x000fe400078e02f9 */
[----:B------:R-:W-:Y:S02]  /*0af0*/  VIADD R236, R235, 0x800 ;  /* 0x00000800ebec7836 */ /* 0x000fe40000000000 */
[----:B------:R-:W-:-:S02]  /*0b00*/  IMAD.IADD R227, R224, 0x1, R227 ;  /* 0x00000001e0e37824 */ /* 0x000fc400078e02e3 */
[----:B------:R-:W-:Y:S01]  /*0b10*/  IMAD.U32 R4, RZ, RZ, UR7 ;  /* 0x00000007ff047e24 */ /* 0x000fe2000f8e00ff */
[----:B-1----:R-:W-:-:S06]  /*0b20*/  ULDC.64 UR6, c[0x0][0x208] ;  /* 0x0000820000067ab9 */ /* 0x002fcc0000000a00 */
.L_x_94:
        /* <DEDUP_REMOVED lines=13> */
[----:B------:R-:W-:Y:S02]  /*0c00*/  @UP4 UIADD3 UR10, UP1, UR16, UR10, URZ ;  /* 0x0000000a100a4290 */ /* 0x000fe4000ff3e03f */
[----:B------:R-:W-:Y:S02]  /*0c10*/  UIADD3 UR15, UP2, UR16, UR12, URZ ;  /* 0x0000000c100f7290 */ /* 0x000fe4000ff5e03f */
[----:B------:R-:W-:Y:S01]  /*0c20*/  @UP3 UIADD3.X UR9, UR5, UR9, URZ, UP0, !UPT ;  /* 0x0000000905093290 */ /* 0x000fe200087fe43f */
[----:B------:R-:W-:Y:S01]  /*0c30*/  IMAD.U32 R4, RZ, RZ, UR8 ;  /* 0x00000008ff047e24 */ /* 0x000fe2000f8e00ff */
[----:B------:R-:W-:Y:S01]  /*0c40*/  UISETP.NE.U32.AND UP0, UPT, UR12, URZ, UPT ;  /* 0x0000003f0c00728c */ /* 0x000fe2000bf05070 */
[----:B------:R-:W-:Y:S01]  /*0c50*/  IMAD.U32 R6, RZ, RZ, UR10 ;  /* 0x0000000aff067e24 */ /* 0x000fe2000f8e00ff */
[----:B------:R-:W-:-:S02]  /*0c60*/  @UP4 UIADD3.X UR11, UR5, UR11, URZ, UP1, !UPT ;  /* 0x0000000b050b4290 */ /* 0x000fc40008ffe43f */
[----:B------:R-:W-:Y:S01]  /*0c70*/  UIADD3.X UR14, UR5, UR13, URZ, UP2, !UPT ;  /* 0x0000000d050e7290 */ /* 0x000fe200097fe43f */
[----:B------:R-:W-:Y:S01]  /*0c80*/  IMAD.U32 R5, RZ, RZ, UR9 ;  /* 0x00000009ff057e24 */ /* 0x000fe2000f8e00ff */
[----:B------:R-:W-:Y:S01]  /*0c90*/  UISETP.NE.AND.EX UP2, UPT, UR13, URZ, UPT, UP0 ;  /* 0x0000003f0d00728c */ /* 0x000fe2000bf45300 */
[----:B------:R-:W-:Y:S02]  /*0ca0*/  ULDC.U8 UR17, c[0x0][0x3c2] ;  /* 0x0000f08000117ab9 */ /* 0x000fe40000000000 */
[----:B------:R-:W-:Y:S01]  /*0cb0*/  ULDC.64 UR12, c[0x0][0x2f8] ;  /* 0x0000be00000c7ab9 */ /* 0x000fe20000000a00 */
[----:B------:R-:W-:Y:S01]  /*0cc0*/  UISETP.NE.AND UP1, UPT, UR17, URZ, UPT ;  /* 0x0000003f1100728c */ /* 0x000fe2000bf25270 */
[----:B------:R-:W-:Y:S01]  /*0cd0*/  IMAD.U32 R7, RZ, RZ, UR11 ;  /* 0x0000000bff077e24 */ /* 0x000fe2000f8e00ff */
[----:B------:R-:W-:Y:S01]  /*0ce0*/  UISETP.EQ.U32.AND UP4, UPT, UR12, URZ, UPT ;  /* 0x0000003f0c00728c */ /* 0x000fe2000bf82070 */
[----:B------:R-:W-:Y:S01]  /*0cf0*/  PLOP3.LUT P3, PT, PT, PT, UP2, 0x80, 0x0 ;  /* 0x000000000000781c */ /* 0x000fe20003f6f028 */
[----:B------:R-:W-:-:S02]  /*0d00*/  UIADD3 UR8, UP0, UR16, UR12, URZ ;  /* 0x0000000c10087290 */ /* 0x000fc4000ff1e03f */
[----:B------:R-:W-:Y:S01]  /*0d10*/  UISETP.EQ.OR.EX UP4, UPT, UR13, URZ, !UP1, UP4 ;  /* 0x0000003f0d00728c */ /* 0x000fe2000cf82740 */
[----:B------:R-:W2:Y:S01]  /*0d20*/  @P1 LDG.E R9, desc[UR6][R6.64] ;  /* 0x0000000606091981 */ /* 0x000ea2000c1e1900 */
[----:B------:R-:W-:Y:S01]  /*0d30*/  UIADD3.X UR5, UR5, UR13, URZ, UP0, !UPT ;  /* 0x0000000d05057290 */ /* 0x000fe200087fe43f */
[----:B------:R-:W-:Y:S01]  /*0d40*/  UMOV UR19, URZ ;  /* 0x0000003f00137c82 */ /* 0x000fe20008000000 */
[----:B------:R-:W-:Y:S02]  /*0d50*/  @!UP3 ULDC.64 UR10, c[0x0][0x318] ;  /* 0x0000c600000abab9 */ /* 0x000fe40000000a00 */
[----:B------:R-:W-:Y:S01]  /*0d60*/  PLOP3.LUT P2, PT, PT, PT, UP4, 0x80, 0x0 ;  /* 0x000000000000781c */ /* 0x000fe20003f4f048 */
[----:B------:R1:W3:Y:S02]  /*0d70*/  @P0 LDG.E R7, desc[UR6][R4.64] ;  /* 0x0000000604070981 */ /* 0x0002e4000c1e1900 */
[----:B-1----:R-:W-:Y:S02]  /*0d80*/  IMAD.U32 R4, RZ, RZ, UR15 ;  /* 0x0000000fff047e24 */ /* 0x002fe4000f8e00ff */
[----:B------:R-:W-:-:S05]  /*0d90*/  IMAD.U32 R5, RZ, RZ, UR14 ;  /* 0x0000000eff057e24 */ /* 0x000fca000f8e00ff */
[----:B------:R-:W4:Y:S04]  /*0da0*/  @P3 LDG.E R8, desc[UR6][R4.64] ;  /* 0x0000000604083981 */ /* 0x000f28000c1e1900 */
[----:B-----5:R1:W5:Y:S02]  /*0db0*/  @P3 LDG.E R0, desc[UR6][R4.64+0x4] ;  /* 0x0000040604003981 */ /* 0x020364000c1e1900 */
[----:B-1----:R-:W-:Y:S02]  /*0dc0*/  IMAD.U32 R4, RZ, RZ, UR8 ;  /* 0x00000008ff047e24 */ /* 0x002fe4000f8e00ff */
[----:B------:R-:W-:Y:S01]  /*0dd0*/  IMAD.U32 R5, RZ, RZ, UR5 ;  /* 0x00000005ff057e24 */ /* 0x000fe2000f8e00ff */
[----:B------:R-:W-:Y:S01]  /*0de0*/  @!UP3 UISETP.NE.U32.AND UP0, UPT, UR10, URZ, UPT ;  /* 0x0000003f0a00b28c */ /* 0x000fe2000bf05070 */
[----:B------:R-:W-:-:S03]  /*0df0*/  @!UP3 ULDC UR5, c[0x0][0x2cc] ;  /* 0x0000b3000005bab9 */ /* 0x000fc60000000800 */
[----:B------:R-:W5:Y:S01]  /*0e00*/  @!P2 LDG.E R6, desc[UR6][R4.64] ;  /* 0x000000060406a981 */ /* 0x000f62000c1e1900 */
[----:B------:R-:W-:Y:S01]  /*0e10*/  @!UP3 UISETP.NE.AND.EX UP0, UPT, UR11, URZ, UPT, UP0 ;  /* 0x0000003f0b00b28c */ /* 0x000fe2000bf05300 */
[----:B------:R-:W-:Y:S01]  /*0e20*/  UMOV UR9, 0xffffffff ;  /* 0xffffffff00097882 */ /* 0x000fe20000000000 */
[----:B------:R-:W-:Y:S02]  /*0e30*/  UMOV UR23, 0xffffffff ;  /* 0xffffffff00177882 */ /* 0x000fe40000000000 */
[----:B------:R-:W-:Y:S02]  /*0e40*/  @!UP3 USEL UR10, UR5, URZ, UP0 ;  /* 0x0000003f050ab287 */ /* 0x000fe40008000000 */
[----:B------:R-:W-:Y:S01]  /*0e50*/  USHF.L.U32 UR26, UR22, 0x5, URZ ;  /* 0x00000005161a7899 */ /* 0x000fe2000800063f */
[----:B------:R-:W-:Y:S01]  /*0e60*/  ULDC UR5, c[0x0][0x2c8] ;  /* 0x0000b20000057ab9 */ /* 0x000fe20000000800 */
[----:B--2---:R-:W-:Y:S02]  /*0e70*/  @P1 R2UR UR19, R9 ;  /* 0x00000000091312ca */ /* 0x004fe400000e0000 */
[----:B---3--:R-:W-:-:S02]  /*0e80*/  @P0 R2UR UR8, R7 ;  /* 0x00000000070802ca */ /* 0x008fc400000e0000 */
[----:B------:R-:W-:-:S04]  /*0e90*/  ISETP.NE.U32.AND P0, PT, RZ, UR12, PT ;  /* 0x0000000cff007c0c */ /* 0x000fc8000bf05070 */
[----:B------:R-:W-:-:S07]  /*0ea0*/  ISETP.NE.AND.EX P0, PT, RZ, UR13, PT, P0 ;  /* 0x0000000dff007c0c */ /* 0x000fce000bf05300 */
[----:B------:R-:W-:Y:S01]  /*0eb0*/  @UP3 UIADD3 UR8, UR8, -UR19, URZ ;  /* 0x8000001308083290 */ /* 0x000fe2000fffe03f */
[----:B----4-:R-:W-:Y:S02]  /*0ec0*/  @P3 R2UR UR9, R8 ;  /* 0x00000000080932ca */ /* 0x010fe400000e0000 */
[----:B-----5:R-:W-:Y:S02]  /*0ed0*/  @P3 R2UR UR11, R0 ;  /* 0x00000000000b32ca */ /* 0x020fe400000e0000 */
[----:B------:R-:W-:Y:S01]  /*0ee0*/  @!P2 R2UR UR23, R6 ;  /* 0x000000000617a2ca */ /* 0x000fe200000e0000 */
[----:B------:R-:W-:-:S14]  /*0ef0*/  @!P0 BRA `(.L_x_74) ;  /* 0x0000000000188947 */ /* 0x000fdc0003800000 */
[----:B------:R-:W-:-:S13]  /*0f00*/  PLOP3.LUT P0, PT, PT, PT, UP1, 0x80, 0x0 ;  /* 0x000000000000781c */ /* 0x000fda0003f0f018 */
[----:B------:R-:W2:Y:S04]  /*0f10*/  @P0 LDG.E R0, desc[UR6][R4.64+0x4] ;  /* 0x0000040604000981 */ /* 0x000ea8000c1e1900 */
[----:B------:R-:W3:Y:S01]  /*0f20*/  @!P0 LDG.E R4, desc[UR6][R4.64] ;  /* 0x0000000604048981 */ /* 0x000ee2000c1e1900 */
[----:B--2---:R-:W-:-:S13]  /*0f30*/  @P0 R2UR UR5, R0 ;  /* 0x00000000000502ca */ /* 0x004fda00000e0000 */
[----:B------:R-:W-:-:S07]  /*0f40*/  @UP1 UIADD3 UR5, UR5, -UR23, URZ ;  /* 0x8000001705051290 */ /* 0x000fce000fffe03f */
[----:B---3--:R-:W-:-:S15]  /*0f50*/  @!P0 R2UR UR5, R4 ;  /* 0x00000000040582ca */ /* 0x008fde00000e0000 */
.L_x_74:
[----:B------:R-:W-:Y:S02]  /*0f60*/  @!UP3 UIADD3 UR8, UR10, UR5, -UR19 ;  /* 0x000000050a08b290 */ /* 0x000fe4000fffe813 */
[----:B------:R-:W-:Y:S02]  /*0f70*/  @UP2 UIADD3 UR25, UR11, -UR9, URZ ;  /* 0x800000090b192290 */ /* 0x000fe4000fffe03f */
[----:B------:R-:W-:-:S05]  /*0f80*/  UISETP.GT.AND UP0, UPT, UR8, UR26, UPT ;  /* 0x0000001a0800728c */ /* 0x000fca000bf04270 */
[----:B------:R-:W-:Y:S01]  /*0f90*/  @!UP2 ULDC UR25, c[0x0][0x2c4] ;  /* 0x0000b1000019aab9 */ /* 0x000fe20000000800 */
[----:B------:R-:W-:-:S13]  /*0fa0*/  PLOP3.LUT P0, PT, PT, PT, UP0, 0x80, 0x0 ;  /* 0x000000000000781c */ /* 0x000fda0003f0f008 */
[----:B------:R-:W-:Y:S05]  /*0fb0*/  @!P0 BRA `(.L_x_75) ;  /* 0x0000005400b08947 */ /* 0x000fea0003800000 */
[----:B------:R-:W1:Y:S01]  /*0fc0*/  LDC R8, c[0x0][0x278] ;  /* 0x00009e00ff087b82 */ /* 0x000e620000000800 */
[----:B------:R-:W-:Y:S01]  /*0fd0*/  IABS R6, UR54 ;  /* 0x0000003600067c13 */ /* 0x000fe20008000000 */
[----:B------:R-:W-:Y:S01]  /*0fe0*/  UISETP.NE.AND UP0, UPT, UR9, -0x1, UPT ;  /* 0xffffffff0900788c */ /* 0x000fe2000bf05270 */
[----:B------:R-:W-:Y:S01]  /*0ff0*/  ULDC.64 UR10, c[0x0][0x228] ;  /* 0x00008a00000a7ab9 */ /* 0x000fe20000000a00 */
[----:B------:R-:W-:Y:S01]  /*1000*/  ULDC.64 UR12, c[0x0][0x488] ;  /* 0x00012200000c7ab9 */ /* 0x000fe20000000a00 */
[----:B------:R-:W-:-:S03]  /*1010*/  UIMAD UR5, UR57, UR10, URZ ;  /* 0x0000000a390572a4 */ /* 0x000fc6000f8e023f */
[----:B------:R-:W2:Y:S01]  /*1020*/  S2UR UR14, SR_CTAID.X ;  /* 0x00000000000e79c3 */ /* 0x000ea20000002500 */
[----:B------:R-:W-:Y:S02]  /*1030*/  UISETP.NE.AND UP1, UPT, UR23, -0x1, UPT ;  /* 0xffffffff1700788c */ /* 0x000fe4000bf25270 */
[----:B------:R-:W-:Y:S02]  /*1040*/  UIMAD.WIDE.U32 UR20, UR45, UR10, URZ ;  /* 0x0000000a2d1472a5 */ /* 0x000fe4000f8e003f */
[----:B------:R-:W-:Y:S01]  /*1050*/  UIMAD UR34, UR45, UR11, UR5 ;  /* 0x0000000b2d2272a4 */ /* 0x000fe2000f8e0205 */
[----:B------:R-:W-:Y:S02]  /*1060*/  ULDC.64 UR36, c[0x0][0x240] ;  /* 0x0000900000247ab9 */ /* 0x000fe40000000a00 */
[----:B------:R-:W-:Y:S01]  /*1070*/  @!UP0 ULDC.64 UR10, c[0x0][0x418] ;  /* 0x00010600000a8ab9 */ /* 0x000fe20000000a00 */
[----:B------:R-:W-:Y:S01]  /*1080*/  ULDC UR58, c[0x0][0x2d4] ;  /* 0x0000b500003a7ab9 */ /* 0x000fe20000000800 */
[----:B------:R-:W-:-:S02]  /*1090*/  @!UP0 UIMAD UR5, UR57, UR10, URZ ;  /* 0x0000000a390582a4 */ /* 0x000fc4000f8e023f */
[----:B------:R-:W-:Y:S02]  /*10a0*/  USHF.R.S32.HI UR43, URZ, 0x1f, UR58 ;  /* 0x0000001f3f2b7899 */ /* 0x000fe4000801143a */
[----:B------:R-:W-:Y:S01]  /*10b0*/  @!UP0 UIMAD UR35, UR45, UR11, UR5 ;  /* 0x0000000b2d2382a4 */ /* 0x000fe2000f8e0205 */
[----:B-1----:R-:W-:Y:S01]  /*10c0*/  IABS R7, R8 ;  /* 0x0000000800077213 */ /* 0x002fe20000000000 */
[----:B------:R-:W-:Y:S01]  /*10d0*/  @UP1 UIADD3 UR5, UR19, UR23, URZ ;  /* 0x0000001713051290 */ /* 0x000fe2000fffe03f */
[----:B------:R-:W-:Y:S01]  /*10e0*/  ISETP.NE.AND P3, PT, R8, RZ, PT ;  /* 0x000000ff0800720c */ /* 0x000fe20003f65270 */
[----:B------:R-:W-:Y:S01]  /*10f0*/  @UP1 ULDC.64 UR32, c[0x0][0x248] ;  /* 0x0000920000201ab9 */ /* 0x000fe20000000a00 */
[----:B------:R-:W1:Y:S01]  /*1100*/  I2F.RP R4, R7 ;  /* 0x0000000700047306 */ /* 0x000e620000209400 */
[----:B------:R-:W-:Y:S02]  /*1110*/  UIADD3 UR46, UR21, UR34, URZ ;  /* 0x00000022152e7290 */ /* 0x000fe4000fffe03f */
[----:B------:R-:W-:-:S02]  /*1120*/  UIADD3 UR16, UR25, 0x3f, URZ ;  /* 0x0000003f19107890 */ /* 0x000fc4000fffe03f */
[----:B--2---:R-:W-:Y:S02]  /*1130*/  UIMAD.WIDE.U32 UR28, UR14, UR12, URZ ;  /* 0x0000000c0e1c72a5 */ /* 0x004fe4000f8e003f */
[----:B------:R-:W-:Y:S02]  /*1140*/  @UP1 UIMAD UR42, UR5, UR33, URZ ;  /* 0x00000021052a12a4 */ /* 0x000fe4000f8e023f */
[----:B------:R-:W-:Y:S02]  /*1150*/  UIMAD UR48, UR14, UR13, UR29 ;  /* 0x0000000d0e3072a4 */ /* 0x000fe4000f8e021d */
[----:B------:R-:W-:Y:S01]  /*1160*/  USHF.L.U32 UR14, UR45, 0x7, URZ ;  /* 0x000000072d0e7899 */ /* 0x000fe2000800063f */
[----:B------:R-:W-:Y:S01]  /*1170*/  @UP0 ULDC.64 UR12, c[0x0][0x420] ;  /* 0x00010800000c0ab9 */ /* 0x000fe20000000a00 */
[----:B------:R-:W-:Y:S01]  /*1180*/  ULDC UR60, c[0x0][0x2dc] ;  /* 0x0000b700003c7ab9 */ /* 0x000fe20000000800 */
[----:B-1----:R-:W1:Y:S01]  /*1190*/  MUFU.RCP R4, R4 ;  /* 0x0000000400047308 */ /* 0x002e620000001000 */
[----:B------:R-:W-:-:S02]  /*11a0*/  USEL UR29, UR14, URZ, UP2 ;  /* 0x0000003f0e1d7287 */ /* 0x000fc40009000000 */
[----:B------:R-:W-:Y:S02]  /*11b0*/  UIMAD.WIDE.U32 UR14, UR9, UR36, URZ ;  /* 0x00000024090e72a5 */ /* 0x000fe4000f8e003f */
[----:B------:R-:W-:Y:S02]  /*11c0*/  @UP0 UIMAD.WIDE.U32 UR40, UR9, UR12, URZ ;  /* 0x0000000c092802a5 */ /* 0x000fe4000f8e003f */
[----:B------:R-:W-:Y:S02]  /*11d0*/  USEL UR55, UR20, UR14, !UP0 ;  /* 0x0000000e14377287 */ /* 0x000fe4000c000000 */
[----:B------:R-:W-:Y:S02]  /*11e0*/  @UP1 UIMAD.WIDE.U32 UR20, UR5, UR32, URZ ;  /* 0x00000020051412a5 */ /* 0x000fe4000f8e003f */
[----:B------:R-:W-:Y:S01]  /*11f0*/  UIMAD UR5, UR43, UR45, URZ ;  /* 0x0000002d2b0572a4 */ /* 0x000fe2000f8e023f */
[----:B------:R-:W-:Y:S01]  /*1200*/  ULDC UR59, c[0x0][0x270] ;  /* 0x00009c00003b7ab9 */ /* 0x000fe20000000800 */
[----:B------:R-:W-:-:S02]  /*1210*/  @UP0 UIMAD UR50, UR9, UR13, UR41 ;  /* 0x0000000d093202a4 */ /* 0x000fc4000f8e0229 */
[----:B------:R-:W-:Y:S01]  /*1220*/  @!UP0 UIMAD.WIDE.U32 UR38, UR45, UR10, URZ ;  /* 0x0000000a2d2682a5 */ /* 0x000fe2000f8e003f */
[----:B-1----:R-:W-:Y:S01]  /*1230*/  VIADD R4, R4, 0xffffffe ;  /* 0x0ffffffe04047836 */ /* 0x002fe20000000000 */
[----:B------:R-:W-:Y:S02]  /*1240*/  USHF.R.S32.HI UR18, URZ, 0x1f, UR16 ;  /* 0x0000001f3f127899 */ /* 0x000fe40008011410 */
[----:B------:R-:W-:Y:S01]  /*1250*/  UIMAD.WIDE UR10, UR60, UR59, URZ ;  /* 0x0000003b3c0a72a5 */ /* 0x000fe2000f8e023f */
[----:B------:R-:W1:Y:S01]  /*1260*/  F2I.FTZ.U32.TRUNC.NTZ R5, R4 ;  /* 0x0000000400057305 */ /* 0x000e62000021f000 */
[----:B------:R-:W-:Y:S02]  /*1270*/  UIMAD.WIDE.U32 UR12, UR45, UR58, URZ ;  /* 0x0000003a2d0c72a5 */ /* 0x000fe4000f8e003f */
[----:B------:R-:W-:Y:S02]  /*1280*/  UIMAD UR5, UR57, UR58, UR5 ;  /* 0x0000003a390572a4 */ /* 0x000fe4000f8e0205 */
[----:B------:R-:W-:-:S02]  /*1290*/  UIMAD UR27, UR9, UR37, URZ ;  /* 0x00000025091b72a4 */ /* 0x000fc4000f8e023f */
[----:B------:R-:W-:Y:S02]  /*12a0*/  ULEA.HI UR18, UR18, UR16, URZ, 0x6 ;  /* 0x0000001012127291 */ /* 0x000fe4000f8f303f */
[----:B------:R-:W-:Y:S02]  /*12b0*/  UIMAD UR16, UR11, UR12, URZ ;  /* 0x0000000c0b1072a4 */ /* 0x000fe4000f8e023f */
[----:B------:R-:W-:Y:S02]  /*12c0*/  UIADD3 UR5, UR13, UR5, URZ ;  /* 0x000000050d057290 */ /* 0x000fe4000fffe03f */
[----:B------:R-:W-:Y:S01]  /*12d0*/  @UP0 UIADD3 UR46, UR15, UR27, URZ ;  /* 0x0000001b0f2e0290 */ /* 0x000fe2000fffe03f */
[----:B-1----:R-:W-:Y:S01]  /*12e0*/  IMAD.MOV R0, RZ, RZ, -R5 ;  /* 0x000000ffff007224 */ /* 0x002fe200078e0a05 */
[----:B------:R-:W-:Y:S01]  /*12f0*/  UIMAD.WIDE.U32 UR14, UR10, UR12, URZ ;  /* 0x0000000c0a0e72a5 */ /* 0x000fe2000f8e003f */
[----:B------:R-:W-:Y:S01]  /*1300*/  IMAD.MOV.U32 R4, RZ, RZ, RZ ;  /* 0x000000ffff047224 */ /* 0x000fe200078e00ff */
[----:B------:R-:W-:Y:S01]  /*1310*/  UIMAD UR5, UR10, UR5, UR16 ;  /* 0x000000050a0572a4 */ /* 0x000fe2000f8e0210 */
[----:B------:R-:W-:Y:S01]  /*1320*/  IMAD R0, R0, R7, RZ ;  /* 0x0000000700007224 */ /* 0x000fe200078e02ff */
[----:B------:R-:W-:-:S02]  /*1330*/  ULOP3.LUT UR16, UR18, 0xffffffc0, URZ, 0xc0, !UPT ;  /* 0xffffffc012107892 */ /* 0x000fc4000f8ec03f */
[----:B------:R-:W-:Y:S01]  /*1340*/  UIADD3 UR47, UR15, UR5, URZ ;  /* 0x000000050f2f7290 */ /* 0x000fe2000fffe03f */
[----:B------:R-:W-:Y:S01]  /*1350*/  IMAD.HI.U32 R0, R5, R0, R4 ;  /* 0x0000000005007227 */ /* 0x000fe200078e0004 */
[----:B------:R-:W-:Y:S01]  /*1360*/  MOV R4, R6 ;  /* 0x0000000600047202 */ /* 0x000fe20000000f00 */
[----:B------:R-:W-:Y:S02]  /*1370*/  USHF.L.U64.HI UR17, UR45, 0x7, UR57 ;  /* 0x000000072d117899 */ /* 0x000fe40008010239 */
[----:B------:R-:W-:Y:S02]  /*1380*/  UIMAD.WIDE.U32 UR12, UR10, UR9, URZ ;  /* 0x000000090a0c72a5 */ /* 0x000fe4000f8e003f */
[----:B------:R-:W-:Y:S01]  /*1390*/  IMAD.HI.U32 R0, R0, R4, RZ ;  /* 0x0000000400007227 */ /* 0x000fe200078e00ff */
[----:B------:R-:W-:Y:S01]  /*13a0*/  UIMAD UR5, UR11, UR9, URZ ;  /* 0x000000090b0572a4 */ /* 0x000fe2000f8e023f */
[----:B------:R-:W-:Y:S02]  /*13b0*/  ULDC.U8 UR30, c[0x0][0x3d8] ;  /* 0x0000f600001e7ab9 */ /* 0x000fe40000000000 */
[----:B------:R-:W-:Y:S01]  /*13c0*/  IMAD.MOV R5, RZ, RZ, -R0 ;  /* 0x000000ffff057224 */ /* 0x000fe200078e0a00 */
[----:B------:R-:W-:-:S02]  /*13d0*/  UIADD3 UR16, UR16, -0x40, URZ ;  /* 0xffffffc010107890 */ /* 0x000fc4000fffe03f */
[----:B------:R-:W-:Y:S01]  /*13e0*/  UISETP.NE.AND UP3, UPT, UR30, URZ, UPT ;  /* 0x0000003f1e00728c */ /* 0x000fe2000bf65270 */
[C---:B------:R-:W-:Y:S01]  /*13f0*/  IMAD R4, R7.reuse, R5, R4 ;  /* 0x0000000507047224 */ /* 0x040fe200078e0204 */
[----:B------:R-:W-:Y:S02]  /*1400*/  USEL UR17, UR17, URZ, UP2 ;  /* 0x0000003f11117287 */ /* 0x000fe40009000000 */
[----:B------:R-:W-:Y:S02]  /*1410*/  @UP0 UIADD3 UR47, UR13, UR5, URZ ;  /* 0x000000050d2f0290 */ /* 0x000fe4000fffe03f */
[----:B------:R-:W-:Y:S01]  /*1420*/  ISETP.GT.U32.AND P1, PT, R7, R4, PT ;  /* 0x000000040700720c */ /* 0x000fe20003f24070 */
[----:B------:R-:W-:Y:S02]  /*1430*/  USHF.R.S32.HI UR27, URZ, 0x1f, UR16 ;  /* 0x0000001f3f1b7899 */ /* 0x000fe40008011410 */
[----:B------:R-:W-:Y:S02]  /*1440*/  UIADD3 UR5, UP2, UR16, UR29, URZ ;  /* 0x0000001d10057290 */ /* 0x000fe4000ff5e03f */
[----:B------:R-:W-:-:S02]  /*1450*/  USEL UR56, UR14, UR12, !UP0 ;  /* 0x0000000c0e387287 */ /* 0x000fc4000c000000 */
[----:B------:R-:W-:Y:S02]  /*1460*/  UIADD3.X UR14, UR27, UR17, URZ, UP2, !UPT ;  /* 0x000000111b0e7290 */ /* 0x000fe400097fe43f */
[----:B------:R-:W-:Y:S01]  /*1470*/  UIMAD UR11, UR11, UR5, URZ ;  /* 0x000000050b0b72a4 */ /* 0x000fe2000f8e023f */
[----:B------:R-:W-:Y:S01]  /*1480*/  ULDC.U8 UR31, c[0x0][0x480] ;  /* 0x00012000001f7ab9 */ /* 0x000fe20000000000 */
[----:B------:R-:W-:Y:S02]  /*1490*/  ULDC UR61, c[0x0][0x2c4] ;  /* 0x0000b100003d7ab9 */ /* 0x000fe40000000800 */
[----:B------:R-:W-:Y:S01]  /*14a0*/  @!P1 IMAD.IADD R4, R4, 0x1, -R7 ;  /* 0x0000000104049824 */ /* 0x000fe200078e0a07 */
[----:B------:R-:W-:Y:S01]  /*14b0*/  @!P1 IADD3 R0, R0, 0x1, RZ ;  /* 0x0000000100009810 */ /* 0x000fe20007ffe0ff */
[----:B------:R-:W-:Y:S01]  /*14c0*/  @UP1 UIADD3 UR24, UR19, UR23, URZ ;  /* 0x0000001713181290 */ /* 0x000fe2000fffe03f */
[----:B------:R-:W-:Y:S01]  /*14d0*/  PLOP3.LUT P1, PT, PT, PT, UP3, 0x80, 0x0 ;  /* 0x000000000000781c */ /* 0x000fe20003f2f038 */
[----:B------:R-:W-:Y:S01]  /*14e0*/  UISETP.NE.AND UP4, UPT, UR31, URZ, UPT ;  /* 0x0000003f1f00728c */ /* 0x000fe2000bf85270 */
[----:B------:R-:W-:Y:S01]  /*14f0*/  ISETP.GE.U32.AND P0, PT, R4, R7, PT ;  /* 0x000000070400720c */ /* 0x000fe20003f06070 */
[----:B------:R-:W-:Y:S01]  /*1500*/  UIMAD UR14, UR10, UR14, UR11 ;  /* 0x0000000e0a0e72a4 */ /* 0x000fe2000f8e020b */
[----:B------:R-:W-:Y:S01]  /*1510*/  LOP3.LUT R4, R8, UR54, RZ, 0x3c, !PT ;  /* 0x0000003608047c12 */ /* 0x000fe2000f8e3cff */
[----:B------:R-:W-:Y:S01]  /*1520*/  @UP1 ULDC.64 UR30, c[0x0][0x250] ;  /* 0x00009400001e1ab9 */ /* 0x000fe20000000a00 */
[----:B------:R-:W-:-:S02]  /*1530*/  @UP3 UIMAD UR11, UR45, UR61, URZ ;  /* 0x0000003d2d0b32a4 */ /* 0x000fc4000f8e023f */
[----:B------:R-:W-:Y:S01]  /*1540*/  ISETP.GE.AND P2, PT, R4, RZ, PT ;  /* 0x000000ff0400720c */ /* 0x000fe20003f46270 */
[----:B------:R-:W-:Y:S02]  /*1550*/  @UP1 UIMAD.WIDE.U32 UR12, UR24, UR30, URZ ;  /* 0x0000001e180c12a5 */ /* 0x000fe4000f8e003f */
[----:B------:R-:W-:Y:S02]  /*1560*/  @UP1 UIMAD UR15, UR24, UR31, URZ ;  /* 0x0000001f180f12a4 */ /* 0x000fe4000f8e023f */
[----:B------:R-:W-:Y:S02]  /*1570*/  USEL UR53, UR28, URZ, UP4 ;  /* 0x0000003f1c357287 */ /* 0x000fe4000a000000 */
[----:B------:R-:W-:Y:S01]  /*1580*/  @P0 VIADD R0, R0, 0x1 ;  /* 0x0000000100000836 */ /* 0x000fe20000000000 */
[----:B------:R-:W-:Y:S01]  /*1590*/  PLOP3.LUT P0, PT, PT, PT, UP1, 0x80, 0x0 ;  /* 0x000000000000781c */ /* 0x000fe20003f0f018 */
[----:B------:R-:W-:Y:S02]  /*15a0*/  UIMAD.WIDE.U32 UR28, UR10, UR5, URZ ;  /* 0x000000050a1c72a5 */ /* 0x000fe4000f8e003f */
[----:B------:R-:W-:Y:S01]  /*15b0*/  @UP3 USEL UR11, UR11, UR9, !UP0 ;  /* 0x000000090b0b3287 */ /* 0x000fe2000c000000 */
[----:B------:R-:W-:Y:S01]  /*15c0*/  IMAD.MOV.U32 R6, RZ, RZ, R0 ;  /* 0x000000ffff067224 */ /* 0x000fe200078e0000 */
[----:B------:R-:W-:-:S02]  /*15d0*/  UIMAD UR49, UR54, UR60, URZ ;  /* 0x0000003c363172a4 */ /* 0x000fc4000f8e023f */
[----:B------:R-:W-:Y:S01]  /*15e0*/  @!UP3 UIMAD UR10, UR45, UR59, UR54 ;  /* 0x0000003b2d0ab2a4 */ /* 0x000fe2000f8e0236 */
[----:B------:R-:W-:Y:S01]  /*15f0*/  @UP3 ULDC UR5, c[0x0][0x2e4] ;  /* 0x0000b90000053ab9 */ /* 0x000fe20000000800 */
[----:B------:R-:W-:Y:S01]  /*1600*/  @UP1 UIADD3 UR34, UR13, UR15, URZ ;  /* 0x0000000f0d221290 */ /* 0x000fe2000fffe03f */
[----:B------:R-:W-:Y:S01]  /*1610*/  @!P2 IADD3 R6, -R6, RZ, RZ ;  /* 0x000000ff0606a210 */ /* 0x000fe20007ffe1ff */
[----:B------:R-:W-:Y:S01]  /*1620*/  @!UP0 UIADD3 UR50, UR39, UR35, URZ ;  /* 0x0000002327328290 */ /* 0x000fe2000fffe03f */
[----:B------:R-:W-:Y:S01]  /*1630*/  @!P3 LOP3.LUT R6, RZ, R8, RZ, 0x33, !PT ;  /* 0x00000008ff06b212 */ /* 0x000fe200078e33ff */
[----:B------:R-:W-:Y:S02]  /*1640*/  USHF.R.S32.HI UR44, URZ, 0x6, UR18 ;  /* 0x000000063f2c7899 */ /* 0x000fe40008011412 */
[----:B------:R-:W-:Y:S02]  /*1650*/  @UP3 UIMAD UR15, UR54, UR5, UR11 ;  /* 0x00000005360f32a4 */ /* 0x000fe4000f8e020b */
[----:B------:R-:W-:-:S02]  /*1660*/  USEL UR51, UR48, URZ, UP4 ;  /* 0x0000003f30337287 */ /* 0x000fc4000a000000 */
[----:B------:R-:W-:Y:S02]  /*1670*/  USHF.R.S32.HI UR52, URZ, 0x1f, UR49 ;  /* 0x0000001f3f347899 */ /* 0x000fe40008011431 */
[----:B------:R-:W-:Y:S02]  /*1680*/  @!UP3 UIMAD UR15, UR10, UR61, URZ ;  /* 0x0000003d0a0fb2a4 */ /* 0x000fe4000f8e023f */
[----:B------:R-:W-:Y:S02]  /*1690*/  UIADD3 UR48, UR29, UR14, URZ ;  /* 0x0000000e1d307290 */ /* 0x000fe4000fffe03f */
[----:B------:R-:W-:Y:S01]  /*16a0*/  @UP1 UIADD3 UR35, UR21, UR42, URZ ;  /* 0x0000002a15231290 */ /* 0x000fe2000fffe03f */
[----:B------:R-:W-:Y:S01]  /*16b0*/  @UP1 UMOV UR24, UR20 ;  /* 0x0000001400181c82 */ /* 0x000fe20008000000 */
[----:B------:R-:W-:Y:S01]  /*16c0*/  @UP1 UMOV UR18, UR12 ;  /* 0x0000000c00121c82 */ /* 0x000fe20008000000 */
[----:B------:R-:W-:Y:S09]  /*16d0*/  @P0 BRA `(.L_x_76) ;  /* 0x0000000000300947 */ /* 0x000ff20003800000 */
        /* <DEDUP_REMOVED lines=12> */
.L_x_76:
[----:B------:R-:W-:Y:S05]  /*17a0*/  @P0 BRA `(.L_x_77) ;  /* 0x0000000000300947 */ /* 0x000fea0003800000 */
        /* <DEDUP_REMOVED lines=12> */
.L_x_77:
        /* <DEDUP_REMOVED lines=11> */
.L_x_78:
[----:B------:R-:W-:-:S04]  /*1920*/  UIMAD UR5, UR45, UR59, UR54 ;  /* 0x0000003b2d0572a4 */ /* 0x000fc8000f8e0236 */
[----:B------:R-:W-:-:S12]  /*1930*/  UIMAD UR5, UR5, UR58, URZ ;  /* 0x0000003a050572a4 */ /* 0x000fd8000f8e023f */
.L_x_79:
[----:B------:R-:W1:Y:S01]  /*1940*/  S2R R19, SR_TID.X ;  /* 0x0000000000137919 */ /* 0x000e620000002100 */
[----:B------:R-:W2:Y:S01]  /*1950*/  LDC.64 R12, c[0x0][0x420] ;  /* 0x00010800ff0c7b82 */ /* 0x000ea20000000a00 */
[----:B------:R-:W-:Y:S01]  /*1960*/  UIADD3 UR39, UR16, UR5, URZ ;  /* 0x0000000510277290 */ /* 0x000fe2000fffe03f */
[----:B------:R-:W-:Y:S01]  /*1970*/  BSSY B1, `(.L_x_75) ;  /* 0x00004d0000017945 */ /* 0x000fe20003800000 */
[----:B------:R-:W-:Y:S01]  /*1980*/  UIADD3 UR5, -UR8, UR25, UR26 ;  /* 0x0000001908057290 */ /* 0x000fe2000fffe11a */
[----:B------:R-:W-:Y:S01]  /*1990*/  ULDC UR9, c[0x0][0x398] ;  /* 0x0000e60000097ab9 */ /* 0x000fe20000000800 */
[----:B------:R-:W-:Y:S02]  /*19a0*/  USHF.R.S32.HI UR14, URZ, 0x1f, UR54 ;  /* 0x0000001f3f0e7899 */ /* 0x000fe40008011436 */
[----:B------:R-:W-:Y:S02]  /*19b0*/  UIMAD UR13, UR60, UR59, URZ ;  /* 0x0000003b3c0d72a4 */ /* 0x000fe4000f8e023f */
[----:B------:R-:W-:Y:S01]  /*19c0*/  UIADD3 UR5, UR5, -UR9, URZ ;  /* 0x8000000905057290 */ /* 0x000fe2000fffe03f */
[----:B------:R-:W-:Y:S01]  /*19d0*/  ULDC.64 UR20, c[0x0][0x258] ;  /* 0x0000960000147ab9 */ /* 0x000fe20000000a00 */
[----:B------:R-:W-:-:S02]  /*19e0*/  UIADD3 UR38, UR16, UR15, URZ ;  /* 0x0000000f10267290 */ /* 0x000fc4000fffe03f */
[----:B------:R-:W-:Y:S02]  /*19f0*/  UIMAD UR15, UR14, UR20, URZ ;  /* 0x000000140e0f72a4 */ /* 0x000fe4000f8e023f */
[----:B------:R-:W-:Y:S01]  /*1a00*/  USHF.L.U32 UR9, UR13, 0x6, URZ ;  /* 0x000000060d097899 */ /* 0x000fe2000800063f */
[----:B------:R-:W-:Y:S01]  /*1a10*/  ULDC.64 UR58, c[0x0][0x2b0] ;  /* 0x0000ac00003a7ab9 */ /* 0x000fe20000000a00 */
[----:B------:R-:W-:Y:S02]  /*1a20*/  UIMAD UR15, UR54, UR21, UR15 ;  /* 0x00000015360f72a4 */ /* 0x000fe4000f8e020f */
[----:B------:R-:W-:Y:S01]  /*1a30*/  UIADD3 UR17, UP2, UP0, UR28, UR9, UR49 ;  /* 0x000000091c117290 */ /* 0x000fe2000f85e031 */
[----:B--2---:R-:W-:Y:S01]  /*1a40*/  IMAD R14, R12, UR27, RZ ;  /* 0x0000001b0c0e7c24 */ /* 0x004fe2000f8e02ff */
[----:B------:R-:W-:Y:S01]  /*1a50*/  USHF.R.S32.HI UR9, URZ, 0x1f, UR9 ;  /* 0x0000001f3f097899 */ /* 0x000fe20008011409 */
[----:B------:R-:W-:Y:S02]  /*1a60*/  ULDC.64 UR28, c[0x0][0x400] ;  /* 0x00010000001c7ab9 */ /* 0x000fe40000000a00 */
[----:B------:R-:W-:Y:S01]  /*1a70*/  IMAD R14, R13, UR16, R14 ;  /* 0x000000100d0e7c24 */ /* 0x000fe2000f8e020e */
[----:B------:R-:W-:Y:S01]  /*1a80*/  ULDC.64 UR42, c[0x0][0x210] ;  /* 0x00008400002a7ab9 */ /* 0x000fe20000000a00 */
[----:B------:R-:W-:Y:S01]  /*1a90*/  ULDC.64 UR40, c[0x0][0x3e0] ;  /* 0x0000f80000287ab9 */ /* 0x000fe20000000a00 */
[----:B-1----:R-:W-:-:S04]  /*1aa0*/  SHF.R.S32.HI R15, RZ, 0x1f, R19 ;  /* 0x0000001fff0f7819 */ /* 0x002fc80000011413 */
[----:B------:R-:W-:-:S04]  /*1ab0*/  LEA.HI R4, R15, R19, RZ, 0x3 ;  /* 0x000000130f047211 */ /* 0x000fc800078f18ff */
[----:B------:R-:W-:Y:S02]  /*1ac0*/  SHF.R.S32.HI R0, RZ, 0x3, R4 ;  /* 0x00000003ff007819 */ /* 0x000fe40000011404 */
[----:B------:R-:W-:Y:S02]  /*1ad0*/  LOP3.LUT R4, R4, 0xfffffff8, RZ, 0xc0, !PT ;  /* 0xfffffff804047812 */ /* 0x000fe400078ec0ff */
[----:B------:R-:W-:Y:S02]  /*1ae0*/  SHF.R.S32.HI R20, RZ, 0x1f, R0 ;  /* 0x0000001fff147819 */ /* 0x000fe40000011400 */
[----:B------:R-:W-:Y:S01]  /*1af0*/  IADD3 R8, P1, R0, UR16, RZ ;  /* 0x0000001000087c10 */ /* 0x000fe2000ff3e0ff */
[----:B------:R-:W-:-:S03]  /*1b00*/  IMAD.IADD R17, R19, 0x1, -R4 ;  /* 0x0000000113117824 */ /* 0x000fc600078e0a04 */
[----:B------:R-:W-:Y:S01]  /*1b10*/  IADD3.X R5, R20, UR27, RZ, P1, !PT ;  /* 0x0000001b14057c10 */ /* 0x000fe20008ffe4ff */
[----:B------:R-:W-:-:S04]  /*1b20*/  IMAD.SHL.U32 R4, R17, 0x8, RZ ;  /* 0x0000000811047824 */ /* 0x000fc800078e00ff */
[----:B------:R-:W-:Y:S01]  /*1b30*/  IMAD R7, R5, UR36, RZ ;  /* 0x0000002405077c24 */ /* 0x000fe2000f8e02ff */
[----:B------:R-:W-:-:S03]  /*1b40*/  SHF.R.S32.HI R5, RZ, 0x1f, R4 ;  /* 0x0000001fff057819 */ /* 0x000fc60000011404 */
[C---:B------:R-:W-:Y:S02]  /*1b50*/  IMAD R7, R8.reuse, UR37, R7 ;  /* 0x0000002508077c24 */ /* 0x040fe4000f8e0207 */
[----:B------:R-:W-:-:S03]  /*1b60*/  IMAD.WIDE.U32 R8, R8, UR36, R4 ;  /* 0x0000002408087c25 */ /* 0x000fc6000f8e0004 */
[----:B------:R-:W-:Y:S02]  /*1b70*/  IADD3 R10, P2, R8, UR55, RZ ;  /* 0x00000037080a7c10 */ /* 0x000fe4000ff5e0ff */
[----:B------:R-:W-:Y:S01]  /*1b80*/  IADD3 R8, P1, R4, UR10, RZ ;  /* 0x0000000a04087c10 */ /* 0x000fe2000ff3e0ff */
[----:B------:R-:W-:Y:S01]  /*1b90*/  ULDC.64 UR10, c[0x0][0x428] ;  /* 0x00010a00000a7ab9 */ /* 0x000fe20000000a00 */
[----:B------:R-:W-:Y:S01]  /*1ba0*/  IADD3.X R11, R9, UR46, R7, P2, !PT ;  /* 0x0000002e090b7c10 */ /* 0x000fe200097fe407 */
[----:B------:R-:W-:Y:S01]  /*1bb0*/  UIMAD UR12, UR14, UR10, URZ ;  /* 0x0000000a0e0c72a4 */ /* 0x000fe2000f8e023f */
[----:B------:R-:W-:Y:S01]  /*1bc0*/  LEA.HI R7, R15, R19, RZ, 0x5 ;  /* 0x000000130f077211 */ /* 0x000fe200078f28ff */
[----:B------:R-:W-:Y:S01]  /*1bd0*/  USHF.R.S32.HI UR14, URZ, 0x1f, UR5 ;  /* 0x0000001f3f0e7899 */ /* 0x000fe20008011405 */
[----:B------:R-:W-:Y:S01]  /*1be0*/  IADD3.X R9, R5, UR50, RZ, P1, !PT ;  /* 0x0000003205097c10 */ /* 0x000fe20008ffe4ff */
[----:B------:R-:W-:Y:S01]  /*1bf0*/  IMAD.U32 R15, RZ, RZ, UR10 ;  /* 0x0000000aff0f7e24 */ /* 0x000fe2000f8e00ff */
[----:B------:R-:W-:Y:S01]  /*1c00*/  LOP3.LUT R16, R7, 0xffffffe0, RZ, 0xc0, !PT ;  /* 0xffffffe007107812 */ /* 0x000fe200078ec0ff */
[----:B------:R-:W-:Y:S01]  /*1c10*/  ULEA.HI UR14, UR14, UR5, URZ, 0x6 ;  /* 0x000000050e0e7291 */ /* 0x000fe2000f8f303f */
[----:B------:R-:W-:Y:S01]  /*1c20*/  SHF.R.S32.HI R7, RZ, 0x5, R7 ;  /* 0x00000005ff077819 */ /* 0x000fe20000011407 */
[----:B------:R-:W-:Y:S01]  /*1c30*/  IMAD.WIDE.U32 R8, R12, UR16, R8 ;  /* 0x000000100c087c25 */ /* 0x000fe2000f8e0008 */
[----:B------:R-:W-:-:S02]  /*1c40*/  UIADD3.X UR5, UR48, UR9, UR52, UP2, UP0 ;  /* 0x0000000930057290 */ /* 0x000fc400097e0434 */
[----:B------:R-:W-:Y:S01]  /*1c50*/  USHF.R.S32.HI UR14, URZ, 0x6, UR14 ;  /* 0x000000063f0e7899 */ /* 0x000fe2000801140e */
[----:B------:R-:W-:Y:S01]  /*1c60*/  IMAD.IADD R16, R19, 0x1, -R16 ;  /* 0x0000000113107824 */ /* 0x000fe200078e0a10 */
[----:B------:R-:W-:Y:S01]  /*1c70*/  UIADD3 UR9, UP3, UP2, UR53, UR17, UR56 ;  /* 0x0000001135097290 */ /* 0x000fe2000fa7e038 */
[----:B------:R-:W-:Y:S01]  /*1c80*/  IMAD.IADD R9, R9, 0x1, R14 ;  /* 0x0000000109097824 */ /* 0x000fe200078e020e */
[----:B------:R-:W-:Y:S01]  /*1c90*/  UISETP.LT.AND UP0, UPT, URZ, UR14, UPT ;  /* 0x0000000e3f00728c */ /* 0x000fe2000bf01270 */
[----:B------:R-:W-:Y:S01]  /*1ca0*/  IMAD.U32 R14, RZ, RZ, UR20 ;  /* 0x00000014ff0e7e24 */ /* 0x000fe2000f8e00ff */
[----:B------:R-:W-:Y:S01]  /*1cb0*/  UIADD3.X UR5, UR51, UR5, UR47, UP3, UP2 ;  /* 0x0000000533057290 */ /* 0x000fe20009fe442f */
[----:B------:R-:W-:Y:S01]  /*1cc0*/  IMAD R7, R7, UR13, R16 ;  /* 0x0000000d07077c24 */ /* 0x000fe2000f8e0210 */
[----:B------:R-:W-:Y:S01]  /*1cd0*/  USEL UR14, URZ, UR14, !UP0 ;  /* 0x0000000e3f0e7287 */ /* 0x000fe2000c000000 */
[----:B------:R-:W-:Y:S01]  /*1ce0*/  IMAD.WIDE.U32 R10, R14, UR54, R10 ;  /* 0x000000360e0a7c25 */ /* 0x000fe2000f8e000a */
[----:B------:R-:W-:-:S02]  /*1cf0*/  UIMAD UR11, UR54, UR11, UR12 ;  /* 0x0000000b360b72a4 */ /* 0x000fc4000f8e020c */
[----:B------:R-:W-:Y:S01]  /*1d00*/  IADD3 R14, P1, R7, UR9, RZ ;  /* 0x00000009070e7c10 */ /* 0x000fe2000ff3e0ff */
[----:B------:R-:W-:Y:S01]  /*1d10*/  UISETP.GT.AND UP0, UPT, UR44, UR14, UPT ;  /* 0x0000000e2c00728c */ /* 0x000fe2000bf04270 */
[----:B------:R-:W-:Y:S01]  /*1d20*/  IMAD.WIDE.U32 R8, R15, UR54, R8 ;  /* 0x000000360f087c25 */ /* 0x000fe2000f8e0008 */
[----:B------:R-:W-:Y:S02]  /*1d30*/  LEA R242, P3, R10, UR42, 0x1 ;  /* 0x0000002a0af27c11 */ /* 0x000fe4000f8608ff */
[----:B------:R-:W-:Y:S01]  /*1d40*/  LEA.HI.X.SX32 R16, R7, UR5, 0x1, P1 ;  /* 0x0000000507107c11 */ /* 0x000fe200088f0eff */
[----:B------:R-:W-:Y:S01]  /*1d50*/  VIADD R9, R9, UR11 ;  /* 0x0000000b09097c36 */ /* 0x000fe20008000000 */
[----:B------:R-:W-:Y:S01]  /*1d60*/  LEA R238, P1, R14, UR28, 0x2 ;  /* 0x0000001c0eee7c11 */ /* 0x000fe2000f8210ff */
[-C--:B------:R-:W-:Y:S01]  /*1d70*/  IMAD R15, R20, R12.reuse, RZ ;  /* 0x0000000c140f7224 */ /* 0x080fe200078e02ff */
[----:B------:R-:W-:Y:S01]  /*1d80*/  UIMAD.WIDE UR10, UR38, 0x4, UR58 ;  /* 0x00000004260a78a5 */ /* 0x000fe2000f8e023a */
[----:B------:R-:W-:Y:S01]  /*1d90*/  IMAD.WIDE.U32 R8, R0, R12, R8 ;  /* 0x0000000c00087225 */ /* 0x000fe200078e0008 */
[----:B------:R-:W-:Y:S01]  /*1da0*/  LEA.HI.X R239, R14, UR29, R16, 0x2, P1 ;  /* 0x0000001d0eef7c11 */ /* 0x000fe200088f1410 */
[----:B------:R-:W-:Y:S01]  /*1db0*/  ULDC.64 UR58, c[0x0][0x478] ;  /* 0x00011e00003a7ab9 */ /* 0x000fe20000000a00 */
[----:B------:R-:W-:Y:S01]  /*1dc0*/  PLOP3.LUT P1, PT, PT, PT, UP0, 0x80, 0x0 ;  /* 0x000000000000781c */ /* 0x000fe20003f2f008 */
[----:B------:R-:W-:Y:S01]  /*1dd0*/  IMAD R15, R0, R13, R15 ;  /* 0x0000000d000f7224 */ /* 0x000fe200078e020f */
[----:B------:R-:W-:Y:S01]  /*1de0*/  UIMAD.WIDE UR12, UR39, 0x4, UR58 ;  /* 0x00000004270c78a5 */ /* 0x000fe2000f8e023a */
[----:B------:R-:W-:Y:S01]  /*1df0*/  VIADD R11, R11, UR15 ;  /* 0x0000000f0b0b7c36 */ /* 0x000fe20008000000 */
[----:B------:R-:W-:Y:S01]  /*1e00*/  LEA R240, P2, R8, UR40, 0x1 ;  /* 0x0000002808f07c11 */ /* 0x000fe2000f8408ff */
[----:B------:R-:W-:Y:S01]  /*1e10*/  IMAD.IADD R7, R9, 0x1, R15 ;  /* 0x0000000109077824 */ /* 0x000fe200078e020f */
[----:B------:R-:W-:Y:S01]  /*1e20*/  UMOV UR9, UR11 ;  /* 0x0000000b00097c82 */ /* 0x000fe20008000000 */
[----:B------:R-:W-:Y:S01]  /*1e30*/  UIADD3 UR5, UR44, -0x1, URZ ;  /* 0xffffffff2c057890 */ /* 0x000fe2000fffe03f */
[----:B------:R-:W-:Y:S01]  /*1e40*/  LEA.HI.X R243, R10, UR43, R11, 0x1, P3 ;  /* 0x0000002b0af37c11 */ /* 0x000fe200098f0c0b */
[----:B------:R-:W-:Y:S01]  /*1e50*/  UMOV UR11, UR13 ;  /* 0x0000000d000b7c82 */ /* 0x000fe20008000000 */
[----:B------:R-:W-:-:S03]  /*1e60*/  LEA.HI.X R241, R8, UR41, R7, 0x1, P2 ;  /* 0x0000002908f17c11 */ /* 0x000fc600090f0c07 */
[----:B------:R-:W-:Y:S06]  /*1e70*/  @P1 BRA `(.L_x_80) ;  /* 0x0000000400481947 */ /* 0x000fec0003800000 */
[----:B------:R-:W-:Y:S02]  /*1e80*/  @UP1 UIADD3 UR12, UR19, UR23, URZ ;  /* 0x00000017130c1290 */ /* 0x000fe4000fffe03f */
[----:B------:R-:W-:Y:S01]  /*1e90*/  @UP1 UIADD3 UR5, UR19, UR23, URZ ;  /* 0x0000001713051290 */ /* 0x000fe2000fffe03f */
[----:B------:R-:W-:Y:S01]  /*1ea0*/  @UP1 ULDC.64 UR14, c[0x0][0x450] ;  /* 0x00011400000e1ab9 */ /* 0x000fe20000000a00 */
[----:B------:R-:W-:Y:S01]  /*1eb0*/  @UP1 ULDC.64 UR16, c[0x0][0x458] ;  /* 0x0001160000101ab9 */ /* 0x000fe20000000a00 */
[----:B------:R-:W-:Y:S02]  /*1ec0*/  UIMAD UR13, UR22, -0x20, UR8 ;  /* 0xffffffe0160d78a4 */ /* 0x000fe4000f8e0208 */
[----:B------:R-:W-:Y:S02]  /*1ed0*/  @UP1 UIMAD.WIDE.U32 UR10, UR12, UR14, URZ ;  /* 0x0000000e0c0a12a5 */ /* 0x000fe4000f8e003f */
[----:B------:R-:W-:Y:S02]  /*1ee0*/  @UP1 UIMAD.WIDE.U32 UR8, UR5, UR16, URZ ;  /* 0x00000010050812a5 */ /* 0x000fe4000f8e003f */
[----:B------:R-:W-:Y:S01]  /*1ef0*/  @UP1 UIMAD UR5, UR5, UR17, URZ ;  /* 0x00000011050512a4 */ /* 0x000fe2000f8e023f */
[----:B------:R-:W-:Y:S01]  /*1f00*/  ISETP.GE.AND P1, PT, R0, UR13, PT ;  /* 0x0000000d00007c0c */ /* 0x000fe2000bf26270 */
[----:B------:R-:W-:-:S02]  /*1f10*/  @UP1 UIMAD UR12, UR12, UR15, URZ ;  /* 0x0000000f0c0c12a4 */ /* 0x000fc4000f8e023f */
[----:B------:R-:W-:Y:S02]  /*1f20*/  @UP1 UIADD3 UR21, UR9, UR5, URZ ;  /* 0x0000000509151290 */ /* 0x000fe4000fffe03f */
        /* <DEDUP_REMOVED lines=16> */
.L_x_81:
[----:B------:R-:W-:Y:S05]  /*2030*/  @P0 BRA `(.L_x_82) ;  /* 0x0000000000300947 */ /* 0x000fea0003800000 */
[----:B------:R-:W-:Y:S01]  /*2040*/  USHF.R.S32.HI UR5, URZ, 0x1f, UR19 ;  /* 0x0000001f3f057899 */ /* 0x000fe20008011413 */
[----:B------:R-:W-:Y:S01]  /*2050*/  ULDC.64 UR16, c[0x0][0x458] ;  /* 0x0001160000107ab9 */ /* 0x000fe20000000a00 */
[----:B------:R-:W-:Y:S02]  /*2060*/  ULDC.64 UR10, c[0x0][0x440] ;  /* 0x00011000000a7ab9 */ /* 0x000fe40000000a00 */
[----:B------:R-:W-:Y:S02]  /*2070*/  UIMAD UR5, UR5, UR16, URZ ;  /* 0x00000010050572a4 */ /* 0x000fe4000f8e023f */
[----:B------:R-:W-:Y:S02]  /*2080*/  UIMAD.WIDE.U32 UR8, UR19, UR16, URZ ;  /* 0x00000010130872a5 */ /* 0x000fe4000f8e003f */
[----:B------:R-:W-:Y:S02]  /*2090*/  UIMAD UR19, UR19, UR17, UR5 ;  /* 0x00000011131372a4 */ /* 0x000fe4000f8e0205 */
[----:B------:R-:W-:-:S02]  /*20a0*/  UIMAD UR5, UR57, UR10, URZ ;  /* 0x0000000a390572a4 */ /* 0x000fc4000f8e023f */
[----:B------:R-:W-:Y:S02]  /*20b0*/  UIADD3 UR9, UR9, UR19, URZ ;  /* 0x0000001309097290 */ /* 0x000fe4000fffe03f */
[----:B------:R-:W-:Y:S02]  /*20c0*/  UIMAD UR5, UR45, UR11, UR5 ;  /* 0x0000000b2d0572a4 */ /* 0x000fe4000f8e0205 */
[----:B------:R-:W-:-:S04]  /*20d0*/  UIMAD.WIDE.U32 UR8, UR45, UR10, UR8 ;  /* 0x0000000a2d0872a5 */ /* 0x000fc8000f8e0008 */
[----:B------:R-:W-:-:S03]  /*20e0*/  UIADD3 UR21, UR9, UR5, URZ ;  /* 0x0000000509157290 */ /* 0x000fc6000fffe03f */
[----:B------:R-:W-:-:S09]  /*20f0*/  UMOV UR13, UR8 ;  /* 0x00000008000d7c82 */ /* 0x000fd20008000000 */
.L_x_82:
[----:B------:R-:W-:Y:S05]  /*2100*/  @P1 BRA `(.L_x_83) ;  /* 0x0000004400581947 */ /* 0x000fea0003800000 */
[----:B------:R-:W-:Y:S01]  /*2110*/  IMAD.U32 R8, RZ, RZ, UR26 ;  /* 0x0000001aff087e24 */ /* 0x000fe2000f8e00ff */
[----:B------:R-:W-:Y:S01]  /*2120*/  IADD3 R0, P0, R0, UR26, RZ ;  /* 0x0000001a00007c10 */ /* 0x000fe2000ff1e0ff */
[----:B------:R-:W-:Y:S01]  /*2130*/  USHF.R.S32.HI UR10, URZ, 0x1f, UR54 ;  /* 0x0000001f3f0a7899 */ /* 0x000fe20008011436 */
[----:B------:R-:W-:Y:S02]  /*2140*/  ULDC.64 UR8, c[0x0][0x468] ;  /* 0x00011a0000087ab9 */ /* 0x000fe40000000a00 */
[----:B------:R-:W-:Y:S01]  /*2150*/  LEA.HI.X.SX32 R8, R8, R20, 0x1, P0 ;  /* 0x0000001408087211 */ /* 0x000fe200000f0eff */
[----:B------:R-:W-:Y:S01]  /*2160*/  IMAD.WIDE.U32 R6, R0, UR14, R4 ;  /* 0x0000000e00067c25 */ /* 0x000fe2000f8e0004 */
[----:B------:R-:W-:-:S03]  /*2170*/  UIMAD UR5, UR10, UR8, URZ ;  /* 0x000000080a0572a4 */ /* 0x000fc6000f8e023f */
[----:B------:R-:W-:Y:S01]  /*2180*/  IMAD R9, R8, UR14, RZ ;  /* 0x0000000e08097c24 */ /* 0x000fe2000f8e02ff */
[----:B------:R-:W-:Y:S01]  /*2190*/  IADD3 R10, P0, R6, UR18, RZ ;  /* 0x00000012060a7c10 */ /* 0x000fe2000ff1e0ff */
[----:B------:R-:W-:Y:S01]  /*21a0*/  IMAD.WIDE.U32 R4, R0, UR16, R4 ;  /* 0x0000001000047c25 */ /* 0x000fe2000f8e0004 */
[----:B------:R-:W-:-:S03]  /*21b0*/  UIMAD UR12, UR54, UR9, UR5 ;  /* 0x00000009360c72a4 */ /* 0x000fc6000f8e0205 */
[----:B------:R-:W-:Y:S02]  /*21c0*/  IMAD R9, R0, UR15, R9 ;  /* 0x0000000f00097c24 */ /* 0x000fe4000f8e0209 */
[----:B------:R-:W-:-:S03]  /*21d0*/  IMAD R8, R8, UR16, RZ ;  /* 0x0000001008087c24 */ /* 0x000fc6000f8e02ff */
[----:B------:R-:W-:Y:S01]  /*21e0*/  IADD3.X R11, R7, UR20, R9, P0, !PT ;  /* 0x00000014070b7c10 */ /* 0x000fe200087fe409 */
[----:B------:R-:W-:Y:S01]  /*21f0*/  IMAD R0, R0, UR17, R8 ;  /* 0x0000001100007c24 */ /* 0x000fe2000f8e0208 */
[----:B------:R-:W-:Y:S02]  /*2200*/  IADD3 R8, P0, R4, UR13, RZ ;  /* 0x0000000d04087c10 */ /* 0x000fe4000ff1e0ff */
[----:B------:R-:W-:Y:S01]  /*2210*/  MOV R4, UR8 ;  /* 0x0000000800047c02 */ /* 0x000fe20008000f00 */
[----:B------:R-:W-:Y:S01]  /*2220*/  ULDC.64 UR8, c[0x0][0x470] ;  /* 0x00011c0000087ab9 */ /* 0x000fe20000000a00 */
[----:B------:R-:W-:Y:S01]  /*2230*/  IADD3.X R9, R5, UR21, R0, P0, !PT ;  /* 0x0000001505097c10 */ /* 0x000fe200087fe400 */
[----:B------:R-:W-:Y:S01]  /*2240*/  UIMAD UR5, UR10, UR8, URZ ;  /* 0x000000080a0572a4 */ /* 0x000fe2000f8e023f */
[----:B------:R-:W-:Y:S02]  /*2250*/  IMAD.U32 R0, RZ, RZ, UR8 ;  /* 0x00000008ff007e24 */ /* 0x000fe4000f8e00ff */
[----:B------:R-:W-:Y:S01]  /*2260*/  IMAD.WIDE.U32 R10, R4, UR54, R10 ;  /* 0x00000036040a7c25 */ /* 0x000fe2000f8e000a */
[----:B------:R-:W-:Y:S01]  /*2270*/  UIMAD UR5, UR54, UR9, UR5 ;  /* 0x00000009360572a4 */ /* 0x000fe2000f8e0205 */
[----:B------:R-:W-:-:S02]  /*2280*/  ULDC.64 UR10, c[0x0][0x3f0] ;  /* 0x0000fc00000a7ab9 */ /* 0x000fc40000000a00 */
[----:B------:R-:W-:Y:S01]  /*2290*/  IMAD.WIDE.U32 R8, R0, UR54, R8 ;  /* 0x0000003600087c25 */ /* 0x000fe2000f8e0008 */
[----:B------:R-:W-:Y:S01]  /*22a0*/  ULDC.64 UR8, c[0x0][0x3f8] ;  /* 0x0000fe0000087ab9 */ /* 0x000fe20000000a00 */
[----:B------:R-:W-:Y:S02]  /*22b0*/  IADD3 R0, R11, UR12, RZ ;  /* 0x0000000c0b007c10 */ /* 0x000fe4000fffe0ff */
[----:B------:R-:W-:Y:S01]  /*22c0*/  LEA R6, P1, R10, UR10, 0x1 ;  /* 0x0000000a0a067c11 */ /* 0x000fe2000f8208ff */
[----:B------:R-:W-:Y:S01]  /*22d0*/  VIADD R5, R9, UR5 ;  /* 0x0000000509057c36 */ /* 0x000fe20008000000 */
[----:B------:R-:W-:Y:S02]  /*22e0*/  LEA R4, P0, R8, UR8, 0x1 ;  /* 0x0000000808047c11 */ /* 0x000fe4000f8008ff */
[----:B------:R-:W-:Y:S02]  /*22f0*/  LEA.HI.X R7, R10, UR11, R0, 0x1, P1 ;  /* 0x0000000b0a077c11 */ /* 0x000fe400088f0c00 */
[----:B------:R-:W-:-:S03]  /*2300*/  LEA.HI.X R5, R8, UR9, R5, 0x1, P0 ;  /* 0x0000000908057c11 */ /* 0x000fc600080f0c05 */
[----:B------:R2:W-:Y:S04]  /*2310*/  STG.E.128 desc[UR6][R6.64], RZ ;  /* 0x000000ff06007986 */ /* 0x0005e8000c101d06 */
[----:B------:R2:W-:Y:S04]  /*2320*/  STG.E.128 desc[UR6][R6.64+0x80], RZ ;  /* 0x000080ff06007986 */ /* 0x0005e8000c101d06 */
[----:B------:R2:W-:Y:S04]  /*2330*/  STG.E.128 desc[UR6][R6.64+0x100], RZ ;  /* 0x000100ff06007986 */ /* 0x0005e8000c101d06 */
[----:B------:R2:W-:Y:S04]  /*2340*/  STG.E.128 desc[UR6][R6.64+0x180], RZ ;  /* 0x000180ff06007986 */ /* 0x0005e8000c101d06 */
[----:B------:R2:W-:Y:S04]  /*2350*/  STG.E.128 desc[UR6][R4.64], RZ ;  /* 0x000000ff04007986 */ /* 0x0005e8000c101d06 */
[----:B------:R2:W-:Y:S04]  /*2360*/  STG.E.128 desc[UR6][R4.64+0x80], RZ ;  /* 0x000080ff04007986 */ /* 0x0005e8000c101d06 */
[----:B------:R2:W-:Y:S04]  /*2370*/  STG.E.128 desc[UR6][R4.64+0x100], RZ ;  /* 0x000100ff04007986 */ /* 0x0005e8000c101d06 */
[----:B------:R2:W-:Y:S01]  /*2380*/  STG.E.128 desc[UR6][R4.64+0x180], RZ ;  /* 0x000180ff04007986 */ /* 0x0005e2000c101d06 */
[----:B------:R-:W-:Y:S05]  /*2390*/  BRA `(.L_x_83) ;  /* 0x0000004000b47947 */ /* 0x000fea0003800000 */
.L_x_80:
[----:B------:R-:W-:Y:S01]  /*23a0*/  PLOP3.LUT P0, PT, PT, PT, UP4, 0x80, 0x0 ;  /* 0x000000000000781c */ /* 0x000fe20003f0f048 */
[----:B------:R-:W-:Y:S01]  /*23b0*/  UIMAD UR13, UR22, -0x20, UR8 ;  /* 0xffffffe0160d78a4 */ /* 0x000fe2000f8e0208 */
[----:B------:R-:W-:Y:S11]  /*23c0*/  BSSY B0, `(.L_x_84) ;  /* 0x000001f000007945 */ /* 0x000ff60003800000 */
[----:B------:R-:W-:Y:S01]  /*23d0*/  @P0 BAR.SYNC.DEFER_BLOCKING 0x0 ;  /* 0x0000000000000b1d */ /* 0x000fe20000010000 */
[----:B------:R-:W-:-:S13]  /*23e0*/  ISETP.GE.AND P2, PT, R0, UR13, PT ;  /* 0x0000000d00007c0c */ /* 0x000fda000bf46270 */
[----:B------:R1:W-:Y:S04]  /*23f0*/  @P2 STS.128 [R237+0x14000], RZ ;  /* 0x014000ffed002388 */ /* 0x0003e80000000c00 */
[----:B------:R1:W-:Y:S04]  /*2400*/  @P2 STS.128 [R237+0x15000], RZ ;  /* 0x015000ffed002388 */ /* 0x0003e80000000c00 */
[----:B------:R1:W-:Y:S04]  /*2410*/  @P2 STS.128 [R237+0x16000], RZ ;  /* 0x016000ffed002388 */ /* 0x0003e80000000c00 */
[----:B------:R1:W-:Y:S01]  /*2420*/  @P2 STS.128 [R237+0x17000], RZ ;  /* 0x017000ffed002388 */ /* 0x0003e20000000c00 */
[----:B------:R-:W-:Y:S05]  /*2430*/  @P2 BRA `(.L_x_85) ;  /* 0x00000000005c2947 */ /* 0x000fea0003800000 */
[----:B------:R-:W-:Y:S01]  /*2440*/  IADD3 R7, P0, R0, UR26, RZ ;  /* 0x0000001a00077c10 */ /* 0x000fe2000ff1e0ff */
[----:B------:R-:W-:Y:S01]  /*2450*/  ULDC.64 UR16, c[0x0][0x268] ;  /* 0x00009a0000107ab9 */ /* 0x000fe20000000a00 */
[----:B------:R-:W-:-:S04]  /*2460*/  MOV R8, UR26 ;  /* 0x0000001a00087c02 */ /* 0x000fc80008000f00 */
[----:B------:R-:W-:Y:S01]  /*2470*/  LEA.HI.X.SX32 R10, R8, R20, 0x1, P0 ;  /* 0x00000014080a7211 */ /* 0x000fe200000f0eff */
[----:B------:R-:W-:-:S04]  /*2480*/  IMAD.WIDE.U32 R8, R7, UR30, R4 ;  /* 0x0000001e07087c25 */ /* 0x000fc8000f8e0004 */
[----:B------:R-:W-:-:S04]  /*2490*/  IMAD R10, R10, UR30, RZ ;  /* 0x0000001e0a0a7c24 */ /* 0x000fc8000f8e02ff */
[----:B------:R-:W-:Y:S01]  /*24a0*/  IMAD R11, R7, UR31, R10 ;  /* 0x0000001f070b7c24 */ /* 0x000fe2000f8e020a */
[----:B------:R-:W-:Y:S01]  /*24b0*/  IADD3 R10, P0, R8, UR18, RZ ;  /* 0x00000012080a7c10 */ /* 0x000fe2000ff1e0ff */
[----:B------:R-:W-:-:S03]  /*24c0*/  IMAD R7, R18, UR16, RZ ;  /* 0x0000001012077c24 */ /* 0x000fc6000f8e02ff */
[----:B------:R-:W-:Y:S01]  /*24d0*/  IADD3.X R11, R9, UR34, R11, P0, !PT ;  /* 0x00000022090b7c10 */ /* 0x000fe200087fe40b */
[C---:B------:R-:W-:Y:S02]  /*24e0*/  IMAD R7, R6.reuse, UR17, R7 ;  /* 0x0000001106077c24 */ /* 0x040fe4000f8e0207 */
[----:B------:R-:W-:Y:S01]  /*24f0*/  IMAD.WIDE.U32 R10, R6, UR16, R10 ;  /* 0x00000010060a7c25 */ /* 0x000fe2000f8e000a */
[----:B------:R-:W-:-:S04]  /*2500*/  ULDC.64 UR16, c[0x0][0x220] ;  /* 0x0000880000107ab9 */ /* 0x000fc80000000a00 */
[----:B------:R-:W-:Y:S02]  /*2510*/  IADD3 R7, R11, R7, RZ ;  /* 0x000000070b077210 */ /* 0x000fe40007ffe0ff */
[----:B------:R-:W-:-:S04]  /*2520*/  LEA R8, P0, R10, UR16, 0x1 ;  /* 0x000000100a087c11 */ /* 0x000fc8000f8008ff */
[----:B------:R-:W-:-:S05]  /*2530*/  LEA.HI.X R9, R10, UR17, R7, 0x1, P0 ;  /* 0x000000110a097c11 */ /* 0x000fca00080f0c07 */
[----:B------:R-:W-:Y:S01]  /*2540*/  @!PT LDS RZ, [RZ] ;  /* 0x00000000fffff984 */ /* 0x000fe20000000800 */
[----:B------:R-:W-:Y:S01]  /*2550*/  @!PT LDS RZ, [RZ] ;  /* 0x00000000fffff984 */ /* 0x000fe20000000800 */
[----:B------:R-:W-:Y:S01]  /*2560*/  @!PT LDS RZ, [RZ] ;  /* 0x00000000fffff984 */ /* 0x000fe20000000800 */
[----:B------:R2:W-:Y:S04]  /*2570*/  LDGSTS.E.BYPASS.LTC128B.128 [R237+0x14000], desc[UR6][R8.64] ;  /* 0x1400000008ed7fae */ /* 0x0005e8000b901d46 */
[----:B------:R2:W-:Y:S04]  /*2580*/  LDGSTS.E.BYPASS.LTC128B.128 [R237+0x15000], desc[UR6][R8.64+0x80] ;  /* 0x1500008008ed7fae */ /* 0x0005e8000b901d46 */
[----:B------:R2:W-:Y:S04]  /*2590*/  LDGSTS.E.BYPASS.LTC128B.128 [R237+0x16000], desc[UR6][R8.64+0x100] ;  /* 0x1600010008ed7fae */ /* 0x0005e8000b901d46 */
[----:B------:R2:W-:Y:S02]  /*25a0*/  LDGSTS.E.BYPASS.LTC128B.128 [R237+0x17000], desc[UR6][R8.64+0x180] ;  /* 0x1700018008ed7fae */ /* 0x0005e4000b901d46 */
.L_x_85:
[----:B------:R-:W-:Y:S05]  /*25b0*/  BSYNC B0 ;  /* 0x0000000000007941 */ /* 0x000fea0003800000 */
.L_x_84:
[----:B------:R-:W3:Y:S01]  /*25c0*/  LDL R44, [R1+0x8] ;  /* 0x00000800012c7983 */ /* 0x000ee20000100800 */
[----:B------:R-:W-:Y:S01]  /*25d0*/  UIMAD UR13, UR5, -0x40, UR25 ;  /* 0xffffffc0050d78a4 */ /* 0x000fe2000f8e0219 */
[----:B------:R-:W-:Y:S01]  /*25e0*/  VIADD R7, R0, 0x20 ;  /* 0x0000002000077836 */ /* 0x000fe20000000000 */
[----:B------:R-:W-:Y:S01]  /*25f0*/  USHF.L.U32 UR15, UR37, 0x6, URZ ;  /* 0x00000006250f7899 */ /* 0x000fe2000800063f */
[----:B--2---:R-:W-:Y:S01]  /*2600*/  IMAD.WIDE.U32 R8, R12, 0x40, RZ ;  /* 0x000000400c087825 */ /* 0x004fe200078e00ff */
[----:B------:R-:W0:Y:S01]  /*2610*/  LDGDEPBAR ;  /* 0x00000000000079af */ /* 0x000e220000000000 */
[----:B------:R-:W-:Y:S01]  /*2620*/  UIMAD.WIDE.U32 UR16, UR36, 0x40, URZ ;  /* 0x00000040241078a5 */ /* 0x000fe2000f8e003f */
[----:B------:R-:W-:Y:S01]  /*2630*/  ISETP.GE.AND P0, PT, R7, UR13, PT ;  /* 0x0000000d07007c0c */ /* 0x000fe2000bf06270 */
[----:B------:R-:W-:Y:S01]  /*2640*/  IMAD.SHL.U32 R13, R13, 0x40, RZ ;  /* 0x000000400d0d7824 */ /* 0x000fe200078e00ff */
[----:B------:R-:W-:Y:S01]  /*2650*/  ISETP.GE.AND P1, PT, R0, UR13, PT ;  /* 0x0000000d00007c0c */ /* 0x000fe2000bf26270 */
[----:B------:R-:W-:Y:S01]  /*2660*/  BSSY B0, `(.L_x_86) ;  /* 0x0000058000007945 */ /* 0x000fe20003800000 */
[----:B------:R-:W-:-:S02]  /*2670*/  IMAD.MOV.U32 R244, RZ, RZ, 0x7f800000 ;  /* 0x7f800000fff47424 */ /* 0x000fc400078e00ff */
[----:B------:R-:W-:-:S07]  /*2680*/  IMAD.MOV.U32 R245, RZ, RZ, 0x7f800000 ;  /* 0x7f800000fff57424 */ /* 0x000fce00078e00ff */
[----:B------:R-:W-:Y:S02]  /*2690*/  @!P0 IADD3 R10, P3, R240, R8, RZ ;  /* 0x00000008f00a8210 */ /* 0x000fe40007f7e0ff */
[----:B------:R2:W-:Y:S02]  /*26a0*/  @P1 STS.128 [R237+0x8000], RZ ;  /* 0x008000ffed001388 */ /* 0x0005e40000000c00 */
[----:B------:R-:W-:Y:S02]  /*26b0*/  @!P0 IADD3.X R11, R241, R9, R13, P3, !PT ;  /* 0x00000009f10b8210 */ /* 0x000fe40001ffe40d */
[----:B------:R2:W-:Y:S01]  /*26c0*/  @P1 STS.128 [R237+0xa000], RZ ;  /* 0x00a000ffed001388 */ /* 0x0005e20000000c00 */
[----:B------:R-:W-:-:S03]  /*26d0*/  @!P0 IADD3 R8, P3, R242, UR16, RZ ;  /* 0x00000010f2088c10 */ /* 0x000fc6000ff7e0ff */
[----:B------:R2:W-:Y:S04]  /*26e0*/  @P1 STS.128 [R237+0xc000], RZ ;  /* 0x00c000ffed001388 */ /* 0x0005e80000000c00 */
[----:B------:R2:W-:Y:S04]  /*26f0*/  @P1 STS.128 [R237+0xe000], RZ ;  /* 0x00e000ffed001388 */ /* 0x0005e80000000c00 */
[----:B------:R-:W-:Y:S01]  /*2700*/  @!PT LDS RZ, [RZ] ;  /* 0x00000000fffff984 */ /* 0x000fe20000000800 */
[----:B------:R-:W-:Y:S01]  /*2710*/  @!PT LDS RZ, [RZ] ;  /* 0x00000000fffff984 */ /* 0x000fe20000000800 */
[----:B------:R-:W-:Y:S01]  /*2720*/  @!PT LDS RZ, [RZ] ;  /* 0x00000000fffff984 */ /* 0x000fe20000000800 */
[----:B------:R-:W-:Y:S04]  /*2730*/  @!P1 LDGSTS.E.BYPASS.LTC128B.128 [R237+0x8000], desc[UR6][R240.64] ;  /* 0x08000000f0ed9fae */ /* 0x000fe8000b901d46 */
[----:B------:R-:W-:Y:S04]  /*2740*/  @!P1 LDGSTS.E.BYPASS.LTC128B.128 [R237+0xa000], desc[UR6][R240.64+0x80] ;  /* 0x0a000080f0ed9fae */ /* 0x000fe8000b901d46 */
[----:B------:R-:W-:Y:S04]  /*2750*/  @!P1 LDGSTS.E.BYPASS.LTC128B.128 [R237+0xc000], desc[UR6][R240.64+0x100] ;  /* 0x0c000100f0ed9fae */ /* 0x000fe8000b901d46 */
[----:B------:R-:W-:Y:S04]  /*2760*/  @!P1 LDGSTS.E.BYPASS.LTC128B.128 [R237+0xe000], desc[UR6][R240.64+0x180] ;  /* 0x0e000180f0ed9fae */ /* 0x000fe8000b901d46 */
[----:B------:R2:W-:Y:S04]  /*2770*/  @P0 STS.128 [R237+0x9000], RZ ;  /* 0x009000ffed000388 */ /* 0x0005e80000000c00 */
[----:B------:R2:W-:Y:S04]  /*2780*/  @P0 STS.128 [R237+0xb000], RZ ;  /* 0x00b000ffed000388 */ /* 0x0005e80000000c00 */
        /* <DEDUP_REMOVED lines=8> */
[----:B------:R4:W-:Y:S04]  /*2810*/  @!P0 LDGSTS.E.BYPASS.LTC128B.128 [R237+0xf000], desc[UR6][R10.64+0x180] ;  /* 0x0f0001800aed8fae */ /* 0x0009e8000b901d46 */
[----:B------:R2:W-:Y:S04]  /*2820*/  @P1 STS.128 [R237], RZ ;  /* 0x000000ffed001388 */ /* 0x0005e80000000c00 */
[----:B------:R2:W-:Y:S04]  /*2830*/  @P1 STS.128 [R237+0x2000], RZ ;  /* 0x002000ffed001388 */ /* 0x0005e80000000c00 */
[----:B------:R2:W-:Y:S04]  /*2840*/  @P1 STS.128 [R237+0x4000], RZ ;  /* 0x004000ffed001388 */ /* 0x0005e80000000c00 */
[----:B------:R2:W-:Y:S04]  /*2850*/  @P1 STS.128 [R237+0x6000], RZ ;  /* 0x006000ffed001388 */ /* 0x0005e80000000c00 */
[----:B------:R-:W-:Y:S01]  /*2860*/  @!PT LDS RZ, [RZ] ;  /* 0x00000000fffff984 */ /* 0x000fe20000000800 */
[----:B------:R-:W-:Y:S01]  /*2870*/  @!PT LDS RZ, [RZ] ;  /* 0x00000000fffff984 */ /* 0x000fe20000000800 */
[----:B------:R-:W-:Y:S01]  /*2880*/  @!PT LDS RZ, [RZ] ;  /* 0x00000000fffff984 */ /* 0x000fe20000000800 */
[----:B------:R2:W-:Y:S04]  /*2890*/  @!P1 LDGSTS.E.BYPASS.LTC128B.128 [R237], desc[UR6][R242.64] ;  /* 0x00000000f2ed9fae */ /* 0x0005e8000b901d46 */
[----:B------:R2:W-:Y:S04]  /*28a0*/  @!P1 LDGSTS.E.BYPASS.LTC128B.128 [R237+0x2000], desc[UR6][R242.64+0x80] ;  /* 0x02000080f2ed9fae */ /* 0x0005e8000b901d46 */
[----:B------:R2:W-:Y:S04]  /*28b0*/  @!P1 LDGSTS.E.BYPASS.LTC128B.128 [R237+0x4000], desc[UR6][R242.64+0x100] ;  /* 0x04000100f2ed9fae */ /* 0x0005e8000b901d46 */
[----:B------:R2:W-:Y:S04]  /*28c0*/  @!P1 LDGSTS.E.BYPASS.LTC128B.128 [R237+0x6000], desc[UR6][R242.64+0x180] ;  /* 0x06000180f2ed9fae */ /* 0x0005e8000b901d46 */
[----:B------:R2:W-:Y:S04]  /*28d0*/  @P0 STS.128 [R237+0x1000], RZ ;  /* 0x001000ffed000388 */ /* 0x0005e80000000c00 */
[----:B------:R2:W-:Y:S04]  /*28e0*/  @P0 STS.128 [R237+0x3000], RZ ;  /* 0x003000ffed000388 */ /* 0x0005e80000000c00 */
[----:B------:R2:W-:Y:S04]  /*28f0*/  @P0 STS.128 [R237+0x5000], RZ ;  /* 0x005000ffed000388 */ /* 0x0005e80000000c00 */
[----:B------:R2:W-:Y:S01]  /*2900*/  @P0 STS.128 [R237+0x7000], RZ ;  /* 0x007000ffed000388 */ /* 0x0005e20000000c00 */
[C---:B---3--:R-:W-:Y:S01]  /*2910*/  VIADD R7, R44.reuse, 0x8 ;  /* 0x000000082c077836 */ /* 0x048fe20000000000 */
[----:B------:R-:W-:Y:S01]  /*2920*/  SHF.R.S32.HI R246, RZ, 0x1f, R44 ;  /* 0x0000001ffff67819 */ /* 0x000fe2000001142c */
[----:B------:R-:W-:-:S03]  /*2930*/  IMAD.SHL.U32 R12, R44, 0x4, RZ ;  /* 0x000000042c0c7824 */ /* 0x000fc600078e00ff */
[----:B------:R-:W-:Y:S01]  /*2940*/  ISETP.GE.AND P4, PT, R7, UR13, PT ;  /* 0x0000000d07007c0c */ /* 0x000fe2000bf86270 */
[----:B------:R-:W-:-:S05]  /*2950*/  IMAD.U32 R7, RZ, RZ, UR15 ;  /* 0x0000000fff077e24 */ /* 0x000fca000f8e00ff */
[----:B------:R-:W-:Y:S02]  /*2960*/  @!P0 IADD3.X R9, R243, UR17, R7, P3, !PT ;  /* 0x00000011f3098c10 */ /* 0x000fe40009ffe407 */
[----:B----4-:R-:W-:Y:S02]  /*2970*/  IADD3 R10, P3, R12, UR10, RZ ;  /* 0x0000000a0c0a7c10 */ /* 0x010fe4000ff7e0ff */
[C---:B------:R-:W-:Y:S01]  /*2980*/  SHF.L.U64.HI R7, R44.reuse, 0x2, R246 ;  /* 0x000000022c077819 */ /* 0x040fe200000102f6 */
[----:B------:R-:W-:Y:S01]  /*2990*/  @!PT LDS RZ, [RZ] ;  /* 0x00000000fffff984 */ /* 0x000fe20000000800 */
[----:B------:R-:W-:Y:S01]  /*29a0*/  @!PT LDS RZ, [RZ] ;  /* 0x00000000fffff984 */ /* 0x000fe20000000800 */
[----:B------:R-:W-:Y:S01]  /*29b0*/  @!PT LDS RZ, [RZ] ;  /* 0x00000000fffff984 */ /* 0x000fe20000000800 */
[----:B------:R2:W-:Y:S03]  /*29c0*/  @!P0 LDGSTS.E.BYPASS.LTC128B.128 [R237+0x1000], desc[UR6][R8.64] ;  /* 0x0100000008ed8fae */ /* 0x0005e6000b901d46 */
[----:B------:R-:W-:Y:S01]  /*29d0*/  IADD3.X R11, R7, UR9, RZ, P3, !PT ;  /* 0x00000009070b7c10 */ /* 0x000fe20009ffe4ff */
[----:B------:R2:W-:Y:S04]  /*29e0*/  @!P0 LDGSTS.E.BYPASS.LTC128B.128 [R237+0x3000], desc[UR6][R8.64+0x80] ;  /* 0x0300008008ed8fae */ /* 0x0005e8000b901d46 */
[----:B------:R2:W-:Y:S04]  /*29f0*/  @!P0 LDGSTS.E.BYPASS.LTC128B.128 [R237+0x5000], desc[UR6][R8.64+0x100] ;  /* 0x0500010008ed8fae */ /* 0x0005e8000b901d46 */
[----:B------:R2:W-:Y:S01]  /*2a00*/  @!P0 LDGSTS.E.BYPASS.LTC128B.128 [R237+0x7000], desc[UR6][R8.64+0x180] ;  /* 0x0700018008ed8fae */ /* 0x0005e2000b901d46 */
[----:B------:R-:W-:-:S03]  /*2a10*/  ISETP.GE.AND P0, PT, R44, UR13, PT ;  /* 0x0000000d2c007c0c */ /* 0x000fc6000bf06270 */
[----:B------:R2:W-:Y:S04]  /*2a20*/  @P2 STS.128 [R237+0x10000], RZ ;  /* 0x010000ffed002388 */ /* 0x0005e80000000c00 */
[----:B------:R2:W-:Y:S04]  /*2a30*/  @P2 STS.128 [R237+0x11000], RZ ;  /* 0x011000ffed002388 */ /* 0x0005e80000000c00 */
[----:B------:R2:W-:Y:S04]  /*2a40*/  @P2 STS.128 [R237+0x12000], RZ ;  /* 0x012000ffed002388 */ /* 0x0005e80000000c00 */
[----:B------:R2:W-:Y:S01]  /*2a50*/  @P2 STS.128 [R237+0x13000], RZ ;  /* 0x013000ffed002388 */ /* 0x0005e20000000c00 */
[----:B------:R-:W-:Y:S05]  /*2a60*/  @P2 BRA `(.L_x_87) ;  /* 0x00000000005c2947 */ /* 0x000fea0003800000 */
[----:B------:R-:W-:Y:S01]  /*2a70*/  IADD3 R0, P1, R0, UR26, RZ ;  /* 0x0000001a00007c10 */ /* 0x000fe2000ff3e0ff */
[----:B------:R-:W-:Y:S01]  /*2a80*/  ULDC.64 UR16, c[0x0][0x260] ;  /* 0x0000980000107ab9 */ /* 0x000fe20000000a00 */
[----:B------:R-:W-:-:S03]  /*2a90*/  MOV R7, UR26 ;  /* 0x0000001a00077c02 */ /* 0x000fc60008000f00 */
[----:B------:R-:W-:Y:S01]  /*2aa0*/  IMAD.WIDE.U32 R4, R0, UR32, R4 ;  /* 0x0000002000047c25 */ /* 0x000fe2000f8e0004 */
[----:B------:R-:W-:Y:S02]  /*2ab0*/  LEA.HI.X.SX32 R7, R7, R20, 0x1, P1 ;  /* 0x0000001407077211 */ /* 0x000fe400008f0eff */
[----:B------:R-:W-:-:S03]  /*2ac0*/  IADD3 R4, P1, R4, UR24, RZ ;  /* 0x0000001804047c10 */ /* 0x000fc6000ff3e0ff */
[----:B------:R-:W-:-:S04]  /*2ad0*/  IMAD R7, R7, UR32, RZ ;  /* 0x0000002007077c24 */ /* 0x000fc8000f8e02ff */
[----:B------:R-:W-:Y:S02]  /*2ae0*/  IMAD R7, R0, UR33, R7 ;  /* 0x0000002100077c24 */ /* 0x000fe4000f8e0207 */
        /* <DEDUP_REMOVED lines=15> */
.L_x_87:
[----:B------:R-:W-:Y:S05]  /*2be0*/  BSYNC B0 ;  /* 0x0000000000007941 */ /* 0x000fea0003800000 */
.L_x_86:
[----:B------:R-:W-:Y:S01]  /*2bf0*/  UIADD3 UR13, UR4, 0x14000, URZ ;  /* 0x00014000040d7890 */ /* 0x000fe2000fffe03f */
[----:B---3--:R-:W-:Y:S01]  /*2c00*/  IMAD.MOV.U32 R4, RZ, RZ, 0x20 ;  /* 0x00000020ff047424 */ /* 0x008fe200078e00ff */
[----:B------:R-:W-:Y:S01]  /*2c10*/  LOP3.LUT P1, RZ, R17, 0x2, RZ, 0xc0, !PT ;  /* 0x0000000211ff7812 */ /* 0x000fe2000782c0ff */
[----:B------:R-:W-:Y:S01]  /*2c20*/  IMAD.MOV.U32 R192, RZ, RZ, 0x40 ;  /* 0x00000040ffc07424 */ /* 0x000fe200078e00ff */
[----:B------:R-:W-:Y:S01]  /*2c30*/  LEA R180, R234, UR4, 0x1 ;  /* 0x00000004eab47c11 */ /* 0x000fe2000f8e08ff */
[----:B------:R-:W-:Y:S01]  /*2c40*/  VIADD R6, R44, 0x1 ;  /* 0x000000012c067836 */ /* 0x000fe20000000000 */
[----:B------:R-:W-:Y:S01]  /*2c50*/  LEA R5, R234, UR13, 0x1 ;  /* 0x0000000dea057c11 */ /* 0x000fe2000f8e08ff */
[----:B------:R-:W-:Y:S01]  /*2c60*/  IMAD.U32 R0, RZ, RZ, UR25 ;  /* 0x00000019ff007e24 */ /* 0x000fe2000f8e00ff */
[----:B------:R-:W-:Y:S01]  /*2c70*/  SEL R4, R4, 0xffffffe0, !P1 ;  /* 0xffffffe004047807 */ /* 0x000fe20004800000 */
[----:B------:R-:W-:Y:S01]  /*2c80*/  UIADD3 UR18, UR25, 0x20, UR26 ;  /* 0x0000002019127890 */ /* 0x000fe2000fffe01a */
[----:B------:R-:W-:Y:S01]  /*2c90*/  IMAD.SHL.U32 R247, R44, 0x4, RZ ;  /* 0x000000042cf77824 */ /* 0x000fe200078e00ff */
[----:B------:R-:W-:-:S02]  /*2ca0*/  CS2R R126, SRZ ;  /* 0x00000000007e7805 */ /* 0x000fc4000001ff00 */
[----:B------:R-:W-:Y:S02]  /*2cb0*/  IADD3 R0, R6, UR8, -R0 ;  /* 0x0000000806007c10 */ /* 0x000fe4000fffe800 */
[----:B------:R-:W-:Y:S02]  /*2cc0*/  CS2R R124, SRZ ;  /* 0x00000000007c7805 */ /* 0x000fe4000001ff00 */
[----:B------:R-:W-:Y:S02]  /*2cd0*/  CS2R R130, SRZ ;  /* 0x0000000000827805 */ /* 0x000fe4000001ff00 */
[----:B------:R-:W-:Y:S02]  /*2ce0*/  CS2R R128, SRZ ;  /* 0x0000000000807805 */ /* 0x000fe4000001ff00 */
[----:B------:R-:W-:Y:S01]  /*2cf0*/  CS2R R122, SRZ ;  /* 0x00000000007a7805 */ /* 0x000fe2000001ff00 */
[----:B------:R3:W-:Y:S01]  /*2d00*/  STL [R1], R0 ;  /* 0x0000000001007387 */ /* 0x0007e20000100800 */
        /* <DEDUP_REMOVED lines=26> */
[----:B------:R-:W-:Y:S01]  /*2eb0*/  SHF.L.U64.HI R246, R44, 0x2, R246 ;  /* 0x000000022cf67819 */ /* 0x000fe200000102f6 */
[----:B------:R-:W-:Y:S01]  /*2ec0*/  UIADD3 UR17, UR26, 0x20, URZ ;  /* 0x000000201a117890 */ /* 0x000fe2000fffe03f */
[----:B------:R-:W0:Y:S01]  /*2ed0*/  LDGDEPBAR ;  /* 0x00000000000079af */ /* 0x000e220000000000 */
[----:B------:R-:W-:Y:S01]  /*2ee0*/  ULDC UR20, c[0x0][0x2dc] ;  /* 0x0000b70000147ab9 */ /* 0x000fe20000000800 */
[----:B------:R-:W-:Y:S02]  /*2ef0*/  ULDC UR16, c[0x0][0x2ec] ;  /* 0x0000bb0000107ab9 */ /* 0x000fe40000000800 */
[----:B------:R3:W5:Y:S04]  /*2f00*/  @!P0 LDG.E R244, desc[UR6][R10.64] ;  /* 0x000000060af48981 */ /* 0x000768000c1e1900 */
[----:B------:R3:W5:Y:S01]  /*2f10*/  @!P4 LDG.E R245, desc[UR6][R10.64+0x20] ;  /* 0x000020060af5c981 */ /* 0x000762000c1e1900 */
[----:B------:R-:W-:-:S02]  /*2f20*/  LOP3.LUT P0, RZ, R17, 0x4, RZ, 0xc0, !PT ;  /* 0x0000000411ff7812 */ /* 0x000fc4000780c0ff */
[----:B------:R-:W-:Y:S01]  /*2f30*/  CS2R R16, SRZ ;  /* 0x0000000000107805 */ /* 0x000fe2000001ff00 */
[----:B------:R-:W-:Y:S01]  /*2f40*/  UIADD3 UR18, UR18, -UR8, URZ ;  /* 0x8000000812127290 */ /* 0x000fe2000fffe03f */
[----:B------:R-:W-:-:S04]  /*2f50*/  SEL R192, R192, 0xffffffc0, !P0 ;  /* 0xffffffc0c0c07807 */ /* 0x000fc80004000000 */
[----:B------:R-:W-:Y:S01]  /*2f60*/  IADD3 R192, R4, R5, R192 ;  /* 0x0000000504c07210 */ /* 0x000fe20007ffe0c0 */
[----:B------:R-:W-:-:S04]  /*2f70*/  DEPBAR.LE SB0, 0x1 ;  /* 0x000080400000791a */ /* 0x000fc80000000000 */
[----:B------:R-:W-:Y:S06]  /*2f80*/  BAR.SYNC.DEFER_BLOCKING 0x0 ;  /* 0x0000000000007b1d */ /* 0x000fec0000010000 */
[----:B------:R3:W4:Y:S04]  /*2f90*/  LDSM.16.M88.4 R132, [R180+0x14000] ;  /* 0x01400000b484783b */ /* 0x0007280000000200 */
[----:B------:R3:W1:Y:S04]  /*2fa0*/  LDSM.16.M88.4 R148, [R180+0x15000] ;  /* 0x01500000b494783b */ /* 0x0006680000000200 */
[----:B------:R3:W1:Y:S04]  /*2fb0*/  LDSM.16.M88.4 R164, [R180+0x16000] ;  /* 0x01600000b4a4783b */ /* 0x0006680000000200 */
        /* <DEDUP_REMOVED lines=12> */
[----:B----4-:R3:W1:Y:S02]  /*3080*/  LDSM.16.M88.4 R188, [R230+0x3000] ;  /* 0x00300000e6bc783b */ /* 0x0106640000000200 */
.L_x_90:
[----:B------:R-:W0:Y:S01]  /*3090*/  LDGDEPBAR ;  /* 0x00000000000079af */ /* 0x000e220000000000 */
[----:B---3--:R-:W-:Y:S01]  /*30a0*/  LEA R0, R234, UR4, 0x1 ;  /* 0x00000004ea007c11 */ /* 0x008fe2000f8e08ff */
[----:B------:R-:W-:Y:S01]  /*30b0*/  USHF.L.U32 UR13, UR5, 0x6, URZ ;  /* 0x00000006050d7899 */ /* 0x000fe2000800063f */
[----:B-----5:R-:W-:Y:S01]  /*30c0*/  FSETP.NEU.FTZ.AND P1, PT, R244, -INF , PT ;  /* 0xff800000f400780b */ /* 0x020fe20003f3d000 */
[----:B------:R-:W3:Y:S01]  /*30d0*/  LDL R69, [R1] ;  /* 0x0000000001457983 */ /* 0x000ee20000100800 */
[----:B------:R-:W-:Y:S02]  /*30e0*/  UISETP.GT.AND UP2, UPT, UR5, UR14, UPT ;  /* 0x0000000e0500728c */ /* 0x000fe4000bf44270 */
[----:B------:R-:W-:Y:S01]  /*30f0*/  UISETP.GE.AND UP0, UPT, UR13, UR18, UPT ;  /* 0x000000120d00728c */ /* 0x000fe2000bf06270 */
[----:B------:R-:W4:Y:S03]  /*3100*/  LDL R68, [R1+0x4] ;  /* 0x0000040001447983 */ /* 0x000f260000100800 */
[----:B------:R-:W-:Y:S01]  /*3110*/  UISETP.LT.AND UP0, UPT, UR17, UR8, UP0 ;  /* 0x000000081100728c */ /* 0x000fe20008701270 */
[----:B------:R-:W-:Y:S05]  /*3120*/  PLOP3.LUT P3, PT, PT, PT, UP2, 0x80, 0x0 ;  /* 0x000000000000781c */ /* 0x000fea0003f6f028 */
[----:B------:R-:W-:Y:S01]  /*3130*/  PLOP3.LUT P0, PT, PT, PT, UP0, 0x80, 0x0 ;  /* 0x000000000000781c */ /* 0x000fe20003f0f008 */
[----:B------:R-:W-:Y:S04]  /*3140*/  DEPBAR.LE SB0, 0x0 ;  /* 0x000080000000791a */ /* 0x000fe80000000000 */
[----:B------:R-:W-:Y:S06]  /*3150*/  BAR.SYNC.DEFER_BLOCKING 0x0 ;  /* 0x0000000000007b1d */ /* 0x000fec0000010000 */
[----:B--2---:R-:W-:Y:S04]  /*3160*/  LDSM.16.M88.4 R8, [R2] ;  /* 0x000000000208783b */ /* 0x004fe80000000200 */
[----:B------:R-:W2:Y:S04]  /*3170*/  LDSM.16.M88.4 R44, [R0+0x10000] ;  /* 0x01000000002c783b */ /* 0x000ea80000000200 */
[----:B------:R-:W-:Y:S04]  /*3180*/  LDSM.16.M88.4 R48, [R224] ;  /* 0x00000000e030783b */ /* 0x000fe80000000200 */
[----:B-1----:R-:W1:Y:S04]  /*3190*/  LDSM.16.M88.4 R52, [R229+-0x4000] ;  /* 0xffc00000e534783b */ /* 0x002e680000000200 */
[----:B------:R-:W-:Y:S04]  /*31a0*/  LDSM.16.M88.4 R56, [R228] ;  /* 0x00000000e438783b */ /* 0x000fe80000000200 */
[----:B------:R-:W1:Y:S04]  /*31b0*/  LDSM.16.M88.4 R60, [R230+-0x4000] ;  /* 0xffc00000e63c783b */ /* 0x000e680000000200 */
[----:B------:R-:W-:Y:S01]  /*31c0*/  LDSM.16.M88.4 R64, [R231+-0x4000] ;  /* 0xffc00000e740783b */ /* 0x000fe20000000200 */
[C---:B--2---:R-:W-:Y:S06]  /*31d0*/  HMMA.16816.F32 R4, R8.reuse, R44, RZ ;  /* 0x0000002c0804723c */ /* 0x044fec00000018ff */
[----:B------:R-:W-:Y:S01]  /*31e0*/  HMMA.16816.F32 R8, R8, R46, RZ ;  /* 0x0000002e0808723c */ /* 0x000fe200000018ff */
[----:B------:R-:W2:Y:S11]  /*31f0*/  LDSM.16.M88.4 R44, [R227] ;  /* 0x00000000e32c783b */ /* 0x000eb60000000200 */
[----:B------:R-:W-:Y:S06]  /*3200*/  @!UPT UIADD3 URZ, URZ, URZ, URZ ;  /* 0x0000003f3f3ff290 */ /* 0x000fec000fffe03f */
[C---:B-1----:R-:W-:Y:S06]  /*3210*/  HMMA.16816.F32 R4, R48.reuse, R52, R4 ;  /* 0x000000343004723c */ /* 0x042fec0000001804 */
[----:B------:R-:W-:Y:S01]  /*3220*/  HMMA.16816.F32 R8, R48, R54, R8 ;  /* 0x000000363008723c */ /* 0x000fe20000001808 */
[----:B------:R-:W-:Y:S04]  /*3230*/  LDSM.16.M88.4 R48, [R2+0x2000] ;  /* 0x002000000230783b */ /* 0x000fe80000000200 */
[----:B------:R-:W1:Y:S11]  /*3240*/  LDSM.16.M88.4 R52, [R0+0x11000] ;  /* 0x011000000034783b */ /* 0x000e760000000200 */
[----:B------:R-:W-:Y:S02]  /*3250*/  @!UPT UIADD3 URZ, URZ, URZ, URZ ;  /* 0x0000003f3f3ff290 */ /* 0x000fe4000fffe03f */
[C---:B------:R-:W-:Y:S06]  /*3260*/  HMMA.16816.F32 R4, R56.reuse, R60, R4 ;  /* 0x0000003c3804723c */ /* 0x040fec0000001804 */
[----:B------:R-:W-:Y:S01]  /*3270*/  HMMA.16816.F32 R8, R56, R62, R8 ;  /* 0x0000003e3808723c */ /* 0x000fe20000001808 */
[----:B------:R-:W-:Y:S04]  /*3280*/  LDSM.16.M88.4 R56, [R224+0x2000] ;  /* 0x00200000e038783b */ /* 0x000fe80000000200 */
[----:B------:R-:W1:Y:S11]  /*3290*/  LDSM.16.M88.4 R60, [R229+-0x3000] ;  /* 0xffd00000e53c783b */ /* 0x000e760000000200 */
[----:B------:R-:W-:Y:S02]  /*32a0*/  @!UPT UIADD3 URZ, URZ, URZ, URZ ;  /* 0x0000003f3f3ff290 */ /* 0x000fe4000fffe03f */
        /* <DEDUP_REMOVED lines=10> */
[C---:B------:R-:W-:Y:S06]  /*3350*/  HMMA.16816.F32 R4, R56.reuse, R60, R4 ;  /* 0x0000003c3804723c */ /* 0x040fec0000001804 */
[----:B------:R-:W-:Y:S01]  /*3360*/  HMMA.16816.F32 R8, R56, R62, R8 ;  /* 0x0000003e3808723c */ /* 0x000fe20000001808 */
[----:B------:R-:W-:Y:S04]  /*3370*/  LDSM.16.M88.4 R56, [R2+0x4000] ;  /* 0x004000000238783b */ /* 0x000fe80000000200 */
[----:B------:R-:W1:Y:S11]  /*3380*/  LDSM.16.M88.4 R60, [R0+0x12000] ;  /* 0x01200000003c783b */ /* 0x000e760000000200 */
        /* <DEDUP_REMOVED lines=14> */
[----:B------:R-:W3:Y:S11]  /*3470*/  LDSM.16.M88.4 R60, [R231+-0x2000] ;  /* 0xffe00000e73c783b */ /* 0x000ef60000000200 */
[----:B------:R-:W-:Y:S02]  /*3480*/  @!UPT UIADD3 URZ, URZ, URZ, URZ ;  /* 0x0000003f3f3ff290 */ /* 0x000fe4000fffe03f */
[C---:B--2---:R-:W-:Y:S06]  /*3490*/  HMMA.16816.F32 R4, R44.reuse, R64, R4 ;  /* 0x000000402c04723c */ /* 0x044fec0000001804 */
[----:B------:R-:W-:Y:S01]  /*34a0*/  HMMA.16816.F32 R8, R44, R66, R8 ;  /* 0x000000422c08723c */ /* 0x000fe20000001808 */
[----:B------:R2:W-:Y:S04]  /*34b0*/  LDSM.16.M88.4 R64, [R0+0x13000] ;  /* 0x013000000040783b */ /* 0x0005e80000000200 */
[----:B------:R-:W3:Y:S11]  /*34c0*/  LDSM.16.M88.4 R44, [R2+0x6000] ;  /* 0x00600000022c783b */ /* 0x000ef60000000200 */
[----:B------:R-:W-:Y:S02]  /*34d0*/  @!UPT UIADD3 URZ, URZ, URZ, URZ ;  /* 0x0000003f3f3ff290 */ /* 0x000fe4000fffe03f */
[C---:B-1----:R-:W-:Y:S06]  /*34e0*/  HMMA.16816.F32 R4, R48.reuse, R52, R4 ;  /* 0x000000343004723c */ /* 0x042fec0000001804 */
[----:B------:R-:W-:Y:S01]  /*34f0*/  HMMA.16816.F32 R8, R48, R54, R8 ;  /* 0x000000363008723c */ /* 0x000fe20000001808 */
[----:B------:R-:W-:Y:S01]  /*3500*/  LDSM.16.M88.4 R48, [R224+0x6000] ;  /* 0x00600000e030783b */ /* 0x000fe20000000200 */
[----:B--2---:R-:W-:Y:S03]  /*3510*/  IMAD.U32 R0, RZ, RZ, UR22 ;  /* 0x00000016ff007e24 */ /* 0x004fe6000f8e00ff */
[----:B------:R-:W1:Y:S01]  /*3520*/  LDSM.16.M88.4 R52, [R229+-0x1000] ;  /* 0xfff00000e534783b */ /* 0x000e620000000200 */
[----:B----4-:R-:W-:Y:S02]  /*3530*/  @!P0 IMAD R0, R0, 0x20, R68 ;  /* 0x0000002000008824 */ /* 0x010fe400078e0244 */
[----:B------:R-:W-:Y:S10]  /*3540*/  IMAD.MOV.U32 R68, RZ, RZ, 0x8 ;  /* 0x00000008ff447424 */ /* 0x000ff400078e00ff */
[C---:B---3--:R-:W-:Y:S06]  /*3550*/  HMMA.16816.F32 R4, R56.reuse, R60, R4 ;  /* 0x0000003c3804723c */ /* 0x048fec0000001804 */
[----:B------:R-:W-:Y:S01]  /*3560*/  HMMA.16816.F32 R8, R56, R62, R8 ;  /* 0x0000003e3808723c */ /* 0x000fe20000001808 */
[----:B------:R-:W-:Y:S04]  /*3570*/  LDSM.16.M88.4 R56, [R228+0x6000] ;  /* 0x00600000e438783b */ /* 0x000fe80000000200 */
[----:B------:R-:W2:Y:S11]  /*3580*/  LDSM.16.M88.4 R60, [R230+-0x1000] ;  /* 0xfff00000e63c783b */ /* 0x000eb60000000200 */
[----:B------:R-:W-:Y:S02]  /*3590*/  @!UPT UIADD3 URZ, URZ, URZ, URZ ;  /* 0x0000003f3f3ff290 */ /* 0x000fe4000fffe03f */
[C---:B------:R-:W-:Y:S06]  /*35a0*/  HMMA.16816.F32 R4, R44.reuse, R64, R4 ;  /* 0x000000402c04723c */ /* 0x040fec0000001804 */
[----:B------:R-:W-:Y:S01]  /*35b0*/  HMMA.16816.F32 R8, R44, R66, R8 ;  /* 0x000000422c08723c */ /* 0x000fe20000001808 */
[----:B------:R-:W-:Y:S04]  /*35c0*/  LDSM.16.M88.4 R44, [R227+0x6000] ;  /* 0x00600000e32c783b */ /* 0x000fe80000000200 */
[----:B------:R-:W3:Y:S11]  /*35d0*/  LDSM.16.M88.4 R64, [R231+-0x1000] ;  /* 0xfff00000e740783b */ /* 0x000ef60000000200 */
[----:B------:R-:W-:Y:S02]  /*35e0*/  @!UPT UIADD3 URZ, URZ, URZ, URZ ;  /* 0x0000003f3f3ff290 */ /* 0x000fe4000fffe03f */
[C---:B-1----:R-:W-:Y:S06]  /*35f0*/  HMMA.16816.F32 R4, R48.reuse, R52, R4 ;  /* 0x000000343004723c */ /* 0x042fec0000001804 */
        /* <DEDUP_REMOVED lines=11> */
[C---:B---3--:R-:W-:Y:S06]  /*36b0*/  HMMA.16816.F32 R4, R44.reuse, R64, R4 ;  /* 0x000000402c04723c */ /* 0x048fec0000001804 */
        /* <DEDUP_REMOVED lines=39> */
[----:B------:R-:W-:Y:S03]  /*3930*/  IADD3.X R53, R246, UR11, RZ, P0, !PT ;  /* 0x0000000bf6357c10 */ /* 0x000fe600087fe4ff */
[----:B------:R-:W-:Y:S04]  /*3940*/  STS [R251+0x15000], R5 ;  /* 0x01500005fb007388 */ /* 0x000fe80000000800 */
[----:B------:R2:W-:Y:S10]  /*3950*/  MUFU.EX2 R54, R4 ;  /* 0x0000000400367308 */ /* 0x0005f40000000800 */
        /* <DEDUP_REMOVED lines=149> */
[----:B------:R-:W1:Y:S08]  /*42b0*/  LDC R5, c[0x0][0x420] ;  /* 0x00010800ff057b82 */ /* 0x000e700000000800 */
[----:B------:R-:W2:Y:S01]  /*42c0*/  LDC R6, c[0x0][0x424] ;  /* 0x00010900ff067b82 */ /* 0x000ea20000000800 */
[C---:B-1----:R-:W-:Y:S05]  /*42d0*/  IMAD.U32 R0, R5.reuse, -0x40, RZ ;  /* 0xffffffc005007824 */ /* 0x042fea00078e00ff */
[C---:B------:R-:W-:Y:S04]  /*42e0*/  LEA R4, P0, R0.reuse, R240, 0x1 ;  /* 0x000000f000047211 */ /* 0x040fe800078008ff */
[----:B------:R-:W-:Y:S01]  /*42f0*/  LEA.HI.X.SX32 R0, R0, R241, 0x1, P0 ;  /* 0x000000f100007211 */ /* 0x000fe200000f0eff */
[----:B------:R-:W-:Y:S04]  /*4300*/  IMAD.MOV.U32 R240, RZ, RZ, R4 ;  /* 0x000000fffff07224 */ /* 0x000fe800078e0004 */
[----:B------:R-:W-:Y:S01]  /*4310*/  IMAD.MOV.U32 R241, RZ, RZ, R0 ;  /* 0x000000fffff17224 */ /* 0x000fe200078e0000 */
[C---:B------:R-:W-:Y:S04]  /*4320*/  LEA R4, P0, R5.reuse, R240, 0x6 ;  /* 0x000000f005047211 */ /* 0x040fe800078030ff */
[----:B------:R-:W-:Y:S01]  /*4330*/  @!PT LDS RZ, [RZ] ;  /* 0x00000000fffff984 */ /* 0x000fe20000000800 */
[----:B------:R-:W-:Y:S01]  /*4340*/  @!PT LDS RZ, [RZ] ;  /* 0x00000000fffff984 */ /* 0x000fe20000000800 */
[----:B------:R-:W-:Y:S01]  /*4350*/  @!PT LDS RZ, [RZ] ;  /* 0x00000000fffff984 */ /* 0x000fe20000000800 */
[----:B------:R1:W-:Y:S01]  /*4360*/  LDGSTS.E.BYPASS.LTC128B.128 [R237+0x8000], desc[UR6][R240.64] ;  /* 0x08000000f0ed7fae */ /* 0x0003e2000b901d46 */
[----:B--2---:R-:W-:Y:S03]  /*4370*/  LEA.HI.X R5, R5, R241, R6, 0x6, P0 ;  /* 0x000000f105057211 */ /* 0x004fe600000f3406 */
[----:B------:R1:W-:Y:S04]  /*4380*/  LDGSTS.E.BYPASS.LTC128B.128 [R237+0xa000], desc[UR6][R240.64+0x80] ;  /* 0x0a000080f0ed7fae */ /* 0x0003e8000b901d46 */
[----:B------:R1:W-:Y:S04]  /*4390*/  LDGSTS.E.BYPASS.LTC128B.128 [R237+0xc000], desc[UR6][R240.64+0x100] ;  /* 0x0c000100f0ed7fae */ /* 0x0003e8000b901d46 */
[----:B------:R1:W-:Y:S04]  /*43a0*/  LDGSTS.E.BYPASS.LTC128B.128 [R237+0xe000], desc[UR6][R240.64+0x180] ;  /* 0x0e000180f0ed7fae */ /* 0x0003e8000b901d46 */
[----:B------:R1:W-:Y:S04]  /*43b0*/  LDGSTS.E.BYPASS.LTC128B.128 [R237+0x9000], desc[UR6][R4.64] ;  /* 0x0900000004ed7fae */ /* 0x0003e8000b901d46 */
[----:B------:R1:W-:Y:S04]  /*43c0*/  LDGSTS.E.BYPASS.LTC128B.128 [R237+0xb000], desc[UR6][R4.64+0x80] ;  /* 0x0b00008004ed7fae */ /* 0x0003e8000b901d46 */
[----:B------:R1:W-:Y:S04]  /*43d0*/  LDGSTS.E.BYPASS.LTC128B.128 [R237+0xd000], desc[UR6][R4.64+0x100] ;  /* 0x0d00010004ed7fae */ /* 0x0003e8000b901d46 */
[----:B------:R1:W-:Y:S04]  /*43e0*/  LDGSTS.E.BYPASS.LTC128B.128 [R237+0xf000], desc[UR6][R4.64+0x180] ;  /* 0x0f00018004ed7fae */ /* 0x0003e8000b901d46 */
[----:B------:R-:W0:Y:S02]  /*43f0*/  LDGDEPBAR ;  /* 0x00000000000079af */ /* 0x000e240000000000 */
.L_x_88:
        /* <DEDUP_REMOVED lines=31> */
[-C--:B------:R-:W-:Y:S01]  /*45f0*/  HMMA.16816.F32 R92, R92, R198.reuse, RZ ;  /* 0x000000c65c5c723c */ /* 0x080fe200000018ff */
[----:B------:R-:W-:Y:S04]  /*4600*/  IMAD R197, R0, UR20, RZ ;  /* 0x0000001400c57c24 */ /* 0x000fe8000f8e02ff */
[C---:B------:R-:W-:Y:S01]  /*4610*/  IMAD.U32 R0, R197.reuse, -0x40, RZ ;  /* 0xffffffc0c5007824 */ /* 0x040fe200078e00ff */
[----:B------:R-:W-:Y:S02]  /*4620*/  HMMA.16816.F32 R96, R96, R198, RZ ;  /* 0x000000c66060723c */ /* 0x000fe400000018ff */
[C---:B------:R-:W-:Y:S03]  /*4630*/  IMAD.SHL.U32 R196, R197.reuse, 0x10, RZ ;  /* 0x00000010c5c47824 */ /* 0x040fe600078e00ff */
[C---:B------:R-:W-:Y:S01]  /*4640*/  LEA R238, P0, R0.reuse, R238, 0x2 ;  /* 0x000000ee00ee7211 */ /* 0x040fe200078010ff */
[-C--:B------:R-:W-:Y:S05]  /*4650*/  HMMA.16816.F32 R4, R200, R204.reuse, R4 ;  /* 0x000000ccc804723c */ /* 0x080fea0000001804 */
[----:B------:R-:W-:Y:S01]  /*4660*/  LEA.HI.X.SX32 R239, R0, R239, 0x2, P0 ;  /* 0x000000ef00ef7211 */ /* 0x000fe200000f16ff */
[C---:B------:R-:W-:Y:S05]  /*4670*/  HMMA.16816.F32 R8, R208.reuse, R204, R8 ;  /* 0x000000ccd008723c */ /* 0x040fea0000001808 */
[----:B------:R-:W-:Y:S01]  /*4680*/  IMAD.SHL.U32 R0, R197, 0x8, RZ ;  /* 0x00000008c5007824 */ /* 0x000fe200078e00ff */
        /* <DEDUP_REMOVED lines=8> */
[CC--:B------:R-:W-:Y:S01]  /*4710*/  LEA R198, P1, R0.reuse, R238.reuse, 0x2 ;  /* 0x000000ee00c67211 */ /* 0x0c0fe200078210ff */
[C---:B------:R-:W-:Y:S02]  /*4720*/  HMMA.16816.F32 R56, R208.reuse, R212, R56 ;  /* 0x000000d4d038723c */ /* 0x040fe40000001838 */
[----:B------:R2:W5:Y:S03]  /*4730*/  @P3 LDG.E R245, desc[UR6][R204.64+-0xe0] ;  /* 0xffff2006ccf53981 */ /* 0x000566000c1e1900 */
[-C--:B------:R-:W-:Y:S01]  /*4740*/  LEA.HI.X.SX32 R199, R0, R239.reuse, 0x2, P1 ;  /* 0x000000ef00c77211 */ /* 0x080fe200008f16ff */
[----:B------:R-:W-:Y:S01]  /*4750*/  REDG.E.ADD.F32.FTZ.RN.STRONG.GPU desc[UR6][R238.64], R4 ;  /* 0x00000004ee0079a6 */ /* 0x000fe2000c10f386 */
[-C--:B------:R-:W-:Y:S03]  /*4760*/  HMMA.16816.F32 R60, R208, R214.reuse, R60 ;  /* 0x000000d6d03c723c */ /* 0x080fe6000000183c */
[----:B------:R-:W-:Y:S01]  /*4770*/  REDG.E.ADD.F32.FTZ.RN.STRONG.GPU desc[UR6][R198.64], R5 ;  /* 0x00000005c60079a6 */ /* 0x000fe2000c10f386 */
[----:B------:R-:W-:Y:S02]  /*4780*/  IMAD.SHL.U32 R207, R197, 0x20, RZ ;  /* 0x00000020c5cf7824 */ /* 0x000fe400078e00ff */
[C---:B------:R-:W-:Y:S06]  /*4790*/  HMMA.16816.F32 R64, R200.reuse, R214, R64 ;  /* 0x000000d6c840723c */ /* 0x040fec0000001840 */
[-C--:B------:R-:W-:Y:S06]  /*47a0*/  HMMA.16816.F32 R68, R200, R216.reuse, R68 ;  /* 0x000000d8c844723c */ /* 0x080fec0000001844 */
[C---:B------:R-:W-:Y:S05]  /*47b0*/  HMMA.16816.F32 R72, R208.reuse, R216, R72 ;  /* 0x000000d8d048723c */ /* 0x040fea0000001848 */
[CC--:B--2---:R-:W-:Y:S01]  /*47c0*/  LEA R204, P0, R196.reuse, R238.reuse, 0x2 ;  /* 0x000000eec4cc7211 */ /* 0x0c4fe200078010ff */
[-C--:B------:R-:W-:Y:S05]  /*47d0*/  HMMA.16816.F32 R76, R208, R218.reuse, R76 ;  /* 0x000000dad04c723c */ /* 0x080fea000000184c */
[-C--:B------:R-:W-:Y:S01]  /*47e0*/  LEA.HI.X.SX32 R205, R196, R239.reuse, 0x2, P0 ;  /* 0x000000efc4cd7211 */ /* 0x080fe200000f16ff */
[C---:B------:R-:W-:Y:S04]  /*47f0*/  HMMA.16816.F32 R80, R200.reuse, R218, R80 ;  /* 0x000000dac850723c */ /* 0x040fe80000001850 */
[----:B------:R2:W-:Y:S01]  /*4800*/  REDG.E.ADD.F32.FTZ.RN.STRONG.GPU desc[UR6][R204.64], R6 ;  /* 0x00000006cc0079a6 */ /* 0x0005e2000c10f386 */
[CC--:B------:R-:W-:Y:S01]  /*4810*/  LEA R206, P0, R207.reuse, R238.reuse, 0x2 ;  /* 0x000000eecfce7211 */ /* 0x0c0fe200078010ff */
[-C--:B-1----:R-:W-:Y:S05]  /*4820*/  HMMA.16816.F32 R84, R200, R220.reuse, R84 ;  /* 0x000000dcc854723c */ /* 0x082fea0000001854 */
[-C--:B------:R-:W-:Y:S01]  /*4830*/  LEA.HI.X.SX32 R207, R207, R239.reuse, 0x2, P0 ;  /* 0x000000efcfcf7211 */ /* 0x080fe200000f16ff */
[C---:B------:R-:W-:Y:S06]  /*4840*/  HMMA.16816.F32 R88, R208.reuse, R220, R88 ;  /* 0x000000dcd058723c */ /* 0x040fec0000001858 */
[-C--:B------:R-:W-:Y:S06]  /*4850*/  HMMA.16816.F32 R92, R208, R222.reuse, R92 ;  /* 0x000000ded05c723c */ /* 0x080fec000000185c */
[----:B------:R-:W-:Y:S05]  /*4860*/  HMMA.16816.F32 R96, R200, R222, R96 ;  /* 0x000000dec860723c */ /* 0x000fea0000001860 */
[C---:B------:R-:W-:Y:S02]  /*4870*/  IMAD R208, R197.reuse, 0x18, RZ ;  /* 0x00000018c5d07824 */ /* 0x040fe400078e02ff */
[----:B--2---:R-:W-:Y:S04]  /*4880*/  IMAD R205, R197, 0x28, RZ ;  /* 0x00000028c5cd7824 */ /* 0x004fe800078e02ff */
[CC--:B------:R-:W-:Y:S02]  /*4890*/  LEA R4, P1, R208.reuse, R238.reuse, 0x2 ;  /* 0x000000eed0047211 */ /* 0x0c0fe400078210ff */
[-C--:B------:R-:W-:Y:S02]  /*48a0*/  LEA R204, P2, R205, R238.reuse, 0x2 ;  /* 0x000000eecdcc7211 */ /* 0x080fe400078410ff */
[-C--:B------:R-:W-:Y:S01]  /*48b0*/  LEA.HI.X.SX32 R5, R208, R239.reuse, 0x2, P1 ;  /* 0x000000efd0057211 */ /* 0x080fe200008f16ff */
[----:B------:R-:W-:Y:S01]  /*48c0*/  IMAD R208, R197, 0x30, RZ ;  /* 0x00000030c5d07824 */ /* 0x000fe200078e02ff */
[-C--:B------:R-:W-:Y:S01]  /*48d0*/  LEA.HI.X.SX32 R205, R205, R239.reuse, 0x2, P2 ;  /* 0x000000efcdcd7211 */ /* 0x080fe200010f16ff */
[----:B------:R-:W-:Y:S02]  /*48e0*/  IMAD R197, R197, 0x38, RZ ;  /* 0x00000038c5c57824 */ /* 0x000fe400078e02ff */
[----:B------:R1:W-:Y:S01]  /*48f0*/  REDG.E.ADD.F32.FTZ.RN.STRONG.GPU desc[UR6][R4.64], R7 ;  /* 0x00000007040079a6 */ /* 0x0003e2000c10f386 */
[CC--:B------:R-:W-:Y:S03]  /*4900*/  LEA R6, P1, R208.reuse, R238.reuse, 0x2 ;  /* 0x000000eed0067211 */ /* 0x0c0fe600078210ff */
[----:B------:R2:W-:Y:S04]  /*4910*/  REDG.E.ADD.F32.FTZ.RN.STRONG.GPU desc[UR6][R206.64], R8 ;  /* 0x00000008ce0079a6 */ /* 0x0005e8000c10f386 */
[----:B------:R3:W-:Y:S01]  /*4920*/  REDG.E.ADD.F32.FTZ.RN.STRONG.GPU desc[UR6][R204.64], R9 ;  /* 0x00000009cc0079a6 */ /* 0x0007e2000c10f386 */
[-C--:B-1----:R-:W-:Y:S02]  /*4930*/  LEA.HI.X.SX32 R7, R208, R239.reuse, 0x2, P1 ;  /* 0x000000efd0077211 */ /* 0x082fe400008f16ff */
[CC--:B------:R-:W-:Y:S01]  /*4940*/  LEA R4, P0, R197.reuse, R238.reuse, 0x2 ;  /* 0x000000eec5047211 */ /* 0x0c0fe200078010ff */
[----:B--2---:R-:W-:Y:S02]  /*4950*/  VIADD R206, R196, 0x20 ;  /* 0x00000020c4ce7836 */ /* 0x004fe40000000000 */
[----:B------:R1:W-:Y:S01]  /*4960*/  REDG.E.ADD.F32.FTZ.RN.STRONG.GPU desc[UR6][R6.64], R10 ;  /* 0x0000000a060079a6 */ /* 0x0003e2000c10f386 */
[-C--:B------:R-:W-:Y:S02]  /*4970*/  LEA.HI.X.SX32 R5, R197, R239.reuse, 0x2, P0 ;  /* 0x000000efc5057211 */ /* 0x080fe400000f16ff */
[CC--:B------:R-:W-:Y:S03]  /*4980*/  LEA R8, P0, R206.reuse, R238.reuse, 0x2 ;  /* 0x000000eece087211 */ /* 0x0c0fe600078010ff */
[----:B------:R2:W-:Y:S01]  /*4990*/  REDG.E.ADD.F32.FTZ.RN.STRONG.GPU desc[UR6][R4.64], R11 ;  /* 0x0000000b040079a6 */ /* 0x0005e2000c10f386 */
[-C--:B---3--:R-:W-:Y:S03]  /*49a0*/  LEA.HI.X.SX32 R9, R206, R239.reuse, 0x2, P0 ;  /* 0x000000efce097211 */ /* 0x088fe600000f16ff */
[----:B------:R3:W-:Y:S04]  /*49b0*/  REDG.E.ADD.F32.FTZ.RN.STRONG.GPU desc[UR6][R238.64+0x80], R48 ;  /* 0x00008030ee0079a6 */ /* 0x0007e8000c10f386 */
[----:B------:R4:W-:Y:S04]  /*49c0*/  REDG.E.ADD.F32.FTZ.RN.STRONG.GPU desc[UR6][R198.64+0x80], R49 ;  /* 0x00008031c60079a6 */ /* 0x0009e8000c10f386 */
[----:B------:R4:W-:Y:S01]  /*49d0*/  REDG.E.ADD.F32.FTZ.RN.STRONG.GPU desc[UR6][R8.64], R50 ;  /* 0x00000032080079a6 */ /* 0x0009e2000c10f386 */
[C---:B-1----:R-:W-:Y:S05]  /*49e0*/  IMAD.IADD R7, R0.reuse, 0x1, R206 ;  /* 0x0000000100077824 */ /* 0x042fea00078e02ce */
[CC--:B------:R-:W-:Y:S01]  /*49f0*/  LEA R6, P1, R7.reuse, R238.reuse, 0x2 ;  /* 0x000000ee07067211 */ /* 0x0c0fe200078210ff */
[C---:B--2---:R-:W-:Y:S03]  /*4a00*/  IMAD.IADD R4, R0.reuse, 0x1, R7 ;  /* 0x0000000100047824 */ /* 0x044fe600078e0207 */
[-C--:B------:R-:W-:Y:S01]  /*4a10*/  LEA.HI.X.SX32 R7, R7, R239.reuse, 0x2, P1 ;  /* 0x000000ef07077211 */ /* 0x080fe200008f16ff */
[----:B------:R-:W-:Y:S01]  /*4a20*/  IMAD.IADD R5, R0, 0x1, R4 ;  /* 0x0000000100057824 */ /* 0x000fe200078e0204 */
[CC--:B---3--:R-:W-:Y:S03]  /*4a30*/  LEA R48, P0, R4.reuse, R238.reuse, 0x2 ;  /* 0x000000ee04307211 */ /* 0x0c8fe600078010ff */
        /* <DEDUP_REMOVED lines=149> */
[-C--:B------:R-:W-:Y:S03]  /*5390*/  LEA.HI.X.SX32 R47, R4, R239.reuse, 0x2, P1 ;  /* 0x000000ef042f7211 */ /* 0x080fe600008f16ff */
[----:B------:R-:W-:Y:S04]  /*53a0*/  REDG.E.ADD.F32.FTZ.RN.STRONG.GPU desc[UR6][R238.64+0x380], R96 ;  /* 0x00038060ee0079a6 */ /* 0x000fe8000c10f386 */
[----:B------:R-:W-:Y:S01]  /*53b0*/  REDG.E.ADD.F32.FTZ.RN.STRONG.GPU desc[UR6][R198.64+0x380], R97 ;  /* 0x00038061c60079a6 */ /* 0x000fe2000c10f386 */
[----:B-1----:R-:W-:Y:S01]  /*53c0*/  IMAD.IADD R6, R0, 0x1, R4 ;  /* 0x0000000100067824 */ /* 0x002fe200078e0204 */
[-C--:B--2---:R-:W-:Y:S03]  /*53d0*/  LEA R8, P0, R196, R238.reuse, 0x2 ;  /* 0x000000eec4087211 */ /* 0x084fe600078010ff */
[----:B------:R-:W-:Y:S01]  /*53e0*/  IMAD.IADD R5, R0, 0x1, R6 ;  /* 0x0000000100057824 */ /* 0x000fe200078e0206 */
[-C--:B------:R-:W-:Y:S03]  /*53f0*/  LEA.HI.X.SX32 R9, R196, R239.reuse, 0x2, P0 ;  /* 0x000000efc4097211 */ /* 0x080fe600000f16ff */
[----:B------:R-:W-:Y:S01]  /*5400*/  IMAD.IADD R4, R0, 0x1, R5 ;  /* 0x0000000100047824 */ /* 0x000fe200078e0205 */
[CC--:B------:R-:W-:Y:S02]  /*5410*/  LEA R44, P0, R6.reuse, R238.reuse, 0x2 ;  /* 0x000000ee062c7211 */ /* 0x0c0fe400078010ff */
[CC--:B------:R-:W-:Y:S01]  /*5420*/  LEA R10, P2, R5.reuse, R238.reuse, 0x2 ;  /* 0x000000ee050a7211 */ /* 0x0c0fe200078410ff */
[----:B------:R1:W-:Y:S01]  /*5430*/  REDG.E.ADD.F32.FTZ.RN.STRONG.GPU desc[UR6][R8.64], R98 ;  /* 0x00000062080079a6 */ /* 0x0003e2000c10f386 */
[-C--:B------:R-:W-:Y:S01]  /*5440*/  LEA.HI.X.SX32 R45, R6, R239.reuse, 0x2, P0 ;  /* 0x000000ef062d7211 */ /* 0x080fe200000f16ff */
[----:B------:R-:W-:Y:S01]  /*5450*/  IMAD.IADD R0, R0, 0x1, R4 ;  /* 0x0000000100007824 */ /* 0x000fe200078e0204 */
[-C--:B------:R-:W-:Y:S01]  /*5460*/  LEA.HI.X.SX32 R11, R5, R239.reuse, 0x2, P2 ;  /* 0x000000ef050b7211 */ /* 0x080fe200010f16ff */
[----:B------:R-:W-:Y:S03]  /*5470*/  REDG.E.ADD.F32.FTZ.RN.STRONG.GPU desc[UR6][R46.64], R99 ;  /* 0x000000632e0079a6 */ /* 0x000fe6000c10f386 */
[CC--:B------:R-:W-:Y:S01]  /*5480*/  LEA R6, P0, R0.reuse, R238.reuse, 0x2 ;  /* 0x000000ee00067211 */ /* 0x0c0fe200078010ff */
[----:B------:R-:W-:Y:S03]  /*5490*/  REDG.E.ADD.F32.FTZ.RN.STRONG.GPU desc[UR6][R44.64], R92 ;  /* 0x0000005c2c0079a6 */ /* 0x000fe6000c10f386 */
[-C--:B------:R-:W-:Y:S01]  /*54a0*/  LEA.HI.X.SX32 R7, R0, R239.reuse, 0x2, P0 ;  /* 0x000000ef00077211 */ /* 0x080fe200000f16ff */
        /* <DEDUP_REMOVED lines=55> */
[----:B------:R-:W-:Y:S08]  /*5820*/  BAR.SYNC.DEFER_BLOCKING 0x0 ;  /* 0x0000000000007b1d */ /* 0x000ff00000010000 */
        /* <DEDUP_REMOVED lines=11> */
[----:B------:R1:W-:Y:S01]  /*58e0*/  LDGSTS.E.BYPASS.LTC128B.128 [R237], desc[UR6][R242.64] ;  /* 0x00000000f2ed7fae */ /* 0x0003e2000b901d46 */
        /* <DEDUP_REMOVED lines=9> */
.L_x_89:
[----:B------:R-:W-:Y:S02]  /*5980*/  UISETP.GT.AND UP0, UPT, UR5, UR14, UPT ;  /* 0x0000000e0500728c */ /* 0x000fe4000bf04270 */
[----:B------:R-:W-:Y:S04]  /*5990*/  UIADD3 UR5, UR5, -0x1, URZ ;  /* 0xffffffff05057890 */ /* 0x000fe8000fffe03f */
[----:B------:R-:W-:Y:S11]  /*59a0*/  PLOP3.LUT P0, PT, PT, PT, UP0, 0x80, 0x0 ;  /* 0x000000000000781c */ /* 0x000ff60003f0f008 */
[----:B------:R-:W-:Y:S02]  /*59b0*/  @!UPT UIADD3 URZ, URZ, URZ, URZ ;  /* 0x0000003f3f3ff290 */ /* 0x000fe4000fffe03f */
[----:B------:R-:W-:Y:S05]  /*59c0*/  @P0 BRA `(.L_x_90) ;  /* 0xffffffd400b00947 */ /* 0x000fea000383ffff */
[----:B------:R-:W-:Y:S01]  /*59d0*/  BAR.SYNC.DEFER_BLOCKING 0x0 ;  /* 0x0000000000007b1d */ /* 0x000fe20000010000 */
[----:B------:R-:W-:Y:S01]  /*59e0*/  F2FP.F16.F32.PACK_AB R12, R13, R12 ;  /* 0x0000000c0d0c723e */ /* 0x000fe200000000ff */
[----:B------:R-:W-:Y:S01]  /*59f0*/  UISETP.NE.AND UP0, UPT, UR23, -0x1, UPT ;  /* 0xffffffff1700788c */ /* 0x000fe2000bf05270 */
[----:B------:R-:W-:Y:S02]  /*5a00*/  F2FP.F16.F32.PACK_AB R14, R15, R14 ;  /* 0x0000000e0f0e723e */ /* 0x000fe400000000ff */
[----:B------:R-:W-:Y:S01]  /*5a10*/  F2FP.F16.F32.PACK_AB R16, R17, R16 ;  /* 0x000000101110723e */ /* 0x000fe200000000ff */
[----:B------:R-:W-:Y:S01]  /*5a20*/  ULDC UR5, c[0x0][0x390] ;  /* 0x0000e40000057ab9 */ /* 0x000fe20000000800 */
[----:B------:R-:W-:Y:S01]  /*5a30*/  F2FP.F16.F32.PACK_AB R18, R19, R18 ;  /* 0x000000121312723e */ /* 0x000fe200000000ff */
[----:B------:R-:W-:Y:S01]  /*5a40*/  FMUL.FTZ R100, R100, UR5 ;  /* 0x0000000564647c20 */ /* 0x000fe20008410000 */
[----:B------:R-:W2:Y:S01]  /*5a50*/  S2R R19, SR_TID.X ;  /* 0x0000000000137919 */ /* 0x000ea20000002100 */
        /* <DEDUP_REMOVED lines=14> */
[----:B------:R3:W-:Y:S01]  /*5b40*/  STS [R252+0x4000], R12 ;  /* 0x0040000cfc007388 */ /* 0x0007e20000000800 */
        /* <DEDUP_REMOVED lines=10> */
[----:B-1----:R-:W-:Y:S01]  /*5bf0*/  FMUL.FTZ R5, R131, UR5 ;  /* 0x0000000583057c20 */ /* 0x002fe20008410000 */
[----:B------:R1:W-:Y:S01]  /*5c00*/  STS [R252+0x4c00], R18 ;  /* 0x004c0012fc007388 */ /* 0x0003e20000000800 */
[----:B------:R-:W-:Y:S01]  /*5c10*/  FMUL.FTZ R126, R126, UR5 ;  /* 0x000000057e7e7c20 */ /* 0x000fe20008410000 */
        /* <DEDUP_REMOVED lines=8> */
[----:B------:R-:W-:Y:S01]  /*5ca0*/  @UP0 UIADD3 UR9, UR19, UR23, URZ ;  /* 0x0000001713090290 */ /* 0x000fe2000fffe03f */
[----:B------:R-:W-:Y:S01]  /*5cb0*/  F2FP.F16.F32.PACK_AB R28, R29, R28 ;  /* 0x0000001c1d1c723e */ /* 0x000fe200000000ff */
[----:B------:R-:W-:Y:S01]  /*5cc0*/  STS [R252+0x5400], R26 ;  /* 0x0054001afc007388 */ /* 0x000fe20000000800 */
[----:B---3--:R-:W-:Y:S01]  /*5cd0*/  FMUL.FTZ R12, R109, UR5 ;  /* 0x000000056d0c7c20 */ /* 0x008fe20008410000 */
[----:B------:R-:W-:Y:S01]  /*5ce0*/  F2FP.F16.F32.PACK_AB R30, R31, R30 ;  /* 0x0000001e1f1e723e */ /* 0x000fe200000000ff */
[----:B------:R-:W-:Y:S01]  /*5cf0*/  @UP0 ULDC.64 UR14, c[0x0][0x450] ;  /* 0x00011400000e0ab9 */ /* 0x000fe20000000a00 */
[----:B------:R-:W-:Y:S01]  /*5d00*/  F2FP.F16.F32.PACK_AB R32, R33, R32 ;  /* 0x000000202120723e */ /* 0x000fe200000000ff */
[----:B----4-:R-:W-:Y:S01]  /*5d10*/  FMUL.FTZ R14, R113, UR5 ;  /* 0x00000005710e7c20 */ /* 0x010fe20008410000 */
[----:B------:R-:W-:Y:S01]  /*5d20*/  F2FP.F16.F32.PACK_AB R34, R35, R34 ;  /* 0x000000222322723e */ /* 0x000fe200000000ff */
[----:B------:R-:W-:Y:S01]  /*5d30*/  STS [R252+0x5800], R20 ;  /* 0x00580014fc007388 */ /* 0x000fe20000000800 */
[----:B------:R-:W-:Y:S01]  /*5d40*/  F2FP.F16.F32.PACK_AB R40, R41, R40 ;  /* 0x000000282928723e */ /* 0x000fe200000000ff */
[----:B--2---:R-:W-:Y:S01]  /*5d50*/  FMUL.FTZ R16, R105, UR5 ;  /* 0x0000000569107c20 */ /* 0x004fe20008410000 */
[----:B------:R-:W-:Y:S01]  /*5d60*/  F2FP.F16.F32.PACK_AB R42, R43, R42 ;  /* 0x0000002a2b2a723e */ /* 0x000fe200000000ff */
[----:B------:R-:W-:Y:S01]  /*5d70*/  STS [R252+0x5c00], R22 ;  /* 0x005c0016fc007388 */ /* 0x000fe20000000800 */
[----:B------:R-:W-:Y:S01]  /*5d80*/  F2FP.F16.F32.PACK_AB R36, R37, R36 ;  /* 0x000000242524723e */ /* 0x000fe200000000ff */
[----:B-1----:R-:W-:Y:S01]  /*5d90*/  FMUL.FTZ R18, R101, UR5 ;  /* 0x0000000565127c20 */ /* 0x002fe20008410000 */
[----:B------:R-:W-:Y:S01]  /*5da0*/  F2FP.F16.F32.PACK_AB R38, R39, R38 ;  /* 0x000000262726723e */ /* 0x000fe200000000ff */
[----:B------:R-:W-:Y:S01]  /*5db0*/  STS [R252+0x6000], R28 ;  /* 0x0060001cfc007388 */ /* 0x000fe20000000800 */
[----:B------:R-:W-:Y:S01]  /*5dc0*/  F2FP.F16.F32.PACK_AB R17, R17, R102 ;  /* 0x000000661111723e */ /* 0x000fe200000000ff */
[----:B------:R-:W-:Y:S01]  /*5dd0*/  @UP0 UIADD3 UR5, UR19, UR23, URZ ;  /* 0x0000001713050290 */ /* 0x000fe2000fffe03f */
[----:B------:R-:W-:Y:S01]  /*5de0*/  F2FP.F16.F32.PACK_AB R18, R18, R100 ;  /* 0x000000641212723e */ /* 0x000fe200000000ff */
[----:B------:R-:W-:Y:S01]  /*5df0*/  STS [R252+0x6400], R30 ;  /* 0x0064001efc007388 */ /* 0x000fe20000000800 */
[----:B------:R-:W-:Y:S01]  /*5e00*/  F2FP.F16.F32.PACK_AB R16, R16, R104 ;  /* 0x000000681010723e */ /* 0x000fe200000000ff */
[----:B------:R-:W-:Y:S01]  /*5e10*/  @UP0 ULDC.64 UR16, c[0x0][0x458] ;  /* 0x0001160000100ab9 */ /* 0x000fe20000000a00 */
[----:B------:R-:W-:Y:S01]  /*5e20*/  F2FP.F16.F32.PACK_AB R15, R15, R106 ;  /* 0x0000006a0f0f723e */ /* 0x000fe200000000ff */
[----:B------:R-:W-:Y:S01]  /*5e30*/  STS [R252+0x7000], R40 ;  /* 0x00700028fc007388 */ /* 0x000fe20000000800 */
[----:B------:R-:W-:Y:S01]  /*5e40*/  F2FP.F16.F32.PACK_AB R14, R14, R112 ;  /* 0x000000700e0e723e */ /* 0x000fe200000000ff */
[----:B------:R-:W-:Y:S01]  /*5e50*/  @UP0 UIMAD.WIDE.U32 UR10, UR5, UR16, URZ ;  /* 0x00000010050a02a5 */ /* 0x000fe2000f8e003f */
[----:B------:R-:W-:Y:S01]  /*5e60*/  F2FP.F16.F32.PACK_AB R13, R13, R114 ;  /* 0x000000720d0d723e */ /* 0x000fe200000000ff */
[----:B------:R-:W-:Y:S01]  /*5e70*/  STS [R252+0x7400], R42 ;  /* 0x0074002afc007388 */ /* 0x000fe20000000800 */
[----:B------:R-:W-:Y:S01]  /*5e80*/  F2FP.F16.F32.PACK_AB R12, R12, R108 ;  /* 0x0000006c0c0c723e */ /* 0x000fe200000000ff */
[----:B------:R-:W-:Y:S01]  /*5e90*/  @UP0 UIMAD.WIDE.U32 UR12, UR9, UR14, URZ ;  /* 0x0000000e090c02a5 */ /* 0x000fe2000f8e003f */
[----:B------:R-:W-:Y:S01]  /*5ea0*/  F2FP.F16.F32.PACK_AB R11, R11, R110 ;  /* 0x0000006e0b0b723e */ /* 0x000fe200000000ff */
[----:B------:R-:W-:Y:S01]  /*5eb0*/  STS [R252+0x6800], R32 ;  /* 0x00680020fc007388 */ /* 0x000fe20000000800 */
[----:B------:R-:W-:Y:S01]  /*5ec0*/  F2FP.F16.F32.PACK_AB R10, R10, R116 ;  /* 0x000000740a0a723e */ /* 0x000fe200000000ff */
[----:B------:R-:W-:Y:S01]  /*5ed0*/  @UP0 UIMAD UR5, UR5, UR17, URZ ;  /* 0x00000011050502a4 */ /* 0x000fe2000f8e023f */
[----:B------:R-:W-:Y:S01]  /*5ee0*/  F2FP.F16.F32.PACK_AB R9, R9, R118 ;  /* 0x000000760909723e */ /* 0x000fe200000000ff */
[----:B------:R-:W-:Y:S01]  /*5ef0*/  STS [R252+0x6c00], R34 ;  /* 0x006c0022fc007388 */ /* 0x000fe20000000800 */
[----:B------:R-:W-:Y:S01]  /*5f00*/  F2FP.F16.F32.PACK_AB R8, R8, R120 ;  /* 0x000000780808723e */ /* 0x000fe200000000ff */
[----:B------:R-:W-:Y:S01]  /*5f10*/  @UP0 UIMAD UR9, UR9, UR15, URZ ;  /* 0x0000000f090902a4 */ /* 0x000fe2000f8e023f */
[----:B------:R-:W-:Y:S01]  /*5f20*/  F2FP.F16.F32.PACK_AB R7, R7, R122 ;  /* 0x0000007a0707723e */ /* 0x000fe200000000ff */
[----:B------:R-:W-:Y:S01]  /*5f30*/  STS [R252+0x7800], R36 ;  /* 0x00780024fc007388 */ /* 0x000fe20000000800 */
[----:B------:R-:W-:Y:S01]  /*5f40*/  F2FP.F16.F32.PACK_AB R6, R6, R128 ;  /* 0x000000800606723e */ /* 0x000fe200000000ff */
[----:B------:R-:W-:Y:S01]  /*5f50*/  @UP0 UIADD3 UR23, UR11, UR5, URZ ;  /* 0x000000050b170290 */ /* 0x000fe2000fffe03f */
[----:B------:R-:W-:Y:S01]  /*5f60*/  F2FP.F16.F32.PACK_AB R5, R5, R130 ;  /* 0x000000820505723e */ /* 0x000fe200000000ff */
[----:B------:R-:W-:Y:S01]  /*5f70*/  STS [R252+0x7c00], R38 ;  /* 0x007c0026fc007388 */ /* 0x000fe20000000800 */
[----:B------:R-:W-:Y:S01]  /*5f80*/  F2FP.F16.F32.PACK_AB R0, R0, R126 ;  /* 0x0000007e0000723e */ /* 0x000fe200000000ff */
[----:B------:R-:W-:Y:S01]  /*5f90*/  @UP0 UIADD3 UR21, UR13, UR9, URZ ;  /* 0x000000090d150290 */ /* 0x000fe2000fffe03f */
[----:B------:R-:W-:Y:S01]  /*5fa0*/  PLOP3.LUT P0, PT, PT, PT, UP0, 0x80, 0x0 ;  /* 0x000000000000781c */ /* 0x000fe20003f0f008 */
[----:B------:R-:W-:Y:S01]  /*5fb0*/  STS [R252], R18 ;  /* 0x00000012fc007388 */ /* 0x000fe20000000800 */
[----:B------:R-:W-:Y:S01]  /*5fc0*/  F2FP.F16.F32.PACK_AB R4, R4, R124 ;  /* 0x0000007c0404723e */ /* 0x000fe200000000ff */
[----:B------:R-:W-:Y:S01]  /*5fd0*/  @UP0 UMOV UR20, UR12 ;  /* 0x0000000c00140c82 */ /* 0x000fe20008000000 */
[----:B------:R-:W-:Y:S01]  /*5fe0*/  @UP0 UMOV UR18, UR10 ;  /* 0x0000000a00120c82 */ /* 0x000fe20008000000 */
        /* <DEDUP_REMOVED lines=14> */
[----:B------:R1:W-:Y:S02]  /*60d0*/  STS [R252+0x3800], R4 ;  /* 0x00380004fc007388 */ /* 0x0003e40000000800 */
[----:B-1----:R-:W-:Y:S01]  /*60e0*/  SHF.R.S32.HI R4, RZ, 0x1f, R19 ;  /* 0x0000001fff047819 */ /* 0x002fe20000011413 */
[----:B------:R-:W-:Y:S06]  /*60f0*/  @P0 BRA `(.L_x_91) ;  /* 0x0000000000340947 */ /* 0x000fec0003800000 */
        /* <DEDUP_REMOVED lines=13> */
.L_x_91:
        /* <DEDUP_REMOVED lines=13> */
[----:B------:R-:W-:Y:S02]  /*62a0*/  UMOV UR18, UR10 ;  /* 0x0000000a00127c82 */ /* 0x000fe40008000000 */
.L_x_92:
[----:B------:R-:W-:Y:S01]  /*62b0*/  LEA.HI R4, R4, R19, RZ, 0x3 ;  /* 0x0000001304047211 */ /* 0x000fe200078f18ff */
[----:B------:R-:W-:Y:S01]  /*62c0*/  UIMAD UR8, UR22, -0x20, UR8 ;  /* 0xffffffe0160878a4 */ /* 0x000fe2000f8e0208 */
[----:B------:R-:W-:Y:S02]  /*62d0*/  BAR.SYNC.DEFER_BLOCKING 0x0 ;  /* 0x0000000000007b1d */ /* 0x000fe40000010000 */
[----:B------:R-:W-:-:S04]  /*62e0*/  SHF.R.S32.HI R0, RZ, 0x3, R4 ;  /* 0x00000003ff007819 */ /* 0x000fc80000011404 */
[----:B------:R-:W-:-:S13]  /*62f0*/  ISETP.GE.AND P0, PT, R0, UR8, PT ;  /* 0x0000000800007c0c */ /* 0x000fda000bf06270 */
[----:B------:R-:W-:Y:S05]  /*6300*/  @P0 BRA `(.L_x_83) ;  /* 0x0000000000d80947 */ /* 0x000fea0003800000 */
[----:B------:R-:W-:Y:S01]  /*6310*/  USHF.L.U32 UR5, UR22, 0x5, URZ ;  /* 0x0000000516057899 */ /* 0x000fe2000800063f */
[----:B------:R-:W-:Y:S01]  /*6320*/  LOP3.LUT R5, R4, 0xfffffff8, RZ, 0xc0, !PT ;  /* 0xfffffff804057812 */ /* 0x000fe200078ec0ff */
[----:B------:R-:W1:Y:S01]  /*6330*/  LDS.128 R40, [R237+0x12000] ;  /* 0x01200000ed287984 */ /* 0x000e620000000c00 */
[----:B------:R-:W-:Y:S01]  /*6340*/  SHF.R.S32.HI R8, RZ, 0x1f, R0 ;  /* 0x0000001fff087819 */ /* 0x000fe20000011400 */
[----:B------:R-:W-:Y:S02]  /*6350*/  USHF.R.S32.HI UR11, URZ, 0x1f, UR54 ;  /* 0x0000001f3f0b7899 */ /* 0x000fe40008011436 */
[----:B------:R-:W-:Y:S01]  /*6360*/  IMAD.U32 R4, RZ, RZ, UR5 ;  /* 0x00000005ff047e24 */ /* 0x000fe2000f8e00ff */
[----:B------:R-:W-:Y:S01]  /*6370*/  IADD3 R0, P0, R0, UR5, RZ ;  /* 0x0000000500007c10 */ /* 0x000fe2000ff1e0ff */
[----:B------:R-:W-:Y:S01]  /*6380*/  IMAD.IADD R5, R19, 0x1, -R5 ;  /* 0x0000000113057824 */ /* 0x000fe200078e0a05 */
[----:B------:R-:W-:Y:S01]  /*6390*/  LDS.128 R12, [R237+0x10000] ;  /* 0x01000000ed0c7984 */ /* 0x000fe20000000c00 */
[----:B------:R-:W-:Y:S01]  /*63a0*/  ULDC.64 UR8, c[0x0][0x468] ;  /* 0x00011a0000087ab9 */ /* 0x000fe20000000a00 */
[----:B------:R-:W-:Y:S01]  /*63b0*/  LEA.HI.X.SX32 R8, R4, R8, 0x1, P0 ;  /* 0x0000000804087211 */ /* 0x000fe200000f0eff */
[----:B------:R-:W-:Y:S01]  /*63c0*/  IMAD.SHL.U32 R4, R5, 0x8, RZ ;  /* 0x0000000805047824 */ /* 0x000fe200078e00ff */
[----:B------:R-:W2:Y:S01]  /*63d0*/  LDS.128 R16, [R237+0x11000] ;  /* 0x01100000ed107984 */ /* 0x000ea20000000c00 */
[----:B------:R-:W-:-:S02]  /*63e0*/  UIMAD UR5, UR11, UR8, URZ ;  /* 0x000000080b0572a4 */ /* 0x000fc4000f8e023f */
[C---:B------:R-:W-:Y:S01]  /*63f0*/  IMAD R9, R8.reuse, UR14, RZ ;  /* 0x0000000e08097c24 */ /* 0x040fe2000f8e02ff */
[--C-:B------:R-:W-:Y:S01]  /*6400*/  SHF.R.S32.HI R5, RZ, 0x1f, R4.reuse ;  /* 0x0000001fff057819 */ /* 0x100fe20000011404 */
[----:B------:R-:W3:Y:S01]  /*6410*/  LDS.128 R20, [R237+0x13000] ;  /* 0x01300000ed147984 */ /* 0x000ee20000000c00 */
[----:B------:R-:W-:Y:S01]  /*6420*/  IMAD R8, R8, UR16, RZ ;  /* 0x0000001008087c24 */ /* 0x000fe2000f8e02ff */
[----:B------:R-:W-:Y:S01]  /*6430*/  UIMAD UR10, UR54, UR9, UR5 ;  /* 0x00000009360a72a4 */ /* 0x000fe2000f8e0205 */
[C---:B------:R-:W-:Y:S01]  /*6440*/  IMAD R9, R0.reuse, UR15, R9 ;  /* 0x0000000f00097c24 */ /* 0x040fe2000f8e0209 */
[----:B------:R-:W4:Y:S01]  /*6450*/  LDS.128 R32, [R237+0x16000] ;  /* 0x01600000ed207984 */ /* 0x000f220000000c00 */
[----:B------:R-:W-:-:S03]  /*6460*/  IMAD.WIDE.U32 R6, R0, UR14, R4 ;  /* 0x0000000e00067c25 */ /* 0x000fc6000f8e0004 */
[----:B------:R-:W4:Y:S01]  /*6470*/  LDS.128 R28, [R237+0x15000] ;  /* 0x01500000ed1c7984 */ /* 0x000f220000000c00 */
[----:B------:R-:W-:Y:S01]  /*6480*/  IMAD.WIDE.U32 R4, R0, UR16, R4 ;  /* 0x0000001000047c25 */ /* 0x000fe2000f8e0004 */
[----:B------:R-:W-:Y:S02]  /*6490*/  IADD3 R6, P0, R6, UR20, RZ ;  /* 0x0000001406067c10 */ /* 0x000fe4000ff1e0ff */
[----:B------:R-:W4:Y:S01]  /*64a0*/  LDS.128 R24, [R237+0x14000] ;  /* 0x01400000ed187984 */ /* 0x000f220000000c00 */
[----:B------:R-:W-:Y:S01]  /*64b0*/  IMAD R0, R0, UR17, R8 ;  /* 0x0000001100007c24 */ /* 0x000fe2000f8e0208 */
[----:B------:R-:W-:Y:S02]  /*64c0*/  IADD3.X R7, R7, UR21, R9, P0, !PT ;  /* 0x0000001507077c10 */ /* 0x000fe400087fe409 */
[----:B------:R-:W4:Y:S01]  /*64d0*/  LDS.128 R36, [R237+0x17000] ;  /* 0x01700000ed247984 */ /* 0x000f220000000c00 */
[----:B------:R-:W-:Y:S02]  /*64e0*/  IADD3 R8, P0, R4, UR18, RZ ;  /* 0x0000001204087c10 */ /* 0x000fe4000ff1e0ff */
[----:B------:R-:W-:Y:S01]  /*64f0*/  MOV R4, UR8 ;  /* 0x0000000800047c02 */ /* 0x000fe20008000f00 */
[----:B------:R-:W-:Y:S01]  /*6500*/  ULDC.64 UR8, c[0x0][0x470] ;  /* 0x00011c0000087ab9 */ /* 0x000fe20000000a00 */
[----:B------:R-:W-:Y:S01]  /*6510*/  IADD3.X R9, R5, UR23, R0, P0, !PT ;  /* 0x0000001705097c10 */ /* 0x000fe200087fe400 */
[----:B------:R-:W-:Y:S01]  /*6520*/  UIMAD UR5, UR11, UR8, URZ ;  /* 0x000000080b0572a4 */ /* 0x000fe2000f8e023f */
[----:B------:R-:W-:-:S02]  /*6530*/  IMAD.U32 R0, RZ, RZ, UR8 ;  /* 0x00000008ff007e24 */ /* 0x000fc4000f8e00ff */
[----:B------:R-:W-:Y:S01]  /*6540*/  IMAD.WIDE.U32 R4, R4, UR54, R6 ;  /* 0x0000003604047c25 */ /* 0x000fe2000f8e0006 */
[----:B------:R-:W-:-:S03]  /*6550*/  UIMAD UR5, UR54, UR9, UR5 ;  /* 0x00000009360572a4 */ /* 0x000fc6000f8e0205 */
[----:B------:R-:W-:Y:S01]  /*6560*/  ULDC.64 UR8, c[0x0][0x3f0] ;  /* 0x0000fc0000087ab9 */ /* 0x000fe20000000a00 */
[----:B------:R-:W-:Y:S01]  /*6570*/  VIADD R5, R5, UR10 ;  /* 0x0000000a05057c36 */ /* 0x000fe20008000000 */
[----:B------:R-:W-:Y:S01]  /*6580*/  LEA R6, P0, R4, UR8, 0x1 ;  /* 0x0000000804067c11 */ /* 0x000fe2000f8008ff */
[----:B------:R-:W-:-:S03]  /*6590*/  IMAD.WIDE.U32 R8, R0, UR54, R8 ;  /* 0x0000003600087c25 */ /* 0x000fc6000f8e0008 */
[----:B------:R-:W-:Y:S01]  /*65a0*/  LEA.HI.X R7, R4, UR9, R5, 0x1, P0 ;  /* 0x0000000904077c11 */ /* 0x000fe200080f0c05 */
[----:B------:R-:W-:Y:S01]  /*65b0*/  ULDC.64 UR8, c[0x0][0x3f8] ;  /* 0x0000fe0000087ab9 */ /* 0x000fe20000000a00 */
[----:B------:R-:W-:Y:S02]  /*65c0*/  IADD3 R0, R9, UR5, RZ ;  /* 0x0000000509007c10 */ /* 0x000fe4000fffe0ff */
[C---:B------:R-:W-:Y:S01]  /*65d0*/  LEA R4, P0, R8.reuse, UR8, 0x1 ;  /* 0x0000000808047c11 */ /* 0x040fe2000f8008ff */
[----:B-1----:R1:W-:Y:S03]  /*65e0*/  STG.E.128 desc[UR6][R6.64+0x100], R40 ;  /* 0x0001002806007986 */ /* 0x0023e6000c101d06 */
[----:B------:R-:W-:Y:S01]  /*65f0*/  LEA.HI.X R5, R8, UR9, R0, 0x1, P0 ;  /* 0x0000000908057c11 */ /* 0x000fe200080f0c00 */
[----:B--2---:R1:W-:Y:S04]  /*6600*/  STG.E.128 desc[UR6][R6.64+0x80], R16 ;  /* 0x0000801006007986 */ /* 0x0043e8000c101d06 */
[----:B------:R1:W-:Y:S04]  /*6610*/  STG.E.128 desc[UR6][R6.64], R12 ;  /* 0x0000000c06007986 */ /* 0x0003e8000c101d06 */
[----:B---3--:R1:W-:Y:S04]  /*6620*/  STG.E.128 desc[UR6][R6.64+0x180], R20 ;  /* 0x0001801406007986 */ /* 0x0083e8000c101d06 */
[----:B----4-:R1:W-:Y:S04]  /*6630*/  STG.E.128 desc[UR6][R4.64+0x100], R32 ;  /* 0x0001002004007986 */ /* 0x0103e8000c101d06 */
[----:B------:R1:W-:Y:S04]  /*6640*/  STG.E.128 desc[UR6][R4.64+0x80], R28 ;  /* 0x0000801c04007986 */ /* 0x0003e8000c101d06 */
[----:B------:R1:W-:Y:S04]  /*6650*/  STG.E.128 desc[UR6][R4.64], R24 ;  /* 0x0000001804007986 */ /* 0x0003e8000c101d06 */
[----:B------:R1:W-:Y:S02]  /*6660*/  STG.E.128 desc[UR6][R4.64+0x180], R36 ;  /* 0x0001802404007986 */ /* 0x0003e4000c101d06 */
.L_x_83:
[----:B------:R-:W-:Y:S05]  /*6670*/  BSYNC B1 ;  /* 0x0000000000017941 */ /* 0x000fea0003800000 */
.L_x_75:
[----:B-12---:R-:W2:Y:S01]  /*6680*/  LDL R4, [R1+0xc] ;  /* 0x00000c0001047983 */ /* 0x006ea20000100800 */
[----:B------:R-:W-:Y:S02]  /*6690*/  ULDC UR5, c[0x0][0xc] ;  /* 0x0000030000057ab9 */ /* 0x000fe40000000800 */
[----:B------:R-:W-:Y:S01]  /*66a0*/  UIADD3 UR22, UR5, UR22, URZ ;  /* 0x0000001605167290 */ /* 0x000fe2000fffe03f */
[----:B--2---:R-:W-:-:S13]  /*66b0*/  R2UR UR8, R4 ;  /* 0x00000000040872ca */ /* 0x004fda00000e0000 */
[----:B------:R-:W-:-:S06]  /*66c0*/  UISETP.GE.AND UP0, UPT, UR22, UR8, UPT ;  /* 0x000000081600728c */ /* 0x000fcc000bf06270 */
[----:B------:R-:W-:-:S13]  /*66d0*/  PLOP3.LUT P0, PT, PT, PT, UP0, 0x80, 0x0 ;  /* 0x000000000000781c */ /* 0x000fda0003f0f008 */
[----:B------:R-:W-:Y:S05]  /*66e0*/  @P0 BRA `(.L_x_93) ;  /* 0x0000000000040947 */ /* 0x000fea0003800000 */
[----:B------:R-:W-:Y:S05]  /*66f0*/  BRA `(.L_x_94) ;  /* 0xffffffa4000c7947 */ /* 0x000fea000383ffff */
.L_x_93:
[----:B------:R-:W-:Y:S05]  /*6700*/  EXIT ;  /* 0x000000000000794d */ /* 0x000fea0003800000 */
.L_x_95:
        /* <DEDUP_REMOVED lines=15> */
.L_x_1032:


//--------------------- .text._ZN5flash44flash_bwd_dq_dk_dv_loop_seqk_parallel_kernelI23Flash_bwd_kernel_traitsILi256ELi64ELi32ELi8ELi4ELi1ELi2ELb1ELb1EN7cutlass6half_tE19Flash_kernel_traitsILi256ELi64ELi32ELi8ES3_EELb0ELb1ELb0ELb0ELb0ELb1ELb1EEEvNS_16Flash_bwd_paramsE --------------------------
	.section	.text._ZN5flash44flash_bwd_dq_dk_dv_loop_seqk_parallel_kernelI23Flash_bwd_kernel_traitsILi256ELi64ELi32ELi8ELi4ELi1ELi2ELb1ELb1EN7cutlass6half_tE19Flash_kernel_traitsILi256ELi64ELi32ELi8ES3_EELb0ELb1ELb0ELb0ELb0ELb1ELb1EEEvNS_16Flash_bwd_paramsE,"ax",@progbits
	.align	128
        .global         _ZN5flash44flash_bwd_dq_dk_dv_loop_seqk_parallel_kernelI23Flash_bwd_kernel_traitsILi256ELi64ELi32ELi8ELi4ELi1ELi2ELb1ELb1EN7cutlass6half_tE19Flash_kernel_traitsILi256ELi64ELi32ELi8ES3_EELb0ELb1ELb0ELb0ELb0ELb1ELb1EEEvNS_16Flash_bwd_paramsE
        .type           _ZN5flash44flash_bwd_dq_dk_dv_loop_seqk_parallel_kernelI23Flash_bwd_kernel_traitsILi256ELi64ELi32ELi8ELi4ELi1ELi2ELb1ELb1EN7cutlass6half_tE19Flash_kernel_traitsILi256ELi64ELi32ELi8ES3_EELb0ELb1ELb0ELb0ELb0ELb1ELb1EEEvNS_16Flash_bwd_paramsE,@function
        .size           _ZN5flash44flash_bwd_dq_dk_dv_loop_seqk_parallel_kernelI23Flash_bwd_kernel_traitsILi256ELi64ELi32ELi8ELi4ELi1ELi2ELb1ELb1EN7cutlass6half_tE19Flash_kernel_traitsILi256ELi64ELi32ELi8ES3_EELb0ELb1ELb0ELb0ELb0ELb1ELb1EEEvNS_16Flash_bwd_paramsE,(.L_x_1033 - _ZN5flash44flash_bwd_dq_dk_dv_loop_seqk_parallel_kernelI23Flash_bwd_kernel_traitsILi256ELi64ELi32ELi8ELi4ELi1ELi2ELb1ELb1EN7cutlass6half_tE19Flash_kernel_traitsILi256ELi64ELi32ELi8ES3_EELb0ELb1ELb0ELb0ELb0ELb1ELb1EEEvNS_16Flash_bwd_paramsE)
        .other          _ZN5flash44flash_bwd_dq_dk_dv_loop_seqk_parallel_kernelI23Flash_bwd_kernel_traitsILi256ELi64ELi32ELi8ELi4ELi1ELi2ELb1ELb1EN7cutlass6half_tE19Flash_kernel_traitsILi256ELi64ELi32ELi8ES3_EELb0ELb1ELb0ELb0ELb0ELb1ELb1EEEvNS_16Flash_bwd_paramsE,@"STO_CUDA_ENTRY STV_DEFAULT"
_ZN5flash44flash_bwd_dq_dk_dv_loop_seqk_parallel_kernelI23Flash_bwd_kernel_traitsILi256ELi64ELi32ELi8ELi4ELi1ELi2ELb1ELb1EN7cutlass6half_tE19Flash_kernel_traitsILi256ELi64ELi32ELi8ES3_EELb0ELb1ELb0ELb0ELb0ELb1ELb1EEEvNS_16Flash_bwd_paramsE:
.text._ZN5flash44flash_bwd_dq_dk_dv_loop_seqk_parallel_kernelI23Flash_bwd_kernel_traitsILi256ELi64ELi32ELi8ELi4ELi1ELi2ELb1ELb1EN7cutlass6half_tE19Flash_kernel_traitsILi256ELi64ELi32ELi8ES3_EELb0ELb1ELb0ELb0ELb0ELb1ELb1EEEvNS_16Flash_bwd_paramsE:
        /* <DEDUP_REMOVED lines=179> */
.L_x_116:
        /* <DEDUP_REMOVED lines=67> */
.L_x_96:
        /* <DEDUP_REMOVED lines=132> */
.L_x_98:
        /* <DEDUP_REMOVED lines=13> */
.L_x_99:
        /* <DEDUP_REMOVED lines=11> */
.L_x_100:
[----:B------:R-:W-:-:S04]  /*1920*/  UIMAD UR5, UR45, UR59, UR54 ;  /* 0x0000003b2d0572a4 */ /* 0x000fc8000f8e0236 */
[----:B------:R-:W-:-:S12]  /*1930*/  UIMAD UR5, UR5, UR58, URZ ;  /* 0x0000003a050572a4 */ /* 0x000fd8000f8e023f */
.L_x_101:
[----:B------:R-:W1:Y:S01]  /*1940*/  S2R R19, SR_TID.X ;  /* 0x0000000000137919 */ /* 0x000e620000002100 */
[----:B------:R-:W2:Y:S01]  /*1950*/  LDC.64 R12, c[0x0][0x420] ;  /* 0x00010800ff0c7b82 */ /* 0x000ea20000000a00 */
[----:B------:R-:W-:Y:S01]  /*1960*/  UIADD3 UR39, UR16, UR5, URZ ;  /* 0x0000000510277290 */ /* 0x000fe2000fffe03f */
[----:B------:R-:W-:Y:S01]  /*1970*/  BSSY B1, `(.L_x_97) ;  /* 0x0000502000017945 */ /* 0x000fe20003800000 */
[----:B------:R-:W-:Y:S01]  /*1980*/  UIADD3 UR5, -UR8, UR25, UR26 ;  /* 0x0000001908057290 */ /* 0x000fe2000fffe11a */
[----:B------:R-:W-:Y:S01]  /*1990*/  ULDC UR9, c[0x0][0x398] ;  /* 0x0000e60000097ab9 */ /* 0x000fe20000000800 */
[----:B------:R-:W-:Y:S02]  /*19a0*/  UIMAD UR13, UR60, UR59, URZ ;  /* 0x0000003b3c0d72a4 */ /* 0x000fe4000f8e023f */
[----:B------:R-:W-:Y:S02]  /*19b0*/  UIADD3 UR5, UR5, -UR9, URZ ;  /* 0x8000000905057290 */ /* 0x000fe4000fffe03f */
[----:B------:R-:W-:-:S02]  /*19c0*/  UIADD3 UR38, UR16, UR15, URZ ;  /* 0x0000000f10267290 */ /* 0x000fc4000fffe03f */
[----:B------:R-:W-:Y:S02]  /*19d0*/  USHF.L.U32 UR9, UR13, 0x6, URZ ;  /* 0x000000060d097899 */ /* 0x000fe4000800063f */
[----:B------:R-:W-:Y:S02]  /*19e0*/  USHF.R.S32.HI UR15, URZ, 0x1f, UR5 ;  /* 0x0000001f3f0f7899 */ /* 0x000fe40008011405 */
[----:B------:R-:W-:Y:S02]  /*19f0*/  UIADD3 UR17, UP2, UP0, UR28, UR9, UR49 ;  /* 0x000000091c117290 */ /* 0x000fe4000f85e031 */
[----:B------:R-:W-:Y:S02]  /*1a00*/  ULEA.HI UR15, UR15, UR5, URZ, 0x6 ;  /* 0x000000050f0f7291 */ /* 0x000fe4000f8f303f */
[----:B------:R-:W-:Y:S02]  /*1a10*/  USHF.R.S32.HI UR9, URZ, 0x1f, UR9 ;  /* 0x0000001f3f097899 */ /* 0x000fe40008011409 */
[----:B------:R-:W-:Y:S01]  /*1a20*/  USHF.R.S32.HI UR15, URZ, 0x6, UR15 ;  /* 0x000000063f0f7899 */ /* 0x000fe2000801140f */
[----:B--2---:R-:W-:Y:S01]  /*1a30*/  IMAD R14, R12, UR27, RZ ;  /* 0x0000001b0c0e7c24 */ /* 0x004fe2000f8e02ff */
[----:B------:R-:W-:Y:S01]  /*1a40*/  ULDC.64 UR18, c[0x0][0x258] ;  /* 0x0000960000127ab9 */ /* 0x000fe20000000a00 */
[----:B------:R-:W-:-:S02]  /*1a50*/  UIADD3.X UR5, UR48, UR9, UR52, UP2, UP0 ;  /* 0x0000000930057290 */ /* 0x000fc400097e0434 */
[----:B------:R-:W-:Y:S01]  /*1a60*/  IMAD R14, R13, UR16, R14 ;  /* 0x000000100d0e7c24 */ /* 0x000fe2000f8e020e */
[----:B------:R-:W-:Y:S01]  /*1a70*/  UIADD3 UR9, UP3, UP2, UR53, UR17, UR56 ;  /* 0x0000001135097290 */ /* 0x000fe2000fa7e038 */
[----:B-1----:R-:W-:Y:S01]  /*1a80*/  SHF.R.S32.HI R15, RZ, 0x1f, R19 ;  /* 0x0000001fff0f7819 */ /* 0x002fe20000011413 */
[----:B------:R-:W-:Y:S02]  /*1a90*/  USHF.R.S32.HI UR14, URZ, 0x1f, UR54 ;  /* 0x0000001f3f0e7899 */ /* 0x000fe40008011436 */
[----:B------:R-:W-:Y:S01]  /*1aa0*/  UISETP.LT.AND UP0, UPT, URZ, UR15, UPT ;  /* 0x0000000f3f00728c */ /* 0x000fe2000bf01270 */
[----:B------:R-:W-:Y:S01]  /*1ab0*/  LEA.HI R4, R15, R19, RZ, 0x3 ;  /* 0x000000130f047211 */ /* 0x000fe200078f18ff */
[----:B------:R-:W-:Y:S02]  /*1ac0*/  UIADD3.X UR5, UR51, UR5, UR47, UP3, UP2 ;  /* 0x0000000533057290 */ /* 0x000fe40009fe442f */
[----:B------:R-:W-:Y:S01]  /*1ad0*/  USEL UR15, URZ, UR15, !UP0 ;  /* 0x0000000f3f0f7287 */ /* 0x000fe2000c000000 */
[----:B------:R-:W-:Y:S01]  /*1ae0*/  SHF.R.S32.HI R0, RZ, 0x3, R4 ;  /* 0x00000003ff007819 */ /* 0x000fe20000011404 */
[----:B------:R-:W-:Y:S01]  /*1af0*/  ULDC.64 UR28, c[0x0][0x400] ;  /* 0x00010000001c7ab9 */ /* 0x000fe20000000a00 */
[----:B------:R-:W-:Y:S01]  /*1b00*/  LOP3.LUT R4, R4, 0xfffffff8, RZ, 0xc0, !PT ;  /* 0xfffffff804047812 */ /* 0x000fe200078ec0ff */
[----:B------:R-:W-:Y:S01]  /*1b10*/  UISETP.GT.AND UP0, UPT, UR44, UR15, UPT ;  /* 0x0000000f2c00728c */ /* 0x000fe2000bf04270 */
[----:B------:R-:W-:Y:S01]  /*1b20*/  SHF.R.S32.HI R20, RZ, 0x1f, R0 ;  /* 0x0000001fff147819 */ /* 0x000fe20000011400 */
[----:B------:R-:W-:Y:S01]  /*1b30*/  ULDC.64 UR58, c[0x0][0x2b0] ;  /* 0x0000ac00003a7ab9 */ /* 0x000fe20000000a00 */
[----:B------:R-:W-:Y:S01]  /*1b40*/  IADD3 R8, P1, R0, UR16, RZ ;  /* 0x0000001000087c10 */ /* 0x000fe2000ff3e0ff */
[----:B------:R-:W-:Y:S01]  /*1b50*/  IMAD.IADD R17, R19, 0x1, -R4 ;  /* 0x0000000113117824 */ /* 0x000fe200078e0a04 */
[----:B------:R-:W-:Y:S01]  /*1b60*/  ULDC.64 UR42, c[0x0][0x210] ;  /* 0x00008400002a7ab9 */ /* 0x000fe20000000a00 */
[----:B------:R-:W-:Y:S01]  /*1b70*/  ULDC.64 UR40, c[0x0][0x3e0] ;  /* 0x0000f80000287ab9 */ /* 0x000fe20000000a00 */
        /* <DEDUP_REMOVED lines=12> */
[----:B------:R-:W-:Y:S01]  /*1c40*/  IMAD.U32 R15, RZ, RZ, UR10 ;  /* 0x0000000aff0f7e24 */ /* 0x000fe2000f8e00ff */
[----:B------:R-:W-:Y:S01]  /*1c50*/  IADD3.X R9, R5, UR50, RZ, P1, !PT ;  /* 0x0000003205097c10 */ /* 0x000fe20008ffe4ff */
[----:B------:R-:W-:Y:S01]  /*1c60*/  UIMAD UR11, UR54, UR11, UR12 ;  /* 0x0000000b360b72a4 */ /* 0x000fe2000f8e020c */
[----:B------:R-:W-:Y:S01]  /*1c70*/  LOP3.LUT R16, R7, 0xffffffe0, RZ, 0xc0, !PT ;  /* 0xffffffe007107812 */ /* 0x000fe200078ec0ff */
[----:B------:R-:W-:Y:S01]  /*1c80*/  UIMAD UR14, UR14, UR18, URZ ;  /* 0x000000120e0e72a4 */ /* 0x000fe2000f8e023f */
[----:B------:R-:W-:Y:S01]  /*1c90*/  SHF.R.S32.HI R7, RZ, 0x5, R7 ;  /* 0x00000005ff077819 */ /* 0x000fe20000011407 */
[----:B------:R-:W-:-:S02]  /*1ca0*/  IMAD.WIDE.U32 R8, R12, UR16, R8 ;  /* 0x000000100c087c25 */ /* 0x000fc4000f8e0008 */
[----:B------:R-:W-:Y:S02]  /*1cb0*/  UIMAD UR14, UR54, UR19, UR14 ;  /* 0x00000013360e72a4 */ /* 0x000fe4000f8e020e */
[----:B------:R-:W-:Y:S02]  /*1cc0*/  IMAD.IADD R16, R19, 0x1, -R16 ;  /* 0x0000000113107824 */ /* 0x000fe400078e0a10 */
[----:B------:R-:W-:Y:S02]  /*1cd0*/  IMAD.IADD R9, R9, 0x1, R14 ;  /* 0x0000000109097824 */ /* 0x000fe400078e020e */
[----:B------:R-:W-:Y:S02]  /*1ce0*/  IMAD.U32 R14, RZ, RZ, UR18 ;  /* 0x00000012ff0e7e24 */ /* 0x000fe4000f8e00ff */
[----:B------:R-:W-:Y:S02]  /*1cf0*/  IMAD R7, R7, UR13, R16 ;  /* 0x0000000d07077c24 */ /* 0x000fe4000f8e0210 */
[----:B------:R-:W-:-:S03]  /*1d00*/  IMAD.WIDE.U32 R10, R14, UR54, R10 ;  /* 0x000000360e0a7c25 */ /* 0x000fc6000f8e000a */
[----:B------:R-:W-:Y:S01]  /*1d10*/  IADD3 R14, P1, R7, UR9, RZ ;  /* 0x00000009070e7c10 */ /* 0x000fe2000ff3e0ff */
        /* <DEDUP_REMOVED lines=49> */
.L_x_103:
        /* <DEDUP_REMOVED lines=13> */
.L_x_104:
        /* <DEDUP_REMOVED lines=42> */
.L_x_102:
        /* <DEDUP_REMOVED lines=33> */
.L_x_107:
[----:B------:R-:W-:Y:S05]  /*25b0*/  BSYNC B0 ;  /* 0x0000000000007941 */ /* 0x000fea0003800000 */
.L_x_106:
        /* <DEDUP_REMOVED lines=98> */
.L_x_109:
[----:B------:R-:W-:Y:S05]  /*2be0*/  BSYNC B0 ;  /* 0x0000000000007941 */ /* 0x000fea0003800000 */
.L_x_108:
        /* <DEDUP_REMOVED lines=45> */
[----:B------:R-:W-:Y:S01]  /*2ec0*/  ULDC UR21, c[0x0][0x2dc] ;  /* 0x0000b70000157ab9 */ /* 0x000fe20000000800 */
        /* <DEDUP_REMOVED lines=29> */
.L_x_112:
        /* <DEDUP_REMOVED lines=72> */
[----:B--2---:R-:W-:Y:S03]  /*3520*/  MOV R0, UR22 ;  /* 0x0000001600007c02 */ /* 0x004fe60008000f00 */
[----:B------:R-:W1:Y:S01]  /*3530*/  LDSM.16.M88.4 R52, [R229+-0x1000] ;  /* 0xfff00000e534783b */ /* 0x000e620000000200 */
[----:B----4-:R-:W-:Y:S02]  /*3540*/  @!P0 LEA R0, R0, R68, 0x5 ;  /* 0x0000004400008211 */ /* 0x010fe400078e28ff */
[----:B------:R-:W-:Y:S10]  /*3550*/  MOV R68, 0x8 ;  /* 0x0000000800447802 */ /* 0x000ff40000000f00 */
        /* <DEDUP_REMOVED lines=11> */
[----:B------:R-:W-:Y:S11]  /*3610*/  HMMA.16816.F32 R8, R48, R54, R8 ;  /* 0x000000363008723c */ /* 0x000ff60000001808 */
[----:B------:R-:W-:Y:S07]  /*3620*/  @!UPT UIADD3 URZ, URZ, URZ, URZ ;  /* 0x0000003f3f3ff290 */ /* 0x000fee000fffe03f */
[C---:B--2---:R-:W-:Y:S06]  /*3630*/  HMMA.16816.F32 R4, R56.reuse, R60, R4 ;  /* 0x0000003c3804723c */ /* 0x044fec0000001804 */
[----:B------:R-:W-:Y:S11]  /*3640*/  HMMA.16816.F32 R8, R56, R62, R8 ;  /* 0x0000003e3808723c */ /* 0x000ff60000001808 */
[----:B------:R-:W-:Y:S07]  /*3650*/  @!UPT UIADD3 URZ, URZ, URZ, URZ ;  /* 0x0000003f3f3ff290 */ /* 0x000fee000fffe03f */
[C---:B---3--:R-:W-:Y:S06]  /*3660*/  HMMA.16816.F32 R4, R44.reuse, R64, R4 ;  /* 0x000000402c04723c */ /* 0x048fec0000001804 */
        /* <DEDUP_REMOVED lines=32> */
[-C--:B------:R-:W-:Y:S03]  /*3870*/  @!P0 ISETP.GE.AND P2, PT, R0, R6.reuse, PT ;  /* 0x000000060000820c */ /* 0x080fe60003f46270 */
[--C-:B------:R-:W-:Y:S01]  /*3880*/  FFMA.FTZ R8, R8, UR17, -R5.reuse ;  /* 0x0000001108087c23 */ /* 0x100fe20008010805 */
[----:B-1----:R-:W-:Y:S01]  /*3890*/  MOV R9, R57 ;  /* 0x0000003900097202 */ /* 0x002fe20000000f00 */
[----:B------:R-:W-:Y:S01]  /*38a0*/  MUFU.TANH R56, R11 ;  /* 0x0000000b00387308 */ /* 0x000fe20000002400 */
[----:B------:R-:W-:Y:S01]  /*38b0*/  @!P0 FSEL R9, R57, -INF , !P2 ;  /* 0xff80000039098808 */ /* 0x000fe20005000000 */
[----:B--2---:R-:W-:Y:S08]  /*38c0*/  FMUL.FTZ R4, R245, 1.4426950216293334961 ;  /* 0x3fb8aa3bf5047820 */ /* 0x004ff00000410000 */
[----:B------:R1:W2:Y:S01]  /*38d0*/  MUFU.EX2 R64, R8 ;  /* 0x0000000800407308 */ /* 0x0002a20000000800 */
[----:B------:R-:W-:Y:S02]  /*38e0*/  FSEL R4, R4, RZ, P1 ;  /* 0x000000ff04047208 */ /* 0x000fe40000800000 */
[-C--:B------:R-:W-:Y:S03]  /*38f0*/  @!P0 ISETP.GE.AND P1, PT, R10, R6.reuse, PT ;  /* 0x000000060a00820c */ /* 0x080fe60003f26270 */
        /* <DEDUP_REMOVED lines=26> */
[----:B------:R-:W-:Y:S03]  /*3aa0*/  IADD3 R52, P0, R247, UR12, RZ ;  /* 0x0000000cf7347c10 */ /* 0x000fe6000ff1e0ff */
[--C-:B--2---:R-:W-:Y:S01]  /*3ab0*/  FFMA.FTZ R5, R7, UR17, -R4.reuse ;  /* 0x0000001107057c23 */ /* 0x104fe20008010804 */
[----:B------:R-:W-:Y:S01]  /*3ac0*/  FFMA.FTZ R4, R0, UR17, -R4 ;  /* 0x0000001100047c23 */ /* 0x000fe20008010804 */
[----:B------:R-:W-:Y:S02]  /*3ad0*/  IADD3.X R53, R246, UR11, RZ, P0, !PT ;  /* 0x0000000bf6357c10 */ /* 0x000fe400087fe4ff */
[----:B------:R1:W-:Y:S10]  /*3ae0*/  MUFU.EX2 R67, R5 ;  /* 0x0000000500437308 */ /* 0x0003f40000000800 */
        /* <DEDUP_REMOVED lines=91> */
[C---:B------:R-:W-:Y:S01]  /*40a0*/  FADD.FTZ R0, -R52.reuse, R6 ;  /* 0x0000000634007221 */ /* 0x040fe20000010100 */
        /* <DEDUP_REMOVED lines=103> */
.L_x_110:
        /* <DEDUP_REMOVED lines=344> */
.L_x_111:
        /* <DEDUP_REMOVED lines=133> */
.L_x_113:
        /* <DEDUP_REMOVED lines=14> */
.L_x_114:
        /* <DEDUP_REMOVED lines=60> */
.L_x_105:
[----:B------:R-:W-:Y:S05]  /*6990*/  BSYNC B1 ;  /* 0x0000000000017941 */ /* 0x000fea0003800000 */
.L_x_97:
        /* <DEDUP_REMOVED lines=8> */
.L_x_115:
[----:B------:R-:W-:Y:S05]  /*6a20*/  EXIT ;  /* 0x000000000000794d */ /* 0x000fea0003800000 */
.L_x_117:
        /* <DEDUP_REMOVED lines=13> */
.L_x_1033:


//--------------------- .text._ZN5flash44flash_bwd_dq_dk_dv_loop_seqk_parallel_kernelI23Flash_bwd_kernel_traitsILi256ELi64ELi32ELi8ELi4ELi1ELi2ELb1ELb1EN7cutlass6half_tE19Flash_kernel_traitsILi256ELi64ELi32ELi8ES3_EELb0ELb1ELb0ELb1ELb0ELb0ELb0EEEvNS_16Flash_bwd_paramsE --------------------------
	.section	.text._ZN5flash44flash_bwd_dq_dk_dv_loop_seqk_parallel_kernelI23Flash_bwd_kernel_traitsILi256ELi64ELi32ELi8ELi4ELi1ELi2ELb1ELb1EN7cutlass6half_tE19Flash_kernel_traitsILi256ELi64ELi32ELi8ES3_EELb0ELb1ELb0ELb1ELb0ELb0ELb0EEEvNS_16Flash_bwd_paramsE,"ax",@progbits
	.align	128
        .global         _ZN5flash44flash_bwd_dq_dk_dv_loop_seqk_parallel_kernelI23Flash_bwd_kernel_traitsILi256ELi64ELi32ELi8ELi4ELi1ELi2ELb1ELb1EN7cutlass6half_tE19Flash_kernel_traitsILi256ELi64ELi32ELi8ES3_EELb0ELb1ELb0ELb1ELb0ELb0ELb0EEEvNS_16Flash_bwd_paramsE
        .type           _ZN5flash44flash_bwd_dq_dk_dv_loop_seqk_parallel_kernelI23Flash_bwd_kernel_traitsILi256ELi64ELi32ELi8ELi4ELi1ELi2ELb1ELb1EN7cutlass6half_tE19Flash_kernel_traitsILi256ELi64ELi32ELi8ES3_EELb0ELb1ELb0ELb1ELb0ELb0ELb0EEEvNS_16Flash_bwd_paramsE,@function
        .size           _ZN5flash44flash_bwd_dq_dk_dv_loop_seqk_parallel_kernelI23Flash_bwd_kernel_traitsILi256ELi64ELi32ELi8ELi4ELi1ELi2ELb1ELb1EN7cutlass6half_tE19Flash_kernel_traitsILi256ELi64ELi32ELi8ES3_EELb0ELb1ELb0ELb1ELb0ELb0ELb0EEEvNS_16Flash_bwd_paramsE,(.L_x_1034 - _ZN5flash44flash_bwd_dq_dk_dv_loop_seqk_parallel_kernelI23Flash_bwd_kernel_traitsILi256ELi64ELi32ELi8ELi4ELi1ELi2ELb1ELb1EN7cutlass6half_tE19Flash_kernel_traitsILi256ELi64ELi32ELi8ES3_EELb0ELb1ELb0ELb1ELb0ELb0ELb0EEEvNS_16Flash_bwd_paramsE)
        .other          _ZN5flash44flash_bwd_dq_dk_dv_loop_seqk_parallel_kernelI23Flash_bwd_kernel_traitsILi256ELi64ELi32ELi8ELi4ELi1ELi2ELb1ELb1EN7cutlass6half_tE19Flash_kernel_traitsILi256ELi64ELi32ELi8ES3_EELb0ELb1ELb0ELb1ELb0ELb0ELb0EEEvNS_16Flash_bwd_paramsE,@"STO_CUDA_ENTRY STV_DEFAULT"
_ZN5flash44flash_bwd_dq_dk_dv_loop_seqk_parallel_kernelI23Flash_bwd_kernel_traitsILi256ELi64ELi32ELi8ELi4ELi1ELi2ELb1ELb1EN7cutlass6half_tE19Flash_kernel_traitsILi256ELi64ELi32ELi8ES3_EELb0ELb1ELb0ELb1ELb0ELb0ELb0EEEvNS_16Flash_bwd_paramsE:
.text._ZN5flash44flash_bwd_dq_dk_dv_loop_seqk_parallel_kernelI23Flash_bwd_kernel_traitsILi256ELi64ELi32ELi8ELi4ELi1ELi2ELb1ELb1EN7cutlass6half_tE19Flash_kernel_traitsILi256ELi64ELi32ELi8ES3_EELb0ELb1ELb0ELb1ELb0ELb0ELb0EEEvNS_16Flash_bwd_paramsE:
        /* <DEDUP_REMOVED lines=15> */
[----:B------:R-:W-:-:S04]  /*00f0*/  IMAD.MOV.U32 R227, RZ, RZ, 0x40 ;  /* 0x00000040ffe37424 */ /* 0x000fc800078e00ff */
        /* <DEDUP_REMOVED lines=11> */
[----:B------:R-:W-:Y:S02]  /*01b0*/  LOP3.LUT R0, R16, 0xfffffff8, RZ, 0xc0, !PT ;  /* 0xfffffff810007812 */ /* 0x000fe400078ec0ff */
[----:B------:R-:W-:Y:S02]  /*01c0*/  SHF.R.S32.HI R3, RZ, 0x3, R16 ;  /* 0x00000003ff037819 */ /* 0x000fe40000011410 */
[----:B------:R-:W-:Y:S01]  /*01d0*/  LEA.HI R14, R13, R15, RZ, 0x2 ;  /* 0x0000000f0d0e7211 */ /* 0x000fe200078f10ff */
[----:B------:R-:W-:Y:S01]  /*01e0*/  IMAD.IADD R0, R15, 0x1, -R0 ;  /* 0x000000010f007824 */ /* 0x000fe200078e0a00 */
[----:B------:R-:W-:Y:S01]  /*01f0*/  LEA.HI R2, R11, R6, RZ, 0x1 ;  /* 0x000000060b027211 */ /* 0x000fe200078f08ff */
[----:B------:R-:W-:Y:S01]  /*0200*/  IMAD.SHL.U32 R3, R3, 0x40, RZ ;  /* 0x0000004003037824 */ /* 0x000fe200078e00ff */
[--C-:B------:R-:W-:Y:S01]  /*0210*/  SHF.R.S32.HI R8, RZ, 0x2, R14.reuse ;  /* 0x00000002ff087819 */ /* 0x100fe2000001140e */
[C---:B------:R-:W-:Y:S01]  /*0220*/  IMAD.SHL.U32 R5, R0.reuse, 0x40, RZ ;  /* 0x0000004000057824 */ /* 0x040fe200078e00ff */
[----:B------:R-:W-:Y:S01]  /*0230*/  SHF.R.S32.HI R4, RZ, 0x1f, R14 ;  /* 0x0000001fff047819 */ /* 0x000fe2000001140e */
[----:B------:R-:W-:Y:S01]  /*0240*/  IMAD.SHL.U32 R7, R0, 0x8, RZ ;  /* 0x0000000800077824 */ /* 0x000fe200078e00ff */
[----:B------:R-:W-:-:S02]  /*0250*/  LOP3.LUT R2, R2, 0xfffffffe, RZ, 0xc0, !PT ;  /* 0xfffffffe02027812 */ /* 0x000fc400078ec0ff */
[----:B------:R-:W-:Y:S02]  /*0260*/  LEA.HI R4, R4, R8, RZ, 0x3 ;  /* 0x0000000804047211 */ /* 0x000fe400078f18ff */
[----:B------:R-:W-:Y:S01]  /*0270*/  LOP3.LUT R3, R3, 0x1c0, RZ, 0xc0, !PT ;  /* 0x000001c003037812 */ /* 0x000fe200078ec0ff */
[----:B------:R-:W-:Y:S01]  /*0280*/  IMAD.IADD R10, R6, 0x1, -R2 ;  /* 0x00000001060a7824 */ /* 0x000fe200078e0a02 */
[----:B------:R-:W-:Y:S02]  /*0290*/  LOP3.LUT R2, R5, 0x1c0, RZ, 0xc0, !PT ;  /* 0x000001c005027812 */ /* 0x000fe400078ec0ff */
[----:B------:R-:W-:Y:S02]  /*02a0*/  LOP3.LUT R5, R4, 0xfffffff8, RZ, 0xc0, !PT ;  /* 0xfffffff804057812 */ /* 0x000fe400078ec0ff */
[----:B------:R-:W-:Y:S02]  /*02b0*/  LOP3.LUT R6, R3, 0x38, R7, 0xf8, !PT ;  /* 0x0000003803067812 */ /* 0x000fe400078ef807 */
[----:B------:R-:W-:Y:S01]  /*02c0*/  SHF.R.U32.HI R4, RZ, 0x3, R3 ;  /* 0x00000003ff047819 */ /* 0x000fe20000011603 */
[----:B------:R-:W-:Y:S01]  /*02d0*/  IMAD.IADD R8, R8, 0x1, -R5 ;  /* 0x0000000108087824 */ /* 0x000fe200078e0a05 */
[----:B------:R-:W-:-:S02]  /*02e0*/  LOP3.LUT R3, R2, 0x8, R16, 0xf8, !PT ;  /* 0x0000000802037812 */ /* 0x000fc400078ef810 */
[----:B------:R-:W-:Y:S02]  /*02f0*/  SHF.R.U32.HI R2, RZ, 0x3, R2 ;  /* 0x00000003ff027819 */ /* 0x000fe40000011602 */
[----:B------:R-:W-:Y:S02]  /*0300*/  LEA.HI R7, R13, R15, RZ, 0x7 ;  /* 0x0000000f0d077211 */ /* 0x000fe400078f38ff */
[----:B------:R-:W-:Y:S01]  /*0310*/  LOP3.LUT R2, R3, R2, RZ, 0x3c, !PT ;  /* 0x0000000203027212 */ /* 0x000fe200078e3cff */
[----:B------:R-:W-:Y:S01]  /*0320*/  IMAD.SHL.U32 R3, R10, 0x100, RZ ;  /* 0x000001000a037824 */ /* 0x000fe200078e00ff */
[----:B------:R-:W-:Y:S01]  /*0330*/  LOP3.LUT R9, R6, R4, RZ, 0x3c, !PT ;  /* 0x0000000406097212 */ /* 0x000fe200078e3cff */
[C---:B------:R-:W-:Y:S01]  /*0340*/  IMAD.SHL.U32 R4, R0.reuse, 0x20, RZ ;  /* 0x0000002000047824 */ /* 0x040fe200078e00ff */
[----:B------:R-:W-:Y:S02]  /*0350*/  SHF.R.S32.HI R6, RZ, 0x7, R7 ;  /* 0x00000007ff067819 */ /* 0x000fe40000011407 */
[----:B------:R-:W-:-:S02]  /*0360*/  LOP3.LUT P0, RZ, R0, 0x4, RZ, 0xc0, !PT ;  /* 0x0000000400ff7812 */ /* 0x000fc4000780c0ff */
[----:B------:R-:W-:Y:S01]  /*0370*/  LOP3.LUT P5, RZ, R0, 0x2, RZ, 0xc0, !PT ;  /* 0x0000000200ff7812 */ /* 0x000fe200078ac0ff */
[----:B------:R-:W-:Y:S01]  /*0380*/  IMAD R0, R6, 0x2, R10 ;  /* 0x0000000206007824 */ /* 0x000fe200078e020a */
[----:B------:R-:W-:Y:S02]  /*0390*/  LOP3.LUT R3, R3, 0x100, RZ, 0xc0, !PT ;  /* 0x0000010003037812 */ /* 0x000fe400078ec0ff */
[----:B------:R-:W-:Y:S01]  /*03a0*/  LEA.HI R7, R13, R15, RZ, 0x5 ;  /* 0x0000000f0d077211 */ /* 0x000fe200078f28ff */
[----:B------:R-:W-:Y:S01]  /*03b0*/  IMAD.U32 R234, R0, 0x200, R2 ;  /* 0x0000020000ea7824 */ /* 0x000fe200078e0002 */
[----:B------:R-:W-:Y:S02]  /*03c0*/  LOP3.LUT R12, R3, 0xe0, R4, 0xf8, !PT ;  /* 0x000000e0030c7812 */ /* 0x000fe400078ef804 */
[----:B------:R-:W-:Y:S02]  /*03d0*/  LOP3.LUT R4, R7, 0xffffffe0, RZ, 0xc0, !PT ;  /* 0xffffffe007047812 */ /* 0x000fe400078ec0ff */
[----:B------:R-:W-:-:S02]  /*03e0*/  LOP3.LUT R0, R11, 0xfffffff0, RZ, 0xc0, !PT ;  /* 0xfffffff00b007812 */ /* 0x000fc400078ec0ff */
[----:B------:R-:W-:Y:S01]  /*03f0*/  LEA.HI R3, R13, R15, RZ, 0x6 ;  /* 0x0000000f0d037211 */ /* 0x000fe200078f30ff */
[C---:B------:R-:W-:Y:S01]  /*0400*/  IMAD.IADD R17, R15.reuse, 0x1, -R4 ;  /* 0x000000010f117824 */ /* 0x040fe200078e0a04 */
[----:B------:R-:W-:Y:S01]  /*0410*/  LOP3.LUT R2, R14, 0x7ffffffc, RZ, 0xc0, !PT ;  /* 0x7ffffffc0e027812 */ /* 0x000fe200078ec0ff */
[C---:B------:R-:W-:Y:S01]  /*0420*/  IMAD.IADD R0, R15.reuse, 0x1, -R0 ;  /* 0x000000010f007824 */ /* 0x040fe200078e0a00 */
[----:B------:R-:W-:Y:S01]  /*0430*/  SHF.R.S32.HI R3, RZ, 0x6, R3 ;  /* 0x00000006ff037819 */ /* 0x000fe20000011403 */
[C---:B------:R-:W-:Y:S01]  /*0440*/  IMAD.SHL.U32 R4, R8.reuse, 0x20, RZ ;  /* 0x0000002008047824 */ /* 0x040fe200078e00ff */
[----:B------:R-:W-:Y:S01]  /*0450*/  LOP3.LUT R5, R8, 0x1, RZ, 0xc0, !PT ;  /* 0x0000000108057812 */ /* 0x000fe200078ec0ff */
[----:B------:R-:W-:Y:S01]  /*0460*/  IMAD.IADD R14, R15, 0x1, -R2 ;  /* 0x000000010f0e7824 */ /* 0x000fe200078e0a02 */
[----:B------:R-:W-:Y:S01]  /*0470*/  STL [R1+0x28], R17 ;  /* 0x0000281101007387 */ /* 0x000fe20000100800 */
[----:B------:R-:W-:Y:S01]  /*0480*/  IMAD.SHL.U32 R2, R6, 0x10, RZ ;  /* 0x0000001006027824 */ /* 0x000fe200078e00ff */
[----:B------:R-:W-:Y:S01]  /*0490*/  LOP3.LUT R4, R4, 0xe0, RZ, 0xc0, !PT ;  /* 0x000000e004047812 */ /* 0x000fe200078ec0ff */
[----:B------:R-:W-:Y:S01]  /*04a0*/  IMAD.SHL.U32 R6, R10, 0x20, RZ ;  /* 0x000000200a067824 */ /* 0x000fe200078e00ff */
[----:B------:R-:W-:Y:S01]  /*04b0*/  ISETP.NE.U32.AND P1, PT, R5, 0x1, PT ;  /* 0x000000010500780c */ /* 0x000fe20003f25070 */
[----:B------:R-:W-:Y:S01]  /*04c0*/  IMAD.SHL.U32 R15, R15, 0x2, RZ ;  /* 0x000000020f0f7824 */ /* 0x000fe200078e00ff */
[----:B------:R-:W-:Y:S01]  /*04d0*/  SHF.R.S32.HI R18, RZ, 0x5, R7 ;  /* 0x00000005ff127819 */ /* 0x000fe20000011407 */
[C---:B------:R-:W-:Y:S01]  /*04e0*/  IMAD R237, R3.reuse, 0x200, R9 ;  /* 0x0000020003ed7824 */ /* 0x040fe200078e0209 */
[----:B------:R-:W-:Y:S01]  /*04f0*/  SHF.R.S32.HI R9, RZ, 0x1f, R0 ;  /* 0x0000001fff097819 */ /* 0x000fe20000011400 */
[----:B------:R-:W-:Y:S01]  /*0500*/  IMAD.SHL.U32 R5, R3, 0x8, RZ ;  /* 0x0000000803057824 */ /* 0x000fe200078e00ff */
[----:B------:R-:W-:-:S02]  /*0510*/  LOP3.LUT R3, R6, 0x20, RZ, 0xc0, !PT ;  /* 0x0000002006037812 */ /* 0x000fc400078ec0ff */
[----:B------:R-:W-:Y:S02]  /*0520*/  LOP3.LUT R11, R2, 0x6, R15, 0xf8, !PT ;  /* 0x00000006020b7812 */ /* 0x000fe400078ef80f */
[----:B------:R-:W-:Y:S01]  /*0530*/  LOP3.LUT R6, R4, 0x10, R2, 0xf8, !PT ;  /* 0x0000001004067812 */ /* 0x000fe200078ef802 */
[----:B------:R-:W-:Y:S01]  /*0540*/  IMAD.SHL.U32 R2, R10, 0x8, RZ ;  /* 0x000000080a027824 */ /* 0x000fe200078e00ff */
[----:B------:R-:W-:Y:S01]  /*0550*/  LEA.HI R9, R9, R0, RZ, 0x3 ;  /* 0x0000000009097211 */ /* 0x000fe200078f18ff */
[----:B------:R1:W-:Y:S01]  /*0560*/  STL [R1+0x2c], R11 ;  /* 0x00002c0b01007387 */ /* 0x0003e20000100800 */
[----:B------:R-:W-:Y:S01]  /*0570*/  LOP3.LUT R15, R3, 0x18, R5, 0xf8, !PT ;  /* 0x00000018030f7812 */ /* 0x000fe200078ef805 */
[----:B------:R-:W-:Y:S01]  /*0580*/  IMAD.SHL.U32 R5, R0, 0x20, RZ ;  /* 0x0000002000057824 */ /* 0x000fe200078e00ff */
[C---:B------:R-:W-:Y:S01]  /*0590*/  LOP3.LUT R3, R9.reuse, 0xfffffff8, RZ, 0xc0, !PT ;  /* 0xfffffff809037812 */ /* 0x040fe200078ec0ff */
[----:B------:R-:W-:Y:S01]  /*05a0*/  IMAD.SHL.U32 R226, R9, 0x40, RZ ;  /* 0x0000004009e27824 */ /* 0x000fe200078e00ff */
[----:B------:R-:W-:-:S02]  /*05b0*/  SHF.R.S32.HI R13, RZ, 0x1f, R7 ;  /* 0x0000001fff0d7819 */ /* 0x000fc40000011407 */
[C---:B------:R-:W-:Y:S01]  /*05c0*/  LOP3.LUT P6, RZ, R0.reuse, 0x4, RZ, 0xc0, !PT ;  /* 0x0000000400ff7812 */ /* 0x040fe200078cc0ff */
[----:B------:R-:W-:Y:S01]  /*05d0*/  IMAD.IADD R4, R0, 0x1, -R3 ;  /* 0x0000000100047824 */ /* 0x000fe200078e0a03 */
[C---:B------:R-:W-:Y:S01]  /*05e0*/  LOP3.LUT P2, RZ, R8.reuse, 0x2, RZ, 0xc0, !PT ;  /* 0x0000000208ff7812 */ /* 0x040fe2000784c0ff */
[----:B------:R-:W-:Y:S01]  /*05f0*/  IMAD.SHL.U32 R3, R8, 0x4, RZ ;  /* 0x0000000408037824 */ /* 0x000fe200078e00ff */
[----:B------:R-:W-:Y:S02]  /*0600*/  LOP3.LUT R226, R226, 0xfffffe00, RZ, 0xc0, !PT ;  /* 0xfffffe00e2e27812 */ /* 0x000fe400078ec0ff */
[C---:B------:R-:W-:Y:S02]  /*0610*/  LOP3.LUT P4, RZ, R4.reuse, 0x4, RZ, 0xc0, !PT ;  /* 0x0000000404ff7812 */ /* 0x040fe4000788c0ff */
[----:B------:R-:W-:Y:S02]  /*0620*/  LOP3.LUT P3, RZ, R4, 0x2, RZ, 0xc0, !PT ;  /* 0x0000000204ff7812 */ /* 0x000fe4000786c0ff */
[----:B------:R-:W-:-:S02]  /*0630*/  SEL R225, R224, 0xffffffe0, !P0 ;  /* 0xffffffe0e0e17807 */ /* 0x000fc40004000000 */
[C---:B------:R-:W-:Y:S02]  /*0640*/  SEL R231, R227.reuse, 0xffffffc0, !P0 ;  /* 0xffffffc0e3e77807 */ /* 0x040fe40004000000 */
[----:B------:R-:W-:Y:S02]  /*0650*/  SEL R227, R227, 0xffffffc0, !P4 ;  /* 0xffffffc0e3e37807 */ /* 0x000fe40006000000 */
[----:B------:R-:W-:Y:S02]  /*0660*/  LEA R237, R237, UR4, 0x1 ;  /* 0x00000004eded7c11 */ /* 0x000fe4000f8e08ff */
[----:B-1----:R-:W-:Y:S01]  /*0670*/  LOP3.LUT R11, R2, 0x8, RZ, 0xc0, !PT ;  /* 0x00000008020b7812 */ /* 0x002fe200078ec0ff */
[----:B------:R-:W-:-:S03]  /*0680*/  IMAD.SHL.U32 R2, R0, 0x4, RZ ;  /* 0x0000000400027824 */ /* 0x000fc600078e00ff */
[----:B------:R-:W-:Y:S02]  /*0690*/  LOP3.LUT R0, R11, 0x1e0, R5, 0xf8, !PT ;  /* 0x000001e00b007812 */ /* 0x000fe400078ef805 */
[-C--:B------:R-:W-:Y:S02]  /*06a0*/  LEA.HI R5, R13, R18.reuse, RZ, 0x2 ;  /* 0x000000120d057211 */ /* 0x080fe400078f10ff */
[----:B------:R-:W-:Y:S01]  /*06b0*/  LOP3.LUT R8, R0, 0x38, R2, 0x78, !PT ;  /* 0x0000003800087812 */ /* 0x000fe200078e7802 */
[----:B------:R-:W-:Y:S01]  /*06c0*/  IMAD.SHL.U32 R2, R14, 0x2, RZ ;  /* 0x000000020e027824 */ /* 0x000fe200078e00ff */
[----:B------:R-:W-:Y:S02]  /*06d0*/  LEA.HI R0, R7, R18, RZ, 0x1 ;  /* 0x0000001207007211 */ /* 0x000fe400078f08ff */
[----:B------:R-:W-:Y:S02]  /*06e0*/  LOP3.LUT R7, R6, 0x18, R3, 0x78, !PT ;  /* 0x0000001806077812 */ /* 0x000fe400078e7803 */
[----:B------:R-:W-:-:S02]  /*06f0*/  LOP3.LUT R3, R5, 0xfffffffc, RZ, 0xc0, !PT ;  /* 0xfffffffc05037812 */ /* 0x000fc400078ec0ff */
[----:B------:R-:W-:-:S03]  /*0700*/  LOP3.LUT R0, R0, 0x3ffffe, RZ, 0xc0, !PT ;  /* 0x003ffffe00007812 */ /* 0x000fc600078ec0ff */
[C---:B------:R-:W-:Y:S01]  /*0710*/  IMAD.IADD R6, R18.reuse, 0x1, -R3 ;  /* 0x0000000112067824 */ /* 0x040fe200078e0a03 */
[----:B------:R-:W-:Y:S01]  /*0720*/  SHF.R.U32.HI R3, RZ, 0x3, R12 ;  /* 0x00000003ff037819 */ /* 0x000fe2000001160c */
[----:B------:R-:W-:Y:S01]  /*0730*/  IMAD.IADD R232, R18, 0x1, -R0 ;  /* 0x0000000112e87824 */ /* 0x000fe200078e0a00 */
[----:B------:R-:W-:Y:S01]  /*0740*/  LOP3.LUT R0, R12, 0x8, R16, 0xf8, !PT ;  /* 0x000000080c007812 */ /* 0x000fe200078ef810 */
[----:B------:R-:W-:Y:S02]  /*0750*/  IMAD R5, R6, 0x200, R2 ;  /* 0x0000020006057824 */ /* 0x000fe400078e0202 */
[----:B------:R-:W-:Y:S01]  /*0760*/  IMAD.SHL.U32 R2, R4, 0x40, RZ ;  /* 0x0000004004027824 */ /* 0x000fe200078e00ff */
[----:B------:R-:W-:Y:S01]  /*0770*/  LOP3.LUT R3, R0, 0x38, R3, 0x78, !PT ;  /* 0x0000003800037812 */ /* 0x000fe200078e7803 */
[----:B------:R-:W-:Y:S02]  /*0780*/  IMAD.SHL.U32 R0, R18, 0x8, RZ ;  /* 0x0000000812007824 */ /* 0x000fe400078e00ff */
[----:B------:R-:W-:Y:S01]  /*0790*/  IMAD.IADD R12, R5, 0x1, R7 ;  /* 0x00000001050c7824 */ /* 0x000fe200078e0207 */
[----:B------:R-:W-:Y:S01]  /*07a0*/  LOP3.LUT R2, R2, 0x1c0, RZ, 0xc0, !PT ;  /* 0x000001c002027812 */ /* 0x000fe200078ec0ff */
[----:B------:R-:W-:Y:S01]  /*07b0*/  IMAD R232, R232, 0x200, R8 ;  /* 0x00000200e8e87824 */ /* 0x000fe200078e0208 */
[----:B------:R-:W-:-:S02]  /*07c0*/  LOP3.LUT R0, R0, 0x38, RZ, 0xc0, !PT ;  /* 0x0000003800007812 */ /* 0x000fc400078ec0ff */
[----:B------:R-:W-:Y:S02]  /*07d0*/  SHF.R.U32.HI R4, RZ, 0x3, R2 ;  /* 0x00000003ff047819 */ /* 0x000fe40000011602 */
[----:B------:R-:W-:Y:S02]  /*07e0*/  SHF.R.S32.HI R7, RZ, 0x1f, R17 ;  /* 0x0000001fff077819 */ /* 0x000fe40000011411 */
[CC--:B------:R-:W-:Y:S02]  /*07f0*/  LOP3.LUT R8, R4.reuse, R2.reuse, R11, 0x1e, !PT ;  /* 0x0000000204087212 */ /* 0x0c0fe400078e1e0b */
[C---:B------:R-:W-:Y:S02]  /*0800*/  LOP3.LUT R0, R4.reuse, R2, R0, 0x1e, !PT ;  /* 0x0000000204007212 */ /* 0x040fe400078e1e00 */
[----:B------:R-:W-:Y:S01]  /*0810*/  LOP3.LUT R5, R4, R15, R2, 0x1e, !PT ;  /* 0x0000000f04057212 */ /* 0x000fe200078e1e02 */
[----:B------:R-:W-:Y:S01]  /*0820*/  IMAD R2, R10, 0x1000, R226 ;  /* 0x000010000a027824 */ /* 0x000fe200078e02e2 */
[----:B------:R-:W-:-:S02]  /*0830*/  LEA.HI R7, R7, R17, RZ, 0x2 ;  /* 0x0000001107077211 */ /* 0x000fc400078f10ff */
[----:B------:R-:W-:Y:S01]  /*0840*/  LEA R3, R3, UR4, 0x1 ;  /* 0x0000000403037c11 */ /* 0x000fe2000f8e08ff */
[----:B------:R-:W-:Y:S01]  /*0850*/  IMAD.IADD R233, R2, 0x1, R0 ;  /* 0x0000000102e97824 */ /* 0x000fe200078e0200 */
[----:B------:R-:W-:Y:S01]  /*0860*/  SHF.R.S32.HI R4, RZ, 0x2, R7 ;  /* 0x00000002ff047819 */ /* 0x000fe20000011407 */
[----:B------:R-:W-:Y:S01]  /*0870*/  IMAD.U32 R0, RZ, RZ, UR5 ;  /* 0x00000005ff007e24 */ /* 0x000fe2000f8e00ff */
[----:B------:R-:W-:Y:S01]  /*0880*/  USHF.R.S32.HI UR5, URZ, 0x1f, UR49 ;  /* 0x0000001f3f057899 */ /* 0x000fe20008011431 */
[----:B------:R-:W-:Y:S02]  /*0890*/  IMAD.U32 R0, RZ, RZ, UR6 ;  /* 0x00000006ff007e24 */ /* 0x000fe4000f8e00ff */
[C---:B------:R-:W-:Y:S02]  /*08a0*/  IMAD R4, R6.reuse, 0x10, R4 ;  /* 0x0000001006047824 */ /* 0x040fe400078e0204 */
[----:B------:R-:W-:Y:S01]  /*08b0*/  IMAD R2, R6, 0x400, R226 ;  /* 0x0000040006027824 */ /* 0x000fe200078e02e2 */
[----:B------:R-:W-:Y:S01]  /*08c0*/  LEA R6, R12, UR4, 0x1 ;  /* 0x000000040c067c11 */ /* 0x000fe2000f8e08ff */
[----:B------:R-:W-:Y:S01]  /*08d0*/  IMAD.U32 R0, RZ, RZ, UR5 ;  /* 0x00000005ff007e24 */ /* 0x000fe2000f8e00ff */
[----:B------:R-:W-:Y:S01]  /*08e0*/  UIADD3 UR5, UR4, 0x14000, URZ ;  /* 0x0001400004057890 */ /* 0x000fe2000fffe03f */
[----:B------:R1:W-:Y:S01]  /*08f0*/  STL [R1+0x24], R4 ;  /* 0x0000240401007387 */ /* 0x0003e20000100800 */
[----:B------:R-:W-:Y:S01]  /*0900*/  IMAD.U32 R0, RZ, RZ, UR6 ;  /* 0x00000006ff007e24 */ /* 0x000fe2000f8e00ff */
[----:B------:R-:W-:Y:S01]  /*0910*/  SEL R0, R224, 0xffffffe0, !P5 ;  /* 0xffffffe0e0007807 */ /* 0x000fe20006800000 */
[----:B------:R-:W-:Y:S01]  /*0920*/  IMAD.IADD R2, R2, 0x1, R8 ;  /* 0x0000000102027824 */ /* 0x000fe200078e0208 */
[----:B------:R-:W-:Y:S01]  /*0930*/  LOP3.LUT R226, R5, R226, RZ, 0xfc, !PT ;  /* 0x000000e205e27212 */ /* 0x000fe200078efcff */
[----:B------:R-:W-:Y:S01]  /*0940*/  IMAD.U32 R5, RZ, RZ, UR7 ;  /* 0x00000007ff057e24 */ /* 0x000fe2000f8e00ff */
[----:B------:R-:W-:Y:S01]  /*0950*/  LEA R230, R234, UR5, 0x1 ;  /* 0x00000005eae67c11 */ /* 0x000fe2000f8e08ff */
[C---:B------:R-:W-:Y:S01]  /*0960*/  VIADD R5, R6.reuse, 0x10 ;  /* 0x0000001006057836 */ /* 0x040fe20000000000 */
[----:B------:R-:W-:Y:S01]  /*0970*/  STL [R1+0x10], R6 ;  /* 0x0000100601007387 */ /* 0x000fe20000100800 */
[----:B------:R-:W-:Y:S01]  /*0980*/  @P2 VIADD R5, R6, 0xfffffff0 ;  /* 0xfffffff006052836 */ /* 0x000fe20000000000 */
[----:B------:R-:W-:Y:S01]  /*0990*/  LEA R232, R232, UR5, 0x1 ;  /* 0x00000005e8e87c11 */ /* 0x000fe2000f8e08ff */
[----:B------:R-:W-:Y:S01]  /*09a0*/  IMAD.IADD R229, R230, 0x1, R0 ;  /* 0x00000001e6e57824 */ /* 0x000fe200078e0200 */
[----:B------:R-:W-:Y:S01]  /*09b0*/  SEL R224, R224, 0xffffffe0, !P3 ;  /* 0xffffffe0e0e07807 */ /* 0x000fe20005800000 */
[----:B------:R-:W-:Y:S01]  /*09c0*/  UIADD3 UR6, UR4, 0x10000, URZ ;  /* 0x0001000004067890 */ /* 0x000fe2000fffe03f */
[----:B------:R-:W-:Y:S01]  /*09d0*/  LEA R2, R2, UR4, 0x1 ;  /* 0x0000000402027c11 */ /* 0x000fe2000f8e08ff */
[----:B------:R-:W-:-:S02]  /*09e0*/  VIADD R235, R232, 0x20 ;  /* 0x00000020e8eb7836 */ /* 0x000fc40000000000 */
[----:B------:R-:W-:Y:S02]  /*09f0*/  @P6 VIADD R235, R232, 0xffffffe0 ;  /* 0xffffffe0e8eb6836 */ /* 0x000fe40000000000 */
[----:B------:R-:W-:Y:S01]  /*0a00*/  IMAD.IADD R224, R2, 0x1, R224 ;  /* 0x0000000102e07824 */ /* 0x000fe200078e02e0 */
[----:B------:R-:W-:Y:S01]  /*0a10*/  LEA R226, R226, UR6, 0x1 ;  /* 0x00000006e2e27c11 */ /* 0x000fe2000f8e08ff */
[----:B------:R-:W-:Y:S01]  /*0a20*/  IMAD.IADD R230, R230, 0x1, R231 ;  /* 0x00000001e6e67824 */ /* 0x000fe200078e02e7 */
[----:B------:R-:W-:Y:S01]  /*0a30*/  ULDC.64 UR6, c[0x0][0x208] ;  /* 0x0000820000067ab9 */ /* 0x000fe20000000a00 */
[----:B------:R-:W-:Y:S02]  /*0a40*/  IMAD.IADD R228, R2, 0x1, R227 ;  /* 0x0000000102e47824 */ /* 0x000fe400078e02e3 */
[----:B-1----:R-:W-:Y:S02]  /*0a50*/  IMAD.MOV.U32 R4, RZ, RZ, 0x1c0 ;  /* 0x000001c0ff047424 */ /* 0x002fe400078e00ff */
[----:B------:R-:W-:-:S02]  /*0a60*/  IMAD.IADD R231, R229, 0x1, R231 ;  /* 0x00000001e5e77824 */ /* 0x000fc400078e02e7 */
[----:B------:R-:W-:Y:S01]  /*0a70*/  IMAD.IADD R225, R225, 0x1, R3 ;  /* 0x00000001e1e17824 */ /* 0x000fe200078e0203 */
[----:B------:R-:W-:Y:S01]  /*0a80*/  SEL R4, R4, 0x240, !P1 ;  /* 0x0000024004047807 */ /* 0x000fe20004800000 */
[----:B------:R-:W-:Y:S02]  /*0a90*/  VIADD R236, R235, 0x800 ;  /* 0x00000800ebec7836 */ /* 0x000fe40000000000 */
[----:B------:R-:W-:Y:S02]  /*0aa0*/  IMAD.IADD R227, R224, 0x1, R227 ;  /* 0x00000001e0e37824 */ /* 0x000fe400078e02e3 */
[----:B------:R-:W-:-:S05]  /*0ab0*/  IMAD.IADD R0, R6, 0x1, R4 ;  /* 0x0000000106007824 */ /* 0x000fca00078e0204 */
[----:B------:R1:W-:Y:S04]  /*0ac0*/  STL [R1+0x1c], R0 ;  /* 0x00001c0001007387 */ /* 0x0003e80000100800 */
[----:B------:R2:W-:Y:S01]  /*0ad0*/  STL [R1+0x14], R5 ;  /* 0x0000140501007387 */ /* 0x0005e20000100800 */
[----:B-1----:R-:W-:-:S05]  /*0ae0*/  IMAD.IADD R0, R4, 0x1, R5 ;  /* 0x0000000104007824 */ /* 0x002fca00078e0205 */
[----:B------:R2:W-:Y:S02]  /*0af0*/  STL [R1+0x18], R0 ;  /* 0x0000180001007387 */ /* 0x0005e40000100800 */
.L_x_150:
        /* <DEDUP_REMOVED lines=19> */
[----:B--2---:R-:W-:Y:S01]  /*0c30*/  IMAD.U32 R5, RZ, RZ, UR9 ;  /* 0x00000009ff057e24 */ /* 0x004fe2000f8e00ff */
        /* <DEDUP_REMOVED lines=47> */
.L_x_118:
        /* <DEDUP_REMOVED lines=49> */
[----:B------:R-:W-:Y:S01]  /*1240*/  USHF.L.U64.HI UR15, UR49, 0x7, UR55 ;  /* 0x00000007310f7899 */ /* 0x000fe20008010237 */
[----:B------:R-:W1:Y:S01]  /*1250*/  F2I.FTZ.U32.TRUNC.NTZ R5, R4 ;  /* 0x0000000400057305 */ /* 0x000e62000021f000 */
[----:B------:R-:W-:Y:S02]  /*1260*/  @UP1 UIADD3 UR37, UR13, UR20, URZ ;  /* 0x000000140d251290 */ /* 0x000fe4000fffe03f */
[----:B------:R-:W-:Y:S02]  /*1270*/  UIMAD UR12, UR9, UR10, URZ ;  /* 0x0000000a090c72a4 */ /* 0x000fe4000f8e023f */
[----:B------:R-:W-:Y:S01]  /*1280*/  UIADD3 UR5, UR11, UR5, URZ ;  /* 0x000000050b057290 */ /* 0x000fe2000fffe03f */
[----:B------:R-:W-:Y:S01]  /*1290*/  ULDC.U8 UR32, c[0x0][0x3d8] ;  /* 0x0000f60000207ab9 */ /* 0x000fe20000000000 */
[----:B------:R-:W-:Y:S02]  /*12a0*/  ULOP3.LUT UR13, UR18, 0xffffffc0, URZ, 0xc0, !UPT ;  /* 0xffffffc0120d7892 */ /* 0x000fe4000f8ec03f */
[----:B------:R-:W-:-:S02]  /*12b0*/  UISETP.NE.AND UP3, UPT, UR32, URZ, UPT ;  /* 0x0000003f2000728c */ /* 0x000fc4000bf65270 */
[----:B------:R-:W-:Y:S02]  /*12c0*/  USEL UR36, UR15, URZ, UP2 ;  /* 0x0000003f0f247287 */ /* 0x000fe40009000000 */
[----:B------:R-:W-:Y:S01]  /*12d0*/  UIMAD.WIDE.U32 UR16, UR8, UR10, URZ ;  /* 0x0000000a081072a5 */ /* 0x000fe2000f8e003f */
[--C-:B-1----:R-:W-:Y:S01]  /*12e0*/  IMAD.MOV R0, RZ, RZ, -R5.reuse ;  /* 0x000000ffff007224 */ /* 0x102fe200078e0a05 */
[----:B------:R-:W-:Y:S01]  /*12f0*/  UIMAD UR5, UR8, UR5, UR12 ;  /* 0x00000005080572a4 */ /* 0x000fe2000f8e020c */
[----:B------:R-:W-:Y:S01]  /*1300*/  IMAD.MOV.U32 R4, RZ, RZ, RZ ;  /* 0x000000ffff047224 */ /* 0x000fe200078e00ff */
[----:B------:R-:W-:Y:S01]  /*1310*/  UIADD3 UR15, UR13, -0x40, URZ ;  /* 0xffffffc00d0f7890 */ /* 0x000fe2000fffe03f */
[----:B------:R-:W-:Y:S01]  /*1320*/  IMAD R0, R0, R7, RZ ;  /* 0x0000000700007224 */ /* 0x000fe200078e02ff */
[----:B------:R-:W-:Y:S02]  /*1330*/  UIMAD.WIDE.U32 UR10, UR8, UR14, URZ ;  /* 0x0000000e080a72a5 */ /* 0x000fe4000f8e003f */
[----:B------:R-:W-:Y:S01]  /*1340*/  UIMAD UR12, UR9, UR14, URZ ;  /* 0x0000000e090c72a4 */ /* 0x000fe2000f8e023f */
[----:B------:R-:W-:Y:S01]  /*1350*/  IMAD.HI.U32 R0, R5, R0, R4 ;  /* 0x0000000005007227 */ /* 0x000fe200078e0004 */
[----:B------:R-:W-:Y:S01]  /*1360*/  MOV R4, R6 ;  /* 0x0000000600047202 */ /* 0x000fe20000000f00 */
[----:B------:R-:W-:-:S02]  /*1370*/  @UP0 UIADD3 UR21, UR22, UR30, URZ ;  /* 0x0000001e16150290 */ /* 0x000fc4000fffe03f */
[----:B------:R-:W-:Y:S02]  /*1380*/  UIADD3 UR25, UR17, UR5, URZ ;  /* 0x0000000511197290 */ /* 0x000fe4000fffe03f */
[----:B------:R-:W-:Y:S01]  /*1390*/  IMAD.HI.U32 R0, R0, R4, RZ ;  /* 0x0000000400007227 */ /* 0x000fe200078e00ff */
[----:B------:R-:W-:Y:S01]  /*13a0*/  UIADD3 UR5, UP2, UR15, UR29, URZ ;  /* 0x0000001d0f057290 */ /* 0x000fe2000ff5e03f */
[----:B------:R-:W-:Y:S02]  /*13b0*/  @UP0 ULDC.64 UR34, c[0x0][0x248] ;  /* 0x0000920000220ab9 */ /* 0x000fe40000000a00 */
[----:B------:R-:W-:Y:S01]  /*13c0*/  IMAD.MOV R5, RZ, RZ, -R0 ;  /* 0x000000ffff057224 */ /* 0x000fe200078e0a00 */
[----:B------:R-:W-:Y:S02]  /*13d0*/  USHF.R.S32.HI UR42, URZ, 0x1f, UR15 ;  /* 0x0000001f3f2a7899 */ /* 0x000fe4000801140f */
[----:B------:R-:W-:Y:S01]  /*13e0*/  @UP1 UIADD3 UR25, UR11, UR12, URZ ;  /* 0x0000000c0b191290 */ /* 0x000fe2000fffe03f */
[----:B------:R-:W-:Y:S01]  /*13f0*/  IMAD R4, R7, R5, R4 ;  /* 0x0000000507047224 */ /* 0x000fe200078e0204 */
[----:B------:R-:W-:Y:S01]  /*1400*/  ULDC UR59, c[0x0][0x2c4] ;  /* 0x0000b100003b7ab9 */ /* 0x000fe20000000800 */
[----:B------:R-:W-:-:S02]  /*1410*/  @UP0 UIMAD.WIDE.U32 UR12, UR21, UR34, URZ ;  /* 0x00000022150c02a5 */ /* 0x000fc4000f8e003f */
[----:B------:R-:W-:Y:S01]  /*1420*/  @UP0 UIMAD UR17, UR21, UR35, URZ ;  /* 0x00000023151102a4 */ /* 0x000fe2000f8e023f */
[----:B------:R-:W-:Y:S01]  /*1430*/  ISETP.GT.U32.AND P0, PT, R7, R4, PT ;  /* 0x000000040700720c */ /* 0x000fe20003f04070 */
[----:B------:R-:W-:Y:S02]  /*1440*/  USEL UR53, UR16, UR10, !UP1 ;  /* 0x0000000a10357287 */ /* 0x000fe4000c800000 */
        /* <DEDUP_REMOVED lines=8> */
[----:B------:R-:W-:Y:S01]  /*14d0*/  UISETP.NE.AND UP4, UPT, UR33, URZ, UPT ;  /* 0x0000003f2100728c */ /* 0x000fe2000bf85270 */
[----:B------:R-:W-:Y:S01]  /*14e0*/  PLOP3.LUT P0, PT, PT, PT, UP0, 0x40, 0x0 ;  /* 0x000000000000781c */ /* 0x000fe20003f0e808 */
[----:B------:R-:W-:Y:S01]  /*14f0*/  UIMAD UR9, UR8, UR10, UR9 ;  /* 0x0000000a080972a4 */ /* 0x000fe2000f8e0209 */
[----:B------:R-:W-:Y:S01]  /*1500*/  ISETP.GE.U32.AND P1, PT, R4, R7, PT ;  /* 0x000000070400720c */ /* 0x000fe20003f26070 */
[----:B------:R-:W-:Y:S01]  /*1510*/  @UP0 ULDC.64 UR32, c[0x0][0x250] ;  /* 0x0000940000200ab9 */ /* 0x000fe20000000a00 */
[----:B------:R-:W-:Y:S01]  /*1520*/  LOP3.LUT R4, R8, UR52, RZ, 0x3c, !PT ;  /* 0x0000003408047c12 */ /* 0x000fe2000f8e3cff */
[----:B------:R-:W-:Y:S02]  /*1530*/  @UP3 USEL UR8, UR5, UR14, !UP1 ;  /* 0x0000000e05083287 */ /* 0x000fe4000c800000 */
[----:B------:R-:W-:Y:S01]  /*1540*/  @UP0 UIMAD.WIDE.U32 UR10, UR24, UR32, URZ ;  /* 0x00000020180a02a5 */ /* 0x000fe2000f8e003f */
[----:B------:R-:W-:Y:S01]  /*1550*/  ISETP.GE.AND P3, PT, R4, RZ, PT ;  /* 0x000000ff0400720c */ /* 0x000fe20003f66270 */
[----:B------:R-:W-:Y:S01]  /*1560*/  @UP3 ULDC UR5, c[0x0][0x2e4] ;  /* 0x0000b90000053ab9 */ /* 0x000fe20000000800 */
[----:B------:R-:W-:-:S02]  /*1570*/  @UP0 UIMAD UR16, UR24, UR33, URZ ;  /* 0x00000021181002a4 */ /* 0x000fc4000f8e023f */
[----:B------:R-:W-:Y:S02]  /*1580*/  @UP3 UIMAD UR24, UR52, UR5, UR8 ;  /* 0x00000005341832a4 */ /* 0x000fe4000f8e0208 */
[----:B------:R-:W-:Y:S01]  /*1590*/  UIMAD UR43, UR52, UR58, URZ ;  /* 0x0000003a342b72a4 */ /* 0x000fe2000f8e023f */
[----:B------:R-:W-:Y:S01]  /*15a0*/  @P1 VIADD R0, R0, 0x1 ;  /* 0x0000000100001836 */ /* 0x000fe20000000000 */
[----:B------:R-:W-:Y:S01]  /*15b0*/  @!UP3 UIMAD UR5, UR49, UR57, UR52 ;  /* 0x000000393105b2a4 */ /* 0x000fe2000f8e0234 */
[----:B------:R-:W-:Y:S01]  /*15c0*/  PLOP3.LUT P1, PT, PT, PT, UP3, 0x80, 0x0 ;  /* 0x000000000000781c */ /* 0x000fe20003f2f038 */
[----:B------:R-:W-:Y:S01]  /*15d0*/  @!UP1 UIADD3 UR39, UR45, UR38, URZ ;  /* 0x000000262d279290 */ /* 0x000fe2000fffe03f */
[----:B------:R-:W-:Y:S01]  /*15e0*/  IMAD.MOV.U32 R23, RZ, RZ, R0 ;  /* 0x000000ffff177224 */ /* 0x000fe200078e0000 */
[----:B------:R-:W-:Y:S02]  /*15f0*/  @UP0 UIADD3 UR40, UR11, UR16, URZ ;  /* 0x000000100b280290 */ /* 0x000fe4000fffe03f */
[----:B------:R-:W-:-:S02]  /*1600*/  USEL UR51, UR41, URZ, UP4 ;  /* 0x0000003f29337287 */ /* 0x000fc4000a000000 */
[----:B------:R-:W-:Y:S01]  /*1610*/  USHF.R.S32.HI UR29, URZ, 0x1f, UR43 ;  /* 0x0000001f3f1d7899 */ /* 0x000fe2000801142b */
[----:B------:R-:W-:Y:S01]  /*1620*/  @!P3 IADD3 R23, -R23, RZ, RZ ;  /* 0x000000ff1717b210 */ /* 0x000fe20007ffe1ff */
[----:B------:R-:W-:Y:S01]  /*1630*/  USEL UR28, UR28, URZ, UP4 ;  /* 0x0000003f1c1c7287 */ /* 0x000fe2000a000000 */
[----:B------:R-:W-:Y:S01]  /*1640*/  @!P4 LOP3.LUT R23, RZ, R8, RZ, 0x33, !PT ;  /* 0x00000008ff17c212 */ /* 0x000fe200078e33ff */
[----:B------:R-:W-:Y:S02]  /*1650*/  USHF.R.S32.HI UR50, URZ, 0x6, UR18 ;  /* 0x000000063f327899 */ /* 0x000fe40008011412 */
[----:B------:R-:W-:Y:S02]  /*1660*/  @!UP3 UIMAD UR24, UR5, UR59, URZ ;  /* 0x0000003b0518b2a4 */ /* 0x000fe4000f8e023f */
        /* <DEDUP_REMOVED lines=17> */
.L_x_120:
        /* <DEDUP_REMOVED lines=13> */
.L_x_121:
        /* <DEDUP_REMOVED lines=11> */
.L_x_122:
[----:B------:R-:W-:-:S04]  /*1900*/  UIMAD UR5, UR49, UR57, UR52 ;  /* 0x00000039310572a4 */ /* 0x000fc8000f8e0234 */
[----:B------:R-:W-:-:S12]  /*1910*/  UIMAD UR5, UR5, UR56, URZ ;  /* 0x00000038050572a4 */ /* 0x000fd8000f8e023f */
.L_x_123:
[----:B------:R-:W2:Y:S01]  /*1920*/  LDL R6, [R1+0x28] ;  /* 0x0000280001067983 */ /* 0x000ea20000100800 */
[----:B------:R-:W-:Y:S01]  /*1930*/  UIMAD UR9, UR58, UR57, URZ ;  /* 0x000000393a0972a4 */ /* 0x000fe2000f8e023f */
[----:B------:R-:W1:Y:S01]  /*1940*/  LDC.64 R8, c[0x0][0x420] ;  /* 0x00010800ff087b82 */ /* 0x000e620000000a00 */
[----:B------:R-:W-:Y:S01]  /*1950*/  UIADD3 UR11, UR15, UR5, URZ ;  /* 0x000000050f0b7290 */ /* 0x000fe2000fffe03f */
[----:B------:R-:W3:Y:S01]  /*1960*/  S2R R0, SR_TID.X ;  /* 0x0000000000007919 */ /* 0x000ee20000002100 */
[----:B------:R-:W-:Y:S01]  /*1970*/  USHF.L.U32 UR5, UR9, 0x6, URZ ;  /* 0x0000000609057899 */ /* 0x000fe2000800063f */
[----:B------:R-:W-:Y:S01]  /*1980*/  BSSY B1, `(.L_x_119) ;  /* 0x0000655000017945 */ /* 0x000fe20003800000 */
[----:B------:R-:W-:Y:S01]  /*1990*/  UIADD3 UR14, -UR19, UR31, UR23 ;  /* 0x0000001f130e7290 */ /* 0x000fe2000fffe117 */
[----:B------:R-:W4:Y:S01]  /*19a0*/  S2R R5, SR_TID.X ;  /* 0x0000000000057919 */ /* 0x000f220000002100 */
[----:B------:R-:W-:Y:S02]  /*19b0*/  UIADD3 UR10, UP2, UP1, UR20, UR5, UR43 ;  /* 0x00000005140a7290 */ /* 0x000fe4000f95e02b */
[----:B------:R-:W-:Y:S01]  /*19c0*/  USHF.R.S32.HI UR5, URZ, 0x1f, UR5 ;  /* 0x0000001f3f057899 */ /* 0x000fe20008011405 */
[----:B------:R-:W5:Y:S01]  /*19d0*/  S2R R37, SR_TID.X ;  /* 0x0000000000257919 */ /* 0x000f620000002100 */
[----:B------:R-:W-:Y:S01]  /*19e0*/  ULDC.64 UR12, c[0x0][0x400] ;  /* 0x00010000000c7ab9 */ /* 0x000fe20000000a00 */
[----:B------:R-:W-:Y:S01]  /*19f0*/  ULDC UR45, c[0x0][0x398] ;  /* 0x0000e600002d7ab9 */ /* 0x000fe20000000800 */
[----:B------:R-:W-:-:S02]  /*1a00*/  UIADD3.X UR5, UR16, UR5, UR29, UP2, UP1 ;  /* 0x0000000510057290 */ /* 0x000fc400097e241d */
[----:B------:R-:W-:Y:S01]  /*1a10*/  UIADD3 UR10, UP2, UP1, UR28, UR10, UR53 ;  /* 0x0000000a1c0a7290 */ /* 0x000fe2000f95e035 */
[----:B------:R-:W-:Y:S01]  /*1a20*/  ULDC UR44, c[0x0][0x2d0] ;  /* 0x0000b400002c7ab9 */ /* 0x000fe20000000800 */
[----:B------:R-:W-:Y:S02]  /*1a30*/  USHF.R.S32.HI UR59, URZ, 0x1f, UR52 ;  /* 0x0000001f3f3b7899 */ /* 0x000fe40008011434 */
[----:B------:R-:W-:Y:S02]  /*1a40*/  UIADD3.X UR5, UR51, UR5, UR25, UP2, UP1 ;  /* 0x0000000533057290 */ /* 0x000fe400097e2419 */
[----:B------:R-:W-:Y:S01]  /*1a50*/  UIADD3 UR43, UR15, UR24, URZ ;  /* 0x000000180f2b7290 */ /* 0x000fe2000fffe03f */
[----:B------:R-:W-:Y:S02]  /*1a60*/  ULDC.64 UR28, c[0x0][0x258] ;  /* 0x00009600001c7ab9 */ /* 0x000fe40000000a00 */
[----:B------:R-:W-:Y:S01]  /*1a70*/  ULDC.64 UR24, c[0x0][0x428] ;  /* 0x00010a0000187ab9 */ /* 0x000fe20000000a00 */
[----:B------:R-:W-:Y:S01]  /*1a80*/  ULDC.64 UR46, c[0x0][0x478] ;  /* 0x00011e00002e7ab9 */ /* 0x000fe20000000a00 */
[----:B------:R-:W-:Y:S01]  /*1a90*/  IMAD.U32 R29, RZ, RZ, UR24 ;  /* 0x00000018ff1d7e24 */ /* 0x000fe2000f8e00ff */
[----:B------:R-:W-:Y:S01]  /*1aa0*/  ULDC.64 UR56, c[0x0][0x2b0] ;  /* 0x0000ac0000387ab9 */ /* 0x000fe20000000a00 */
[----:B------:R-:W-:Y:S01]  /*1ab0*/  IMAD.U32 R34, RZ, RZ, UR28 ;  /* 0x0000001cff227e24 */ /* 0x000fe2000f8e00ff */
[----:B------:R-:W-:Y:S01]  /*1ac0*/  ULDC.64 UR20, c[0x0][0x210] ;  /* 0x0000840000147ab9 */ /* 0x000fe20000000a00 */
[----:B------:R-:W-:Y:S01]  /*1ad0*/  ULDC.64 UR16, c[0x0][0x3e0] ;  /* 0x0000f80000107ab9 */ /* 0x000fe20000000a00 */
[----:B------:R-:W-:Y:S01]  /*1ae0*/  UIADD3 UR8, UR50, -0x1, URZ ;  /* 0xffffffff32087890 */ /* 0x000fe2000fffe03f */
[----:B---3--:R-:W-:-:S04]  /*1af0*/  SHF.R.S32.HI R0, RZ, 0x1f, R0 ;  /* 0x0000001fff007819 */ /* 0x008fc80000011400 */
[----:B----4-:R-:W-:Y:S02]  /*1b00*/  LEA.HI R0, R0, R5, RZ, 0x5 ;  /* 0x0000000500007211 */ /* 0x010fe400078f28ff */
[----:B-----5:R-:W-:Y:S02]  /*1b10*/  SHF.R.S32.HI R10, RZ, 0x1f, R37 ;  /* 0x0000001fff0a7819 */ /* 0x020fe40000011425 */
[----:B------:R-:W-:Y:S02]  /*1b20*/  SHF.R.S32.HI R0, RZ, 0x5, R0 ;  /* 0x00000005ff007819 */ /* 0x000fe40000011400 */
[----:B------:R-:W-:-:S04]  /*1b30*/  LEA.HI R10, R10, R37, RZ, 0x3 ;  /* 0x000000250a0a7211 */ /* 0x000fc800078f18ff */
[----:B------:R-:W-:-:S05]  /*1b40*/  LOP3.LUT R4, R10, 0xfffffff8, RZ, 0xc0, !PT ;  /* 0xfffffff80a047812 */ /* 0x000fca00078ec0ff */
[----:B------:R-:W-:-:S04]  /*1b50*/  IMAD.IADD R37, R37, 0x1, -R4 ;  /* 0x0000000125257824 */ /* 0x000fc800078e0a04 */
[----:B------:R-:W-:-:S04]  /*1b60*/  IMAD.SHL.U32 R4, R37, 0x8, RZ ;  /* 0x0000000825047824 */ /* 0x000fc800078e00ff */
[C---:B------:R-:W-:Y:S01]  /*1b70*/  VIADD R17, R4.reuse, 0x40 ;  /* 0x0000004004117836 */ /* 0x040fe20000000000 */
[C---:B------:R-:W-:Y:S01]  /*1b80*/  ISETP.GE.AND P3, PT, R4.reuse, UR44, PT ;  /* 0x0000002c04007c0c */ /* 0x040fe2000bf66270 */
[C---:B------:R-:W-:Y:S02]  /*1b90*/  VIADD R15, R4.reuse, 0x80 ;  /* 0x00000080040f7836 */ /* 0x040fe40000000000 */
[----:B------:R-:W-:Y:S01]  /*1ba0*/  VIADD R16, R4, 0xc0 ;  /* 0x000000c004107836 */ /* 0x000fe20000000000 */
[----:B------:R-:W-:Y:S02]  /*1bb0*/  ISETP.GE.AND P5, PT, R17, UR44, PT ;  /* 0x0000002c11007c0c */ /* 0x000fe4000bfa6270 */
[----:B------:R-:W-:Y:S02]  /*1bc0*/  SEL R11, RZ, 0x1, P3 ;  /* 0x00000001ff0b7807 */ /* 0x000fe40001800000 */
[----:B------:R-:W-:Y:S02]  /*1bd0*/  ISETP.GE.AND P4, PT, R15, UR44, PT ;  /* 0x0000002c0f007c0c */ /* 0x000fe4000bf86270 */
[----:B------:R-:W-:-:S02]  /*1be0*/  ISETP.GE.AND P6, PT, R16, UR44, PT ;  /* 0x0000002c10007c0c */ /* 0x000fc4000bfc6270 */
[----:B------:R-:W-:Y:S01]  /*1bf0*/  SEL R14, RZ, 0x4, P4 ;  /* 0x00000004ff0e7807 */ /* 0x000fe20002000000 */
[----:B--2---:R-:W-:Y:S01]  /*1c00*/  IMAD R0, R0, UR9, R6 ;  /* 0x0000000900007c24 */ /* 0x004fe2000f8e0206 */
[----:B------:R-:W-:-:S04]  /*1c10*/  UIMAD UR9, UR59, UR28, URZ ;  /* 0x0000001c3b0972a4 */ /* 0x000fc8000f8e023f */
[----:B------:R-:W-:Y:S01]  /*1c20*/  IADD3 R5, P0, R0, UR10, RZ ;  /* 0x0000000a00057c10 */ /* 0x000fe2000ff1e0ff */
[----:B------:R-:W-:-:S03]  /*1c30*/  UIMAD.WIDE UR10, UR11, 0x4, UR46 ;  /* 0x000000040b0a78a5 */ /* 0x000fc6000f8e022e */
[----:B------:R-:W-:Y:S01]  /*1c40*/  LEA.HI.X.SX32 R0, R0, UR5, 0x1, P0 ;  /* 0x0000000500007c11 */ /* 0x000fe200080f0eff */
[----:B------:R-:W-:Y:S01]  /*1c50*/  UIADD3 UR5, UR14, -UR45, URZ ;  /* 0x8000002d0e057290 */ /* 0x000fe2000fffe03f */
[C---:B------:R-:W-:Y:S02]  /*1c60*/  LEA R238, P0, R5.reuse, UR12, 0x2 ;  /* 0x0000000c05ee7c11 */ /* 0x040fe4000f8010ff */
[----:B------:R-:W-:Y:S01]  /*1c70*/  UMOV UR12, UR10 ;  /* 0x0000000a000c7c82 */ /* 0x000fe20008000000 */
[----:B------:R-:W-:Y:S01]  /*1c80*/  USHF.R.S32.HI UR14, URZ, 0x1f, UR5 ;  /* 0x0000001f3f0e7899 */ /* 0x000fe20008011405 */
[----:B------:R-:W-:Y:S01]  /*1c90*/  LEA.HI.X R239, R5, UR13, R0, 0x2, P0 ;  /* 0x0000000d05ef7c11 */ /* 0x000fe200080f1400 */
[----:B-1----:R-:W-:Y:S01]  /*1ca0*/  IMAD R0, R8, UR42, RZ ;  /* 0x0000002a08007c24 */ /* 0x002fe2000f8e02ff */
[----:B------:R-:W-:Y:S01]  /*1cb0*/  SHF.R.S32.HI R5, RZ, 0x1f, R4 ;  /* 0x0000001fff057819 */ /* 0x000fe20000011404 */
[----:B------:R-:W-:Y:S01]  /*1cc0*/  ULEA.HI UR14, UR14, UR5, URZ, 0x6 ;  /* 0x000000050e0e7291 */ /* 0x000fe2000f8f303f */
[----:B------:R-:W-:Y:S01]  /*1cd0*/  IADD3 R6, P0, R4, UR18, RZ ;  /* 0x0000001204067c10 */ /* 0x000fe2000ff1e0ff */
[----:B------:R-:W-:Y:S01]  /*1ce0*/  IMAD R12, R9, UR15, R0 ;  /* 0x0000000f090c7c24 */ /* 0x000fe2000f8e0200 */
[----:B------:R-:W-:Y:S01]  /*1cf0*/  SHF.R.S32.HI R0, RZ, 0x3, R10 ;  /* 0x00000003ff007819 */ /* 0x000fe2000001140a */
[----:B------:R-:W-:Y:S01]  /*1d00*/  USHF.R.S32.HI UR14, URZ, 0x6, UR14 ;  /* 0x000000063f0e7899 */ /* 0x000fe2000801140e */
[----:B------:R-:W-:Y:S01]  /*1d10*/  SEL R10, RZ, 0xffffffff, P5 ;  /* 0xffffffffff0a7807 */ /* 0x000fe20002800000 */
[----:B------:R-:W-:Y:S01]  /*1d20*/  UIMAD UR13, UR59, UR24, URZ ;  /* 0x000000183b0d72a4 */ /* 0x000fe2000f8e023f */
[----:B------:R-:W-:Y:S01]  /*1d30*/  IADD3.X R7, R5, UR39, RZ, P0, !PT ;  /* 0x0000002705077c10 */ /* 0x000fe200087fe4ff */
[----:B------:R-:W-:Y:S01]  /*1d40*/  UISETP.LT.AND UP1, UPT, URZ, UR14, UPT ;  /* 0x0000000e3f00728c */ /* 0x000fe2000bf21270 */
[----:B------:R-:W-:Y:S01]  /*1d50*/  SHF.R.S32.HI R39, RZ, 0x1f, R0 ;  /* 0x0000001fff277819 */ /* 0x000fe20000011400 */
[----:B------:R-:W-:Y:S01]  /*1d60*/  IMAD.SHL.U32 R10, R10, 0x2, RZ ;  /* 0x000000020a0a7824 */ /* 0x000fe200078e00ff */
[----:B------:R-:W-:Y:S01]  /*1d70*/  IADD3 R22, P0, R0, UR15, RZ ;  /* 0x0000000f00167c10 */ /* 0x000fe2000ff1e0ff */
[----:B------:R-:W-:Y:S01]  /*1d80*/  IMAD.WIDE.U32 R6, R8, UR15, R6 ;  /* 0x0000000f08067c25 */ /* 0x000fe2000f8e0006 */
[----:B------:R-:W-:-:S02]  /*1d90*/  USEL UR14, URZ, UR14, !UP1 ;  /* 0x0000000e3f0e7287 */ /* 0x000fc4000c800000 */
[----:B------:R-:W-:Y:S01]  /*1da0*/  IADD3.X R27, R39, UR42, RZ, P0, !PT ;  /* 0x0000002a271b7c10 */ /* 0x000fe200087fe4ff */
[----:B------:R-:W-:Y:S01]  /*1db0*/  IMAD.IADD R7, R7, 0x1, R12 ;  /* 0x0000000107077824 */ /* 0x000fe200078e020c */
[----:B------:R-:W-:Y:S01]  /*1dc0*/  LOP3.LUT R18, R10, 0x2, R11, 0xe2, !PT ;  /* 0x000000020a127812 */ /* 0x000fe200078ee20b */
[----:B------:R-:W-:Y:S01]  /*1dd0*/  IMAD.WIDE.U32 R12, R22, UR26, R4 ;  /* 0x0000001a160c7c25 */ /* 0x000fe2000f8e0004 */
[----:B------:R-:W-:Y:S02]  /*1de0*/  UISETP.GT.AND UP1, UPT, UR50, UR14, UPT ;  /* 0x0000000e3200728c */ /* 0x000fe4000bf24270 */
[----:B------:R-:W-:Y:S01]  /*1df0*/  UIMAD UR13, UR52, UR25, UR13 ;  /* 0x00000019340d72a4 */ /* 0x000fe2000f8e020d */
[----:B------:R-:W-:Y:S01]  /*1e00*/  IMAD R10, R27, UR26, RZ ;  /* 0x0000001a1b0a7c24 */ /* 0x000fe2000f8e02ff */
[----:B------:R-:W-:Y:S01]  /*1e10*/  IADD3 R12, P0, R12, UR48, RZ ;  /* 0x000000300c0c7c10 */ /* 0x000fe2000ff1e0ff */
[----:B------:R-:W-:Y:S01]  /*1e20*/  IMAD.WIDE.U32 R6, R29, UR52, R6 ;  /* 0x000000341d067c25 */ /* 0x000fe2000f8e0006 */
[----:B------:R-:W-:Y:S01]  /*1e30*/  PLOP3.LUT P2, PT, PT, PT, UP1, 0x80, 0x0 ;  /* 0x000000000000781c */ /* 0x000fe20003f4f018 */
[----:B------:R-:W-:-:S02]  /*1e40*/  UIMAD UR15, UR52, UR29, UR9 ;  /* 0x0000001d340f72a4 */ /* 0x000fc4000f8e0209 */
[----:B------:R-:W-:Y:S01]  /*1e50*/  IMAD R35, R22, UR27, R10 ;  /* 0x0000001b16237c24 */ /* 0x000fe2000f8e020a */
[----:B------:R-:W-:Y:S01]  /*1e60*/  SEL R10, RZ, 0x8, P6 ;  /* 0x00000008ff0a7807 */ /* 0x000fe20003000000 */
[----:B------:R-:W-:Y:S01]  /*1e70*/  VIADD R11, R7, UR13 ;  /* 0x0000000d070b7c36 */ /* 0x000fe20008000000 */
[----:B------:R-:W-:Y:S02]  /*1e80*/  UIMAD.WIDE UR24, UR43, 0x4, UR56 ;  /* 0x000000042b1878a5 */ /* 0x000fe4000f8e0238 */
[----:B------:R-:W-:Y:S01]  /*1e90*/  LOP3.LUT R26, R10, R18, R14, 0xfe, !PT ;  /* 0x000000120a1a7212 */ /* 0x000fe200078efe0e */
[----:B------:R-:W-:Y:S01]  /*1ea0*/  IMAD.MOV.U32 R10, RZ, RZ, R6 ;  /* 0x000000ffff0a7224 */ /* 0x000fe200078e0006 */
[----:B------:R-:W-:Y:S01]  /*1eb0*/  IADD3.X R13, R13, UR37, R35, P0, !PT ;  /* 0x000000250d0d7c10 */ /* 0x000fe200087fe423 */
[-C--:B------:R-:W-:Y:S02]  /*1ec0*/  IMAD R6, R39, R8.reuse, RZ ;  /* 0x0000000827067224 */ /* 0x080fe400078e02ff */
[----:B------:R-:W-:Y:S01]  /*1ed0*/  IMAD.WIDE.U32 R10, R0, R8, R10 ;  /* 0x00000008000a7225 */ /* 0x000fe200078e000a */
[----:B------:R-:W-:Y:S01]  /*1ee0*/  UMOV UR10, UR24 ;  /* 0x00000018000a7c82 */ /* 0x000fe20008000000 */
[----:B------:R-:W-:-:S02]  /*1ef0*/  UMOV UR9, UR25 ;  /* 0x0000001900097c82 */ /* 0x000fc40008000000 */
        /* <DEDUP_REMOVED lines=29> */
.L_x_125:
        /* <DEDUP_REMOVED lines=20> */
.L_x_126:
        /* <DEDUP_REMOVED lines=30> */
.L_x_128:
[----:B------:R-:W-:Y:S05]  /*23f0*/  BSYNC B0 ;  /* 0x0000000000007941 */ /* 0x000fea0003800000 */
.L_x_127:
        /* <DEDUP_REMOVED lines=29> */
.L_x_124:
        /* <DEDUP_REMOVED lines=71> */
.L_x_131:
[----:B------:R-:W-:Y:S05]  /*2a40*/  BSYNC B0 ;  /* 0x0000000000007941 */ /* 0x000fea0003800000 */
.L_x_130:
        /* <DEDUP_REMOVED lines=54> */
.L_x_133:
[----:B------:R-:W-:Y:S05]  /*2db0*/  BSYNC B0 ;  /* 0x0000000000007941 */ /* 0x000fea0003800000 */
.L_x_132:
        /* <DEDUP_REMOVED lines=44> */
.L_x_135:
[----:B------:R-:W-:Y:S05]  /*3080*/  BSYNC B0 ;  /* 0x0000000000007941 */ /* 0x000fea0003800000 */
.L_x_134:
        /* <DEDUP_REMOVED lines=39> */
.L_x_137:
[----:B------:R-:W-:Y:S05]  /*3300*/  BSYNC B0 ;  /* 0x0000000000007941 */ /* 0x000fea0003800000 */
.L_x_136:
        /* <DEDUP_REMOVED lines=42> */
.L_x_139:
[----:B------:R-:W-:Y:S05]  /*35b0*/  BSYNC B0 ;  /* 0x0000000000007941 */ /* 0x000fea0003800000 */
.L_x_138:
        /* <DEDUP_REMOVED lines=61> */
.L_x_141:
[----:B------:R-:W-:Y:S05]  /*3990*/  BSYNC B0 ;  /* 0x0000000000007941 */ /* 0x000fea0003800000 */
.L_x_140:
[----:B------:R-:W0:Y:S01]  /*39a0*/  LDGDEPBAR ;  /* 0x00000000000079af */ /* 0x000e220000000000 */
[----:B------:R-:W-:Y:S02]  /*39b0*/  ULDC.64 UR20, c[0x0][0x3c8] ;  /* 0x0000f20000147ab9 */ /* 0x000fe40000000a00 */
[----:B------:R-:W-:Y:S01]  /*39c0*/  UISETP.NE.U32.AND UP1, UPT, UR20, URZ, UPT ;  /* 0x0000003f1400728c */ /* 0x000fe2000bf25070 */
[----:B-12---:R-:W2:Y:S01]  /*39d0*/  LDL R8, [R1+0x2c] ;  /* 0x00002c0001087983 */ /* 0x006ea20000100800 */
[----:B------:R-:W-:Y:S02]  /*39e0*/  USHF.R.S32.HI UR13, URZ, 0x1f, UR52 ;  /* 0x0000001f3f0d7899 */ /* 0x000fe40008011434 */
[----:B------:R-:W-:-:S06]  /*39f0*/  UISETP.NE.AND.EX UP1, UPT, UR21, URZ, UPT, UP1 ;  /* 0x0000003f1500728c */ /* 0x000fcc000bf25310 */
[----:B------:R-:W-:-:S05]  /*3a00*/  PLOP3.LUT P0, PT, PT, PT, UP1, 0x80, 0x0 ;  /* 0x000000000000781c */ /* 0x000fca0003f0f018 */
[----:B------:R-:W-:Y:S01]  /*3a10*/  @UP1 ULDC.64 UR24, c[0x0][0x3d0] ;  /* 0x0000f40000181ab9 */ /* 0x000fe20000000a00 */
[----:B------:R-:W-:Y:S01]  /*3a20*/  @UP1 UMOV UR16, UR52 ;  /* 0x0000003400101c82 */ /* 0x000fe20008000000 */
[----:B------:R-:W-:Y:S01]  /*3a30*/  @UP1 UIMAD UR5, UR55, UR24, URZ ;  /* 0x00000018370512a4 */ /* 0x000fe2000f8e023f */
[----:B------:R-:W-:Y:S01]  /*3a40*/  @UP1 UMOV UR17, UR13 ;  /* 0x0000000d00111c82 */ /* 0x000fe20008000000 */
[----:B------:R-:W-:-:S04]  /*3a50*/  DEPBAR.LE SB0, 0x1 ;  /* 0x000080400000791a */ /* 0x000fc80000000000 */
[----:B------:R-:W-:Y:S01]  /*3a60*/  BAR.SYNC.DEFER_BLOCKING 0x0 ;  /* 0x0000000000007b1d */ /* 0x000fe20000010000 */
[----:B------:R-:W-:Y:S02]  /*3a70*/  @UP1 UIMAD.WIDE.U32 UR16, UR49, UR24, UR16 ;  /* 0x00000018311012a5 */ /* 0x000fe4000f8e0010 */
[----:B------:R-:W-:Y:S02]  /*3a80*/  @UP1 UIMAD UR5, UR49, UR25, UR5 ;  /* 0x00000019310512a4 */ /* 0x000fe4000f8e0205 */
[----:B------:R-:W-:Y:S02]  /*3a90*/  @UP1 ULEA UR20, UP0, UR16, UR20, 0x2 ;  /* 0x0000001410141291 */ /* 0x000fe4000f80103f */
[----:B------:R-:W-:-:S04]  /*3aa0*/  @UP1 UIADD3 UR5, UR17, UR5, URZ ;  /* 0x0000000511051290 */ /* 0x000fc8000fffe03f */
[----:B------:R-:W-:Y:S01]  /*3ab0*/  @UP1 ULEA.HI.X UR21, UR16, UR21, UR5, 0x2, UP0 ;  /* 0x0000001510151291 */ /* 0x000fe200080f1405 */
[----:B------:R-:W-:Y:S01]  /*3ac0*/  IMAD.U32 R4, RZ, RZ, UR20 ;  /* 0x00000014ff047e24 */ /* 0x000fe2000f8e00ff */
[----:B------:R-:W-:Y:S01]  /*3ad0*/  UIADD3 UR13, UR4, 0x14000, URZ ;  /* 0x00014000040d7890 */ /* 0x000fe2000fffe03f */
[----:B------:R-:W-:Y:S01]  /*3ae0*/  @UP1 ULDC UR5, c[0x0][0x2e8] ;  /* 0x0000ba0000051ab9 */ /* 0x000fe20000000800 */
[----:B------:R-:W-:Y:S01]  /*3af0*/  IMAD.MOV.U32 R192, RZ, RZ, 0x40 ;  /* 0x00000040ffc07424 */ /* 0x000fe200078e00ff */
[C---:B------:R-:W-:Y:S01]  /*3b00*/  LOP3.LUT P2, RZ, R37.reuse, 0x4, RZ, 0xc0, !PT ;  /* 0x0000000425ff7812 */ /* 0x040fe2000784c0ff */
[----:B------:R-:W-:Y:S01]  /*3b10*/  IMAD.U32 R5, RZ, RZ, UR21 ;  /* 0x00000015ff057e24 */ /* 0x000fe2000f8e00ff */
[----:B------:R-:W-:Y:S02]  /*3b20*/  LOP3.LUT P1, RZ, R37, 0x2, RZ, 0xc0, !PT ;  /* 0x0000000225ff7812 */ /* 0x000fe4000782c0ff */
[----:B------:R-:W-:Y:S01]  /*3b30*/  LEA R180, R234, UR4, 0x1 ;  /* 0x00000004eab47c11 */ /* 0x000fe2000f8e08ff */
[----:B------:R-:W1:Y:S04]  /*3b40*/  LDSM.16.M88.4 R136, [R229] ;  /* 0x00000000e588783b */ /* 0x000e680000000200 */
[----:B------:R-:W1:Y:S04]  /*3b50*/  LDSM.16.M88.4 R140, [R230] ;  /* 0x00000000e68c783b */ /* 0x000e680000000200 */
[----:B------:R-:W1:Y:S04]  /*3b60*/  LDSM.16.M88.4 R144, [R231] ;  /* 0x00000000e790783b */ /* 0x000e680000000200 */
[----:B------:R-:W1:Y:S04]  /*3b70*/  LDSM.16.M88.4 R152, [R229+0x1000] ;  /* 0x00100000e598783b */ /* 0x000e680000000200 */
[----:B------:R-:W1:Y:S04]  /*3b80*/  LDSM.16.M88.4 R156, [R230+0x1000] ;  /* 0x00100000e69c783b */ /* 0x000e680000000200 */
[----:B------:R-:W1:Y:S04]  /*3b90*/  LDSM.16.M88.4 R168, [R229+0x2000] ;  /* 0x00200000e5a8783b */ /* 0x000e680000000200 */
[----:B------:R-:W1:Y:S04]  /*3ba0*/  LDSM.16.M88.4 R172, [R230+0x2000] ;  /* 0x00200000e6ac783b */ /* 0x000e680000000200 */
[----:B------:R-:W1:Y:S04]  /*3bb0*/  LDSM.16.M88.4 R184, [R229+0x3000] ;  /* 0x00300000e5b8783b */ /* 0x000e680000000200 */
[----:B------:R-:W1:Y:S01]  /*3bc0*/  LDSM.16.M88.4 R188, [R230+0x3000] ;  /* 0x00300000e6bc783b */ /* 0x000e620000000200 */
[----:B------:R-:W-:Y:S01]  /*3bd0*/  UIADD3 UR18, UR31, 0x20, UR23 ;  /* 0x000000201f127890 */ /* 0x000fe2000fffe017 */
[----:B------:R-:W-:-:S02]  /*3be0*/  CS2R R126, SRZ ;  /* 0x00000000007e7805 */ /* 0x000fc4000001ff00 */
[----:B------:R-:W-:Y:S01]  /*3bf0*/  CS2R R124, SRZ ;  /* 0x00000000007c7805 */ /* 0x000fe2000001ff00 */
[----:B------:R4:W2:Y:S01]  /*3c00*/  @P0 LDG.E R4, desc[UR6][R4.64] ;  /* 0x0000000604040981 */ /* 0x0008a2000c1e1900 */
[----:B------:R-:W1:Y:S01]  /*3c10*/  @P0 MUFU.RCP R0, UR5 ;  /* 0x0000000500000d08 */ /* 0x000e620008001000 */
[----:B---3--:R-:W-:Y:S02]  /*3c20*/  LEA R6, R234, UR13, 0x1 ;  /* 0x0000000dea067c11 */ /* 0x008fe4000f8e08ff */
[----:B------:R-:W-:Y:S02]  /*3c30*/  CS2R R130, SRZ ;  /* 0x0000000000827805 */ /* 0x000fe4000001ff00 */
[----:B------:R-:W-:Y:S01]  /*3c40*/  SEL R192, R192, 0xffffffc0, !P2 ;  /* 0xffffffc0c0c07807 */ /* 0x000fe20005000000 */
[----:B------:R-:W3:Y:S01]  /*3c50*/  LDSM.16.M88.4 R132, [R180+0x14000] ;  /* 0x01400000b484783b */ /* 0x000ee20000000200 */
[----:B------:R-:W-:Y:S02]  /*3c60*/  CS2R R128, SRZ ;  /* 0x0000000000807805 */ /* 0x000fe4000001ff00 */
[----:B------:R-:W-:-:S02]  /*3c70*/  CS2R R122, SRZ ;  /* 0x00000000007a7805 */ /* 0x000fc4000001ff00 */
[----:B------:R-:W-:Y:S01]  /*3c80*/  CS2R R120, SRZ ;  /* 0x0000000000787805 */ /* 0x000fe2000001ff00 */
[----:B------:R-:W1:Y:S01]  /*3c90*/  LDSM.16.M88.4 R148, [R180+0x15000] ;  /* 0x01500000b494783b */ /* 0x000e620000000200 */
[----:B------:R-:W-:Y:S02]  /*3ca0*/  CS2R R118, SRZ ;  /* 0x0000000000767805 */ /* 0x000fe4000001ff00 */
[----:B------:R-:W-:Y:S02]  /*3cb0*/  CS2R R116, SRZ ;  /* 0x0000000000747805 */ /* 0x000fe4000001ff00 */
[----:B------:R-:W-:Y:S01]  /*3cc0*/  CS2R R110, SRZ ;  /* 0x00000000006e7805 */ /* 0x000fe2000001ff00 */
[----:B------:R-:W1:Y:S01]  /*3cd0*/  LDSM.16.M88.4 R164, [R180+0x16000] ;  /* 0x01600000b4a4783b */ /* 0x000e620000000200 */
[----:B------:R-:W-:Y:S02]  /*3ce0*/  CS2R R108, SRZ ;  /* 0x00000000006c7805 */ /* 0x000fe4000001ff00 */
[----:B------:R-:W-:-:S02]  /*3cf0*/  CS2R R114, SRZ ;  /* 0x0000000000727805 */ /* 0x000fc4000001ff00 */
[----:B------:R-:W-:Y:S01]  /*3d00*/  CS2R R112, SRZ ;  /* 0x0000000000707805 */ /* 0x000fe2000001ff00 */
[----:B------:R-:W1:Y:S01]  /*3d10*/  LDSM.16.M88.4 R180, [R180+0x17000] ;  /* 0x01700000b4b4783b */ /* 0x000e620000000200 */
[----:B------:R-:W-:Y:S02]  /*3d20*/  CS2R R106, SRZ ;  /* 0x00000000006a7805 */ /* 0x000fe4000001ff00 */
[----:B------:R-:W-:Y:S02]  /*3d30*/  CS2R R104, SRZ ;  /* 0x0000000000687805 */ /* 0x000fe4000001ff00 */
[----:B------:R-:W-:Y:S02]  /*3d40*/  CS2R R102, SRZ ;  /* 0x0000000000667805 */ /* 0x000fe4000001ff00 */
[----:B------:R-:W-:Y:S02]  /*3d50*/  CS2R R100, SRZ ;  /* 0x0000000000647805 */ /* 0x000fe4000001ff00 */
[----:B------:R-:W-:-:S02]  /*3d60*/  CS2R R38, SRZ ;  /* 0x0000000000267805 */ /* 0x000fc4000001ff00 */
[----:B------:R-:W-:Y:S02]  /*3d70*/  CS2R R36, SRZ ;  /* 0x0000000000247805 */ /* 0x000fe4000001ff00 */
[----:B------:R-:W-:Y:S01]  /*3d80*/  CS2R R42, SRZ ;  /* 0x00000000002a7805 */ /* 0x000fe2000001ff00 */
[----:B----4-:R-:W-:Y:S01]  /*3d90*/  IMAD.MOV.U32 R5, RZ, RZ, 0x20 ;  /* 0x00000020ff057424 */ /* 0x010fe200078e00ff */
[----:B------:R-:W-:Y:S02]  /*3da0*/  CS2R R40, SRZ ;  /* 0x0000000000287805 */ /* 0x000fe4000001ff00 */
[----:B------:R-:W-:Y:S02]  /*3db0*/  CS2R R34, SRZ ;  /* 0x0000000000227805 */ /* 0x000fe4000001ff00 */
[----:B------:R-:W-:Y:S02]  /*3dc0*/  CS2R R32, SRZ ;  /* 0x0000000000207805 */ /* 0x000fe4000001ff00 */
[----:B------:R-:W-:-:S02]  /*3dd0*/  CS2R R30, SRZ ;  /* 0x00000000001e7805 */ /* 0x000fc4000001ff00 */
[----:B------:R-:W-:Y:S02]  /*3de0*/  SEL R5, R5, 0xffffffe0, !P1 ;  /* 0xffffffe005057807 */ /* 0x000fe40004800000 */
[----:B------:R-:W-:Y:S02]  /*3df0*/  CS2R R28, SRZ ;  /* 0x00000000001c7805 */ /* 0x000fe4000001ff00 */
[----:B------:R-:W-:Y:S02]  /*3e00*/  CS2R R22, SRZ ;  /* 0x0000000000167805 */ /* 0x000fe4000001ff00 */
[----:B------:R-:W-:Y:S02]  /*3e10*/  CS2R R20, SRZ ;  /* 0x0000000000147805 */ /* 0x000fe4000001ff00 */
[----:B------:R-:W-:Y:S02]  /*3e20*/  IADD3 R192, R5, R6, R192 ;  /* 0x0000000605c07210 */ /* 0x000fe40007ffe0c0 */
[----:B------:R-:W-:-:S02]  /*3e30*/  CS2R R26, SRZ ;  /* 0x00000000001a7805 */ /* 0x000fc4000001ff00 */
[----:B------:R-:W-:Y:S02]  /*3e40*/  CS2R R24, SRZ ;  /* 0x0000000000187805 */ /* 0x000fe4000001ff00 */
[----:B------:R-:W-:Y:S02]  /*3e50*/  CS2R R18, SRZ ;  /* 0x0000000000127805 */ /* 0x000fe4000001ff00 */
[----:B------:R-:W-:Y:S01]  /*3e60*/  CS2R R16, SRZ ;  /* 0x0000000000107805 */ /* 0x000fe2000001ff00 */
[----:B------:R-:W4:Y:S01]  /*3e70*/  LDSM.16.M88.4 R160, [R192+0x1000] ;  /* 0x00100000c0a0783b */ /* 0x000f220000000200 */
[----:B------:R-:W-:Y:S02]  /*3e80*/  CS2R R14, SRZ ;  /* 0x00000000000e7805 */ /* 0x000fe4000001ff00 */
[----:B------:R-:W-:Y:S01]  /*3e90*/  CS2R R12, SRZ ;  /* 0x00000000000c7805 */ /* 0x000fe2000001ff00 */
[----:B------:R-:W-:Y:S01]  /*3ea0*/  UMOV UR5, URZ ;  /* 0x0000003f00057c82 */ /* 0x000fe20008000000 */
[----:B------:R-:W1:Y:S01]  /*3eb0*/  LDSM.16.M88.4 R176, [R192+0x2000] ;  /* 0x00200000c0b0783b */ /* 0x000e620000000200 */
[----:B------:R-:W-:-:S02]  /*3ec0*/  UIADD3 UR17, UR23, 0x20, URZ ;  /* 0x0000002017117890 */ /* 0x000fc4000fffe03f */
[----:B------:R-:W-:Y:S01]  /*3ed0*/  UIADD3 UR18, UR18, -UR19, URZ ;  /* 0x8000001312127290 */ /* 0x000fe2000fffe03f */
[----:B------:R-:W1:Y:S01]  /*3ee0*/  LDSM.16.M88.4 R192, [R192+0x3000] ;  /* 0x00300000c0c0783b */ /* 0x000e620000000200 */
[----:B------:R-:W-:Y:S01]  /*3ef0*/  ULDC UR20, c[0x0][0x2dc] ;  /* 0x0000b70000147ab9 */ /* 0x000fe20000000800 */
[----:B------:R-:W-:Y:S01]  /*3f00*/  ULDC UR16, c[0x0][0x2ec] ;  /* 0x0000bb0000107ab9 */ /* 0x000fe20000000800 */
[----:B--2---:R-:W-:-:S04]  /*3f10*/  VIADD R247, R8, UR23 ;  /* 0x0000001708f77c36 */ /* 0x004fc80008000000 */
[C---:B------:R-:W-:Y:S02]  /*3f20*/  VIADD R250, R247.reuse, 0x9 ;  /* 0x00000009f7fa7836 */ /* 0x040fe40000000000 */
[C---:B------:R-:W-:Y:S02]  /*3f30*/  VIADD R249, R247.reuse, 0x8 ;  /* 0x00000008f7f97836 */ /* 0x040fe40000000000 */
[----:B------:R-:W-:-:S03]  /*3f40*/  VIADD R248, R247, 0x1 ;  /* 0x00000001f7f87836 */ /* 0x000fc60000000000 */
[----:B------:R-:W-:Y:S02]  /*3f50*/  I2FP.F32.S32 R252, R249 ;  /* 0x000000f900fc7245 */ /* 0x000fe40000201400 */
[----:B------:R-:W-:Y:S01]  /*3f60*/  I2FP.F32.S32 R251, R248 ;  /* 0x000000f800fb7245 */ /* 0x000fe20000201400 */
[----:B-1----:R-:W-:Y:S01]  /*3f70*/  @P0 FMUL.FTZ R7, R4, R0 ;  /* 0x0000000004070220 */ /* 0x002fe20000410000 */
[----:B------:R-:W-:Y:S02]  /*3f80*/  VIADD R4, R45, 0x1 ;  /* 0x000000012d047836 */ /* 0x000fe40000000000 */
[----:B------:R-:W-:Y:S02]  /*3f90*/  IMAD.U32 R0, RZ, RZ, UR31 ;  /* 0x0000001fff007e24 */ /* 0x000fe4000f8e00ff */
[----:B------:R-:W-:-:S03]  /*3fa0*/  @P0 R2UR UR13, R7 ;  /* 0x00000000070d02ca */ /* 0x000fc600000e0000 */
[----:B------:R-:W-:Y:S02]  /*3fb0*/  IADD3 R0, R4, UR19, -R0 ;  /* 0x0000001304007c10 */ /* 0x000fe4000fffe800 */
[----:B------:R-:W-:-:S03]  /*3fc0*/  SHF.L.U64.HI R4, R45, 0x2, R44 ;  /* 0x000000022d047819 */ /* 0x000fc6000001022c */
[----:B------:R1:W-:Y:S05]  /*3fd0*/  STL [R1+0x20], R0 ;  /* 0x0000200001007387 */ /* 0x0003ea0000100800 */
[----:B------:R-:W-:Y:S01]  /*3fe0*/  @UP1 UMOV UR5, UR13 ;  /* 0x0000000d00051c82 */ /* 0x000fe20008000000 */
[----:B-1----:R-:W-:-:S05]  /*3ff0*/  IMAD.SHL.U32 R0, R45, 0x4, RZ ;  /* 0x000000042d007824 */ /* 0x002fca00078e00ff */
[----:B------:R1:W-:Y:S04]  /*4000*/  STL [R1+0xc], R0 ;  /* 0x00000c0001007387 */ /* 0x0003e80000100800 */
[----:B------:R-:W-:Y:S01]  /*4010*/  STL [R1+0x8], R4 ;  /* 0x0000080401007387 */ /* 0x000fe20000100800 */
[----:B-1----:R-:W-:-:S05]  /*4020*/  I2FP.F32.S32 R0, R247 ;  /* 0x000000f700007245 */ /* 0x002fca0000201400 */
[----:B------:R1:W-:Y:S02]  /*4030*/  STL [R1+0x4], R0 ;  /* 0x0000040001007387 */ /* 0x0003e40000100800 */
[----:B-1----:R-:W-:-:S05]  /*4040*/  I2FP.F32.S32 R0, R250 ;  /* 0x000000fa00007245 */ /* 0x002fca0000201400 */
[----:B---34-:R1:W-:Y:S02]  /*4050*/  STL [R1], R0 ;  /* 0x0000000001007387 */ /* 0x0183e40000100800 */
.L_x_144:
[----:B------:R-:W0:Y:S01]  /*4060*/  LDGDEPBAR ;  /* 0x00000000000079af */ /* 0x000e220000000000 */
[----:B-1----:R-:W-:Y:S01]  /*4070*/  LEA R0, R234, UR4, 0x1 ;  /* 0x00000004ea007c11 */ /* 0x002fe2000f8e08ff */
[----:B------:R-:W-:Y:S01]  /*4080*/  USHF.L.U32 UR13, UR8, 0x6, URZ ;  /* 0x00000006080d7899 */ /* 0x000fe2000800063f */
[----:B-----5:R-:W-:Y:S01]  /*4090*/  FSETP.NEU.FTZ.AND P0, PT, R245, -INF , PT ;  /* 0xff800000f500780b */ /* 0x020fe20003f1d000 */
[----:B------:R-:W2:Y:S01]  /*40a0*/  LDL R69, [R1+0x20] ;  /* 0x0000200001457983 */ /* 0x000ea20000100800 */
[----:B------:R-:W-:Y:S02]  /*40b0*/  UISETP.GT.AND UP2, UPT, UR8, UR14, UPT ;  /* 0x0000000e0800728c */ /* 0x000fe4000bf44270 */
[----:B------:R-:W-:Y:S01]  /*40c0*/  UISETP.GE.AND UP0, UPT, UR13, UR18, UPT ;  /* 0x000000120d00728c */ /* 0x000fe2000bf06270 */
[----:B------:R-:W3:Y:S03]  /*40d0*/  LDL R68, [R1+0x4] ;  /* 0x0000040001447983 */ /* 0x000ee60000100800 */
        /* <DEDUP_REMOVED lines=53> */
[----:B------:R-:W3:Y:S11]  /*4430*/  LDSM.16.M88.4 R60, [R231+-0x2000] ;  /* 0xffe00000e73c783b */ /* 0x000ef60000000200 */
        /* <DEDUP_REMOVED lines=10> */
[----:B--2---:R-:W-:Y:S02]  /*44e0*/  @!P1 VIADD R0, R69, UR13 ;  /* 0x0000000d45009c36 */ /* 0x004fe40008000000 */
[----:B------:R-:W-:Y:S10]  /*44f0*/  IMAD.MOV.U32 R69, RZ, RZ, 0x8 ;  /* 0x00000008ff457424 */ /* 0x000ff400078e00ff */
[C---:B---3--:R-:W-:Y:S06]  /*4500*/  HMMA.16816.F32 R4, R56.reuse, R60, R4 ;  /* 0x0000003c3804723c */ /* 0x048fec0000001804 */
        /* <DEDUP_REMOVED lines=9> */
[C---:B----4-:R-:W-:Y:S01]  /*45a0*/  HMMA.16816.F32 R4, R48.reuse, R52, R4 ;  /* 0x000000343004723c */ /* 0x050fe20000001804 */
[----:B------:R-:W3:Y:S05]  /*45b0*/  LDL R52, [R1+0xc] ;  /* 0x00000c0001347983 */ /* 0x000eea0000100800 */
[----:B------:R-:W-:Y:S01]  /*45c0*/  HMMA.16816.F32 R8, R48, R54, R8 ;  /* 0x000000363008723c */ /* 0x000fe20000001808 */
[----:B------:R-:W4:Y:S06]  /*45d0*/  LDL R50, [R1] ;  /* 0x0000000001327983 */ /* 0x000f2c0000100800 */
[----:B------:R-:W-:Y:S01]  /*45e0*/  @!P1 VIMNMX R49, R0, UR19, PT ;  /* 0x0000001300319c48 */ /* 0x000fe2000bfe0100 */
[----:B------:R-:W-:Y:S03]  /*45f0*/  FMUL.FTZ R48, R245, 1.4426950216293334961 ;  /* 0x3fb8aa3bf5307820 */ /* 0x000fe60000410000 */
[-C--:B------:R-:W-:Y:S02]  /*4600*/  @!P1 ISETP.GE.AND P2, PT, R247, R49.reuse, PT ;  /* 0x00000031f700920c */ /* 0x080fe40003f46270 */
[----:B------:R-:W-:Y:S02]  /*4610*/  FSEL R48, R48, RZ, P0 ;  /* 0x000000ff30307208 */ /* 0x000fe40000000000 */
[----:B------:R-:W-:Y:S03]  /*4620*/  @!P1 ISETP.GE.AND P0, PT, R248, R49, PT ;  /* 0x00000031f800920c */ /* 0x000fe60003f06270 */
[C---:B--2---:R-:W-:Y:S06]  /*4630*/  HMMA.16816.F32 R4, R56.reuse, R60, R4 ;  /* 0x0000003c3804723c */ /* 0x044fec0000001804 */
[----:B------:R-:W-:Y:S01]  /*4640*/  HMMA.16816.F32 R8, R56, R62, R8 ;  /* 0x0000003e3808723c */ /* 0x000fe20000001808 */
[----:B------:R-:W2:Y:S04]  /*4650*/  LDL R63, [R1+0x14] ;  /* 0x00001400013f7983 */ /* 0x000ea80000100800 */
[----:B------:R-:W2:Y:S11]  /*4660*/  LDL R62, [R1+0x18] ;  /* 0x00001800013e7983 */ /* 0x000eb60000100800 */
[----:B------:R-:W-:Y:S02]  /*4670*/  @!UPT UIADD3 URZ, URZ, URZ, URZ ;  /* 0x0000003f3f3ff290 */ /* 0x000fe4000fffe03f */
[C---:B-1----:R-:W-:Y:S01]  /*4680*/  HMMA.16816.F32 R4, R44.reuse, R64, R4 ;  /* 0x000000402c04723c */ /* 0x042fe20000001804 */
[----:B------:R-:W2:Y:S04]  /*4690*/  LDL R65, [R1+0x10] ;  /* 0x0000100001417983 */ /* 0x000ea80000100800 */
[----:B------:R-:W2:Y:S01]  /*46a0*/  LDL R64, [R1+0x1c] ;  /* 0x00001c0001407983 */ /* 0x000ea20000100800 */
[----:B------:R-:W-:Y:S03]  /*46b0*/  HMMA.16816.F32 R8, R44, R66, R8 ;  /* 0x000000422c08723c */ /* 0x000fe60000001808 */
[----:B------:R-:W2:Y:S04]  /*46c0*/  LDL R66, [R1+0x8] ;  /* 0x0000080001427983 */ /* 0x000ea80000100800 */
[----:B------:R-:W-:Y:S11]  /*46d0*/  FMUL.FTZ R45, R246, 1.4426950216293334961 ;  /* 0x3fb8aa3bf62d7820 */ /* 0x000ff60000410000 */
[C---:B------:R-:W-:Y:S01]  /*46e0*/  FFMA.FTZ R4, R68.reuse, UR5, R4 ;  /* 0x0000000544047c23 */ /* 0x040fe20008010004 */
[C---:B------:R-:W-:Y:S01]  /*46f0*/  FFMA.FTZ R5, R251.reuse, UR5, R5 ;  /* 0x00000005fb057c23 */ /* 0x040fe20008010005 */
[----:B------:R-:W-:Y:S01]  /*4700*/  FFMA.FTZ R6, R68, UR5, R6 ;  /* 0x0000000544067c23 */ /* 0x000fe20008010006 */
[----:B------:R-:W-:Y:S02]  /*4710*/  FFMA.FTZ R7, R251, UR5, R7 ;  /* 0x00000005fb077c23 */ /* 0x000fe40008010007 */
[----:B------:R-:W-:Y:S01]  /*4720*/  @!P1 FSEL R4, R4, -INF , !P2 ;  /* 0xff80000004049808 */ /* 0x000fe20005000000 */
[C---:B------:R-:W-:Y:S01]  /*4730*/  FFMA.FTZ R8, R252.reuse, UR5, R8 ;  /* 0x00000005fc087c23 */ /* 0x040fe20008010008 */
[----:B------:R-:W-:Y:S01]  /*4740*/  @!P1 FSEL R5, R5, -INF , !P0 ;  /* 0xff80000005059808 */ /* 0x000fe20004000000 */
[----:B------:R-:W-:Y:S01]  /*4750*/  FFMA.FTZ R10, R252, UR5, R10 ;  /* 0x00000005fc0a7c23 */ /* 0x000fe2000801000a */
[----:B------:R-:W-:Y:S01]  /*4760*/  FSETP.NEU.FTZ.AND P2, PT, R246, -INF , PT ;  /* 0xff800000f600780b */ /* 0x000fe20003f5d000 */
[--C-:B------:R-:W-:Y:S01]  /*4770*/  FFMA.FTZ R44, R4, UR16, -R48.reuse ;  /* 0x00000010042c7c23 */ /* 0x100fe20008010830 */
[----:B------:R-:W-:Y:S01]  /*4780*/  @!P1 VIADDMNMX R4, R0, R69, UR19, PT ;  /* 0x0000001300049e46 */ /* 0x000fe2000b800145 */
[----:B------:R-:W-:Y:S01]  /*4790*/  FFMA.FTZ R5, R5, UR16, -R48 ;  /* 0x0000001005057c23 */ /* 0x000fe20008010830 */
[----:B------:R-:W-:Y:S01]  /*47a0*/  FSEL R0, R45, RZ, P2 ;  /* 0x000000ff2d007208 */ /* 0x000fe20001000000 */
[----:B------:R-:W-:Y:S01]  /*47b0*/  MUFU.EX2 R61, R44 ;  /* 0x0000002c003d7308 */ /* 0x000fe20000000800 */
[-C--:B------:R-:W-:Y:S02]  /*47c0*/  @!P1 ISETP.GE.AND P0, PT, R247, R4.reuse, PT ;  /* 0x00000004f700920c */ /* 0x080fe40003f06270 */
[-C--:B------:R-:W-:Y:S02]  /*47d0*/  @!P1 ISETP.GE.AND P2, PT, R249, R4.reuse, PT ;  /* 0x00000004f900920c */ /* 0x080fe40003f46270 */
[----:B------:R-:W-:Y:S02]  /*47e0*/  @!P1 FSEL R6, R6, -INF , !P0 ;  /* 0xff80000006069808 */ /* 0x000fe40004000000 */
[----:B------:R-:W-:Y:S03]  /*47f0*/  @!P1 ISETP.GE.AND P0, PT, R248, R4, PT ;  /* 0x00000004f800920c */ /* 0x000fe60003f06270 */
[----:B------:R-:W1:Y:S01]  /*4800*/  MUFU.EX2 R58, R5 ;  /* 0x00000005003a7308 */ /* 0x000e620000000800 */
[----:B------:R-:W-:Y:S01]  /*4810*/  @!P1 FSEL R10, R10, -INF , !P2 ;  /* 0xff8000000a0a9808 */ /* 0x000fe20005000000 */
[--C-:B------:R-:W-:Y:S01]  /*4820*/  FFMA.FTZ R6, R6, UR16, -R0.reuse ;  /* 0x0000001006067c23 */ /* 0x100fe20008010800 */
[----:B------:R-:W-:Y:S02]  /*4830*/  @!P1 FSEL R7, R7, -INF , !P0 ;  /* 0xff80000007079808 */ /* 0x000fe40004000000 */
[-C--:B------:R-:W-:Y:S01]  /*4840*/  @!P1 ISETP.GE.AND P0, PT, R249, R49.reuse, PT ;  /* 0x00000031f900920c */ /* 0x080fe20003f06270 */
[--C-:B------:R-:W-:Y:S01]  /*4850*/  FFMA.FTZ R10, R10, UR16, -R0.reuse ;  /* 0x000000100a0a7c23 */ /* 0x100fe20008010800 */
[----:B------:R-:W-:Y:S03]  /*4860*/  PLOP3.LUT P2, PT, PT, PT, UP2, 0x80, 0x0 ;  /* 0x000000000000781c */ /* 0x000fe60003f4f028 */
[----:B------:R1:W-:Y:S01]  /*4870*/  MUFU.EX2 R60, R6 ;  /* 0x00000006003c7308 */ /* 0x0003e20000000800 */
[----:B------:R-:W-:Y:S01]  /*4880*/  @!P1 FSEL R8, R8, -INF , !P0 ;  /* 0xff80000008089808 */ /* 0x000fe20004000000 */
[----:B------:R-:W-:Y:S01]  /*4890*/  FFMA.FTZ R7, R7, UR16, -R0 ;  /* 0x0000001007077c23 */ /* 0x000fe20008010800 */
[----:B------:R-:W-:Y:S02]  /*48a0*/  @!P1 ISETP.GE.AND P0, PT, R250, R49, PT ;  /* 0x00000031fa00920c */ /* 0x000fe40003f06270 */
[----:B------:R-:W-:Y:S01]  /*48b0*/  P2R R240, PR, RZ, 0x4 ;  /* 0x00000004fff07803 */ /* 0x000fe20000000000 */
[--C-:B------:R-:W-:Y:S04]  /*48c0*/  FFMA.FTZ R8, R8, UR16, -R48.reuse ;  /* 0x0000001008087c23 */ /* 0x100fe80008010830 */
[----:B------:R-:W1:Y:S10]  /*48d0*/  MUFU.EX2 R59, R7 ;  /* 0x00000007003b7308 */ /* 0x000e740000000800 */
[----:B------:R-:W-:Y:S01]  /*48e0*/  MUFU.EX2 R55, R8 ;  /* 0x0000000800377308 */ /* 0x000fe20000000800 */
[----:B-1----:R-:W-:Y:S09]  /*48f0*/  F2FP.F16.F32.PACK_AB R6, R58, R61 ;  /* 0x0000003d3a06723e */ /* 0x002ff200000000ff */
[----:B------:R-:W-:Y:S01]  /*4900*/  MUFU.EX2 R56, R10 ;  /* 0x0000000a00387308 */ /* 0x000fe20000000800 */
[----:B------:R-:W-:Y:S01]  /*4910*/  F2FP.F16.F32.PACK_AB R5, R59, R60 ;  /* 0x0000003c3b05723e */ /* 0x000fe200000000ff */
[C---:B----4-:R-:W-:Y:S01]  /*4920*/  FFMA.FTZ R9, R50.reuse, UR5, R9 ;  /* 0x0000000532097c23 */ /* 0x050fe20008010009 */
[----:B------:R-:W-:Y:S04]  /*4930*/  FFMA.FTZ R11, R50, UR5, R11 ;  /* 0x00000005320b7c23 */ /* 0x000fe8000801000b */
[----:B------:R-:W-:Y:S02]  /*4940*/  @!P1 FSEL R9, R9, -INF , !P0 ;  /* 0xff80000009099808 */ /* 0x000fe40004000000 */
[----:B------:R-:W-:Y:S03]  /*4950*/  @!P1 ISETP.GE.AND P0, PT, R250, R4, PT ;  /* 0x00000004fa00920c */ /* 0x000fe60003f06270 */
[----:B------:R-:W-:Y:S01]  /*4960*/  FFMA.FTZ R48, R9, UR16, -R48 ;  /* 0x0000001009307c23 */ /* 0x000fe20008010830 */
[----:B------:R-:W-:Y:S02]  /*4970*/  @!P1 FSEL R11, R11, -INF , !P0 ;  /* 0xff8000000b0b9808 */ /* 0x000fe40004000000 */
[----:B---3--:R-:W-:Y:S01]  /*4980*/  IADD3 R52, P0, R52, UR12, RZ ;  /* 0x0000000c34347c10 */ /* 0x008fe2000ff1e0ff */
[----:B------:R-:W1:Y:S02]  /*4990*/  MUFU.EX2 R57, R48 ;  /* 0x0000003000397308 */ /* 0x000e640000000800 */
[----:B------:R-:W-:Y:S08]  /*49a0*/  FFMA.FTZ R0, R11, UR16, -R0 ;  /* 0x000000100b007c23 */ /* 0x000ff00008010800 */
[----:B------:R-:W3:Y:S01]  /*49b0*/  MUFU.EX2 R54, R0 ;  /* 0x0000000000367308 */ /* 0x000ee20000000800 */
[----:B-1----:R-:W-:Y:S02]  /*49c0*/  F2FP.F16.F32.PACK_AB R4, R57, R55 ;  /* 0x000000373904723e */ /* 0x002fe400000000ff */
[----:B---3--:R-:W-:Y:S01]  /*49d0*/  F2FP.F16.F32.PACK_AB R0, R54, R56 ;  /* 0x000000383600723e */ /* 0x008fe200000000ff */
[----:B--2---:R-:W-:Y:S04]  /*49e0*/  STS [R65+0x15000], R6 ;  /* 0x0150000641007388 */ /* 0x004fe80000000800 */
[----:B------:R-:W-:Y:S04]  /*49f0*/  STS [R64+0x15000], R5 ;  /* 0x0150000540007388 */ /* 0x000fe80000000800 */
[----:B------:R-:W-:Y:S01]  /*4a00*/  STS [R63+0x15000], R4 ;  /* 0x015000043f007388 */ /* 0x000fe20000000800 */
[----:B------:R-:W-:Y:S03]  /*4a10*/  IADD3.X R53, R66, UR11, RZ, P0, !PT ;  /* 0x0000000b42357c10 */ /* 0x000fe600087fe4ff */
        /* <DEDUP_REMOVED lines=206> */
.L_x_142:
        /* <DEDUP_REMOVED lines=30> */
[C---:B------:R-:W-:Y:S01]  /*58e0*/  HMMA.16816.F32 R88, R92.reuse, R196, RZ ;  /* 0x000000c45c58723c */ /* 0x040fe200000018ff */
[----:B------:R-:W2:Y:S04]  /*58f0*/  LDL R196, [R1+0xc] ;  /* 0x00000c0001c47983 */ /* 0x000ea80000100800 */
[----:B------:R-:W3:Y:S01]  /*5900*/  LDL R197, [R1+0x8] ;  /* 0x0000080001c57983 */ /* 0x000ee20000100800 */
[-C--:B------:R-:W-:Y:S06]  /*5910*/  HMMA.16816.F32 R92, R92, R198.reuse, RZ ;  /* 0x000000c65c5c723c */ /* 0x080fec00000018ff */
[----:B------:R-:W-:Y:S06]  /*5920*/  HMMA.16816.F32 R96, R96, R198, RZ ;  /* 0x000000c66060723c */ /* 0x000fec00000018ff */
[-C--:B------:R-:W-:Y:S06]  /*5930*/  HMMA.16816.F32 R4, R200, R204.reuse, R4 ;  /* 0x000000ccc804723c */ /* 0x080fec0000001804 */
[C---:B------:R-:W-:Y:S06]  /*5940*/  HMMA.16816.F32 R8, R208.reuse, R204, R8 ;  /* 0x000000ccd008723c */ /* 0x040fec0000001808 */
[-C--:B------:R-:W-:Y:S06]  /*5950*/  HMMA.16816.F32 R44, R208, R206.reuse, R44 ;  /* 0x000000ced02c723c */ /* 0x080fec000000182c */
[C---:B------:R-:W-:Y:S06]  /*5960*/  HMMA.16816.F32 R48, R200.reuse, R206, R48 ;  /* 0x000000cec830723c */ /* 0x040fec0000001830 */
[-C--:B------:R-:W-:Y:S05]  /*5970*/  HMMA.16816.F32 R52, R200, R212.reuse, R52 ;  /* 0x000000d4c834723c */ /* 0x080fea0000001834 */
[----:B------:R-:W-:Y:S01]  /*5980*/  IMAD R207, R0, UR20, RZ ;  /* 0x0000001400cf7c24 */ /* 0x000fe2000f8e02ff */
[C---:B------:R-:W-:Y:S05]  /*5990*/  HMMA.16816.F32 R56, R208.reuse, R212, R56 ;  /* 0x000000d4d038723c */ /* 0x040fea0000001838 */
[C---:B------:R-:W-:Y:S01]  /*59a0*/  IMAD.U32 R0, R207.reuse, -0x40, RZ ;  /* 0xffffffc0cf007824 */ /* 0x040fe200078e00ff */
[-C--:B------:R-:W-:Y:S05]  /*59b0*/  HMMA.16816.F32 R60, R208, R214.reuse, R60 ;  /* 0x000000d6d03c723c */ /* 0x080fea000000183c */
[C---:B------:R-:W-:Y:S01]  /*59c0*/  LEA R238, P0, R0.reuse, R238, 0x2 ;  /* 0x000000ee00ee7211 */ /* 0x040fe200078010ff */
[C---:B------:R-:W-:Y:S05]  /*59d0*/  HMMA.16816.F32 R64, R200.reuse, R214, R64 ;  /* 0x000000d6c840723c */ /* 0x040fea0000001840 */
[----:B------:R-:W-:Y:S01]  /*59e0*/  LEA.HI.X.SX32 R239, R0, R239, 0x2, P0 ;  /* 0x000000ef00ef7211 */ /* 0x000fe200000f16ff */
[-C--:B------:R-:W-:Y:S05]  /*59f0*/  HMMA.16816.F32 R68, R200, R216.reuse, R68 ;  /* 0x000000d8c844723c */ /* 0x080fea0000001844 */
[C---:B------:R-:W-:Y:S01]  /*5a00*/  IMAD.SHL.U32 R0, R207.reuse, 0x8, RZ ;  /* 0x00000008cf007824 */ /* 0x040fe200078e00ff */
[C---:B------:R-:W-:Y:S06]  /*5a10*/  HMMA.16816.F32 R72, R208.reuse, R216, R72 ;  /* 0x000000d8d048723c */ /* 0x040fec0000001848 */
[-C--:B------:R-:W-:Y:S06]  /*5a20*/  HMMA.16816.F32 R76, R208, R218.reuse, R76 ;  /* 0x000000dad04c723c */ /* 0x080fec000000184c */
[C---:B------:R-:W-:Y:S06]  /*5a30*/  HMMA.16816.F32 R80, R200.reuse, R218, R80 ;  /* 0x000000dac850723c */ /* 0x040fec0000001850 */
[-C--:B-1----:R-:W-:Y:S06]  /*5a40*/  HMMA.16816.F32 R84, R200, R220.reuse, R84 ;  /* 0x000000dcc854723c */ /* 0x082fec0000001854 */
[C---:B------:R-:W-:Y:S06]  /*5a50*/  HMMA.16816.F32 R88, R208.reuse, R220, R88 ;  /* 0x000000dcd058723c */ /* 0x040fec0000001858 */
[-C--:B------:R-:W-:Y:S06]  /*5a60*/  HMMA.16816.F32 R92, R208, R222.reuse, R92 ;  /* 0x000000ded05c723c */ /* 0x080fec000000185c */
[----:B------:R-:W-:Y:S05]  /*5a70*/  HMMA.16816.F32 R96, R200, R222, R96 ;  /* 0x000000dec860723c */ /* 0x000fea0000001860 */
[C---:B------:R-:W-:Y:S02]  /*5a80*/  IMAD R208, R207.reuse, 0x18, RZ ;  /* 0x00000018cfd07824 */ /* 0x040fe400078e02ff */
[C---:B------:R-:W-:Y:S04]  /*5a90*/  IMAD.SHL.U32 R210, R207.reuse, 0x20, RZ ;  /* 0x00000020cfd27824 */ /* 0x040fe800078e00ff */
[C---:B------:R-:W-:Y:S01]  /*5aa0*/  IMAD R209, R207.reuse, 0x30, RZ ;  /* 0x00000030cfd17824 */ /* 0x040fe200078e02ff */
[----:B--2---:R-:W-:Y:S01]  /*5ab0*/  @P2 IADD3 R204, P1, R196, UR10, RZ ;  /* 0x0000000ac4cc2c10 */ /* 0x004fe2000ff3e0ff */
[----:B------:R-:W-:Y:S01]  /*5ac0*/  IMAD.SHL.U32 R196, R207, 0x10, RZ ;  /* 0x00000010cfc47824 */ /* 0x000fe200078e00ff */
[----:B------:R-:W-:Y:S02]  /*5ad0*/  @UP2 UMOV UR10, UR15 ;  /* 0x0000000f000a2c82 */ /* 0x000fe40008000000 */
[----:B---3--:R-:W-:Y:S01]  /*5ae0*/  @P2 IADD3.X R205, R197, UR9, RZ, P1, !PT ;  /* 0x00000009c5cd2c10 */ /* 0x008fe20008ffe4ff */
[C---:B------:R-:W-:Y:S01]  /*5af0*/  IMAD R197, R207.reuse, 0x28, RZ ;  /* 0x00000028cfc57824 */ /* 0x040fe200078e02ff */
[CC--:B------:R-:W-:Y:S01]  /*5b00*/  LEA R198, P1, R0.reuse, R238.reuse, 0x2 ;  /* 0x000000ee00c67211 */ /* 0x0c0fe200078210ff */
[----:B------:R-:W-:Y:S02]  /*5b10*/  @UP2 UMOV UR9, UR13 ;  /* 0x0000000d00092c82 */ /* 0x000fe40008000000 */
[----:B------:R-:W5:Y:S01]  /*5b20*/  @P2 LDG.E R245, desc[UR6][R204.64+-0x100] ;  /* 0xffff0006ccf52981 */ /* 0x000f62000c1e1900 */
[-C--:B------:R-:W-:Y:S02]  /*5b30*/  LEA.HI.X.SX32 R199, R0, R239.reuse, 0x2, P1 ;  /* 0x000000ef00c77211 */ /* 0x080fe400008f16ff */
[-C--:B------:R-:W-:Y:S01]  /*5b40*/  LEA R206, P1, R210, R238.reuse, 0x2 ;  /* 0x000000eed2ce7211 */ /* 0x080fe200078210ff */
[----:B------:R1:W5:Y:S04]  /*5b50*/  @P2 LDG.E R246, desc[UR6][R204.64+-0xe0] ;  /* 0xffff2006ccf62981 */ /* 0x000368000c1e1900 */
[----:B------:R2:W-:Y:S04]  /*5b60*/  REDG.E.ADD.F32.FTZ.RN.STRONG.GPU desc[UR6][R238.64], R4 ;  /* 0x00000004ee0079a6 */ /* 0x0005e8000c10f386 */
[----:B------:R3:W-:Y:S01]  /*5b70*/  REDG.E.ADD.F32.FTZ.RN.STRONG.GPU desc[UR6][R198.64], R5 ;  /* 0x00000005c60079a6 */ /* 0x0007e2000c10f386 */
[CC--:B-1----:R-:W-:Y:S04]  /*5b80*/  LEA R204, P0, R196.reuse, R238.reuse, 0x2 ;  /* 0x000000eec4cc7211 */ /* 0x0c2fe800078010ff */
[-C--:B------:R-:W-:Y:S02]  /*5b90*/  LEA.HI.X.SX32 R205, R196, R239.reuse, 0x2, P0 ;  /* 0x000000efc4cd7211 */ /* 0x080fe400000f16ff */
[CC--:B--2---:R-:W-:Y:S03]  /*5ba0*/  LEA R4, P0, R208.reuse, R238.reuse, 0x2 ;  /* 0x000000eed0047211 */ /* 0x0c4fe600078010ff */
[----:B------:R1:W-:Y:S01]  /*5bb0*/  REDG.E.ADD.F32.FTZ.RN.STRONG.GPU desc[UR6][R204.64], R6 ;  /* 0x00000006cc0079a6 */ /* 0x0003e2000c10f386 */
[-C--:B---3--:R-:W-:Y:S01]  /*5bc0*/  LEA.HI.X.SX32 R5, R208, R239.reuse, 0x2, P0 ;  /* 0x000000efd0057211 */ /* 0x088fe200000f16ff */
[----:B------:R-:W-:Y:S01]  /*5bd0*/  IMAD R208, R207, 0x38, RZ ;  /* 0x00000038cfd07824 */ /* 0x000fe200078e02ff */
[-C--:B------:R-:W-:Y:S03]  /*5be0*/  LEA.HI.X.SX32 R207, R210, R239.reuse, 0x2, P1 ;  /* 0x000000efd2cf7211 */ /* 0x080fe600008f16ff */
[----:B------:R2:W-:Y:S04]  /*5bf0*/  REDG.E.ADD.F32.FTZ.RN.STRONG.GPU desc[UR6][R4.64], R7 ;  /* 0x00000007040079a6 */ /* 0x0005e8000c10f386 */
[----:B------:R3:W-:Y:S01]  /*5c00*/  REDG.E.ADD.F32.FTZ.RN.STRONG.GPU desc[UR6][R206.64], R8 ;  /* 0x00000008ce0079a6 */ /* 0x0007e2000c10f386 */
[-C--:B-1----:R-:W-:Y:S02]  /*5c10*/  LEA R204, P0, R197, R238.reuse, 0x2 ;  /* 0x000000eec5cc7211 */ /* 0x082fe400078010ff */
[-C--:B------:R-:W-:Y:S02]  /*5c20*/  LEA R6, P1, R209, R238.reuse, 0x2 ;  /* 0x000000eed1067211 */ /* 0x080fe400078210ff */
[-C--:B------:R-:W-:Y:S01]  /*5c30*/  LEA.HI.X.SX32 R205, R197, R239.reuse, 0x2, P0 ;  /* 0x000000efc5cd7211 */ /* 0x080fe200000f16ff */
[----:B------:R-:W-:Y:S01]  /*5c40*/  VIADD R197, R196, 0x20 ;  /* 0x00000020c4c57836 */ /* 0x000fe20000000000 */
[-C--:B--2---:R-:W-:Y:S02]  /*5c50*/  LEA.HI.X.SX32 R7, R209, R239.reuse, 0x2, P1 ;  /* 0x000000efd1077211 */ /* 0x084fe400008f16ff */
[CC--:B------:R-:W-:Y:S01]  /*5c60*/  LEA R4, P0, R208.reuse, R238.reuse, 0x2 ;  /* 0x000000eed0047211 */ /* 0x0c0fe200078010ff */
[----:B------:R1:W-:Y:S03]  /*5c70*/  REDG.E.ADD.F32.FTZ.RN.STRONG.GPU desc[UR6][R204.64], R9 ;  /* 0x00000009cc0079a6 */ /* 0x0003e6000c10f386 */
[-C--:B------:R-:W-:Y:S01]  /*5c80*/  LEA.HI.X.SX32 R5, R208, R239.reuse, 0x2, P0 ;  /* 0x000000efd0057211 */ /* 0x080fe200000f16ff */
[----:B------:R2:W-:Y:S01]  /*5c90*/  REDG.E.ADD.F32.FTZ.RN.STRONG.GPU desc[UR6][R6.64], R10 ;  /* 0x0000000a060079a6 */ /* 0x0005e2000c10f386 */
[CC--:B---3--:R-:W-:Y:S03]  /*5ca0*/  LEA R8, P0, R197.reuse, R238.reuse, 0x2 ;  /* 0x000000eec5087211 */ /* 0x0c8fe600078010ff */
[----:B------:R3:W-:Y:S04]  /*5cb0*/  REDG.E.ADD.F32.FTZ.RN.STRONG.GPU desc[UR6][R4.64], R11 ;  /* 0x0000000b040079a6 */ /* 0x0007e8000c10f386 */
[----:B------:R4:W-:Y:S04]  /*5cc0*/  REDG.E.ADD.F32.FTZ.RN.STRONG.GPU desc[UR6][R238.64+0x80], R48 ;  /* 0x00008030ee0079a6 */ /* 0x0009e8000c10f386 */
[----:B------:R4:W-:Y:S01]  /*5cd0*/  REDG.E.ADD.F32.FTZ.RN.STRONG.GPU desc[UR6][R198.64+0x80], R49 ;  /* 0x00008031c60079a6 */ /* 0x0009e2000c10f386 */
[-C--:B-1----:R-:W-:Y:S01]  /*5ce0*/  LEA.HI.X.SX32 R9, R197, R239.reuse, 0x2, P0 ;  /* 0x000000efc5097211 */ /* 0x082fe200000f16ff */
[C---:B--2---:R-:W-:Y:S04]  /*5cf0*/  IMAD.IADD R7, R0.reuse, 0x1, R197 ;  /* 0x0000000100077824 */ /* 0x044fe800078e02c5 */
[----:B------:R1:W-:Y:S01]  /*5d00*/  REDG.E.ADD.F32.FTZ.RN.STRONG.GPU desc[UR6][R8.64], R50 ;  /* 0x00000032080079a6 */ /* 0x0003e2000c10f386 */
[C---:B---3--:R-:W-:Y:S01]  /*5d10*/  IMAD.IADD R4, R0.reuse, 0x1, R7 ;  /* 0x0000000100047824 */ /* 0x048fe200078e0207 */
[CC--:B------:R-:W-:Y:S03]  /*5d20*/  LEA R6, P1, R7.reuse, R238.reuse, 0x2 ;  /* 0x000000ee07067211 */ /* 0x0c0fe600078210ff */
[----:B------:R-:W-:Y:S01]  /*5d30*/  IMAD.IADD R5, R0, 0x1, R4 ;  /* 0x0000000100057824 */ /* 0x000fe200078e0204 */
[-C--:B------:R-:W-:Y:S02]  /*5d40*/  LEA.HI.X.SX32 R7, R7, R239.reuse, 0x2, P1 ;  /* 0x000000ef07077211 */ /* 0x080fe400008f16ff */
[CC--:B----4-:R-:W-:Y:S03]  /*5d50*/  LEA R48, P0, R4.reuse, R238.reuse, 0x2 ;  /* 0x000000ee04307211 */ /* 0x0d0fe600078010ff */
[----:B------:R2:W-:Y:S01]  /*5d60*/  REDG.E.ADD.F32.FTZ.RN.STRONG.GPU desc[UR6][R6.64], R51 ;  /* 0x00000033060079a6 */ /* 0x0005e2000c10f386 */
[-C--:B------:R-:W-:Y:S01]  /*5d70*/  LEA.HI.X.SX32 R49, R4, R239.reuse, 0x2, P0 ;  /* 0x000000ef04317211 */ /* 0x080fe200000f16ff */
[----:B------:R-:W-:Y:S01]  /*5d80*/  IMAD.IADD R4, R0, 0x1, R5 ;  /* 0x0000000100047824 */ /* 0x000fe200078e0205 */
[CC--:B------:R-:W-:Y:S03]  /*5d90*/  LEA R10, P0, R5.reuse, R238.reuse, 0x2 ;  /* 0x000000ee050a7211 */ /* 0x0c0fe600078010ff */
[----:B------:R-:W-:Y:S01]  /*5da0*/  REDG.E.ADD.F32.FTZ.RN.STRONG.GPU desc[UR6][R48.64], R44 ;  /* 0x0000002c300079a6 */ /* 0x000fe2000c10f386 */
[-C--:B------:R-:W-:Y:S01]  /*5db0*/  LEA.HI.X.SX32 R11, R5, R239.reuse, 0x2, P0 ;  /* 0x000000ef050b7211 */ /* 0x080fe200000f16ff */
[----:B------:R-:W-:Y:S04]  /*5dc0*/  VIADD R5, R196, 0x40 ;  /* 0x00000040c4057836 */ /* 0x000fe80000000000 */
[----:B------:R3:W-:Y:S01]  /*5dd0*/  REDG.E.ADD.F32.FTZ.RN.STRONG.GPU desc[UR6][R10.64], R45 ;  /* 0x0000002d0a0079a6 */ /* 0x0007e2000c10f386 */
[CC--:B-1----:R-:W-:Y:S04]  /*5de0*/  LEA R8, P1, R4.reuse, R238.reuse, 0x2 ;  /* 0x000000ee04087211 */ /* 0x0c2fe800078210ff */
[-C--:B------:R-:W-:Y:S05]  /*5df0*/  LEA.HI.X.SX32 R9, R4, R239.reuse, 0x2, P1 ;  /* 0x000000ef04097211 */ /* 0x080fea00008f16ff */
[----:B------:R1:W-:Y:S01]  /*5e00*/  REDG.E.ADD.F32.FTZ.RN.STRONG.GPU desc[UR6][R8.64], R46 ;  /* 0x0000002e080079a6 */ /* 0x0003e2000c10f386 */
[C---:B--2---:R-:W-:Y:S05]  /*5e10*/  IMAD.IADD R7, R0.reuse, 0x1, R4 ;  /* 0x0000000100077824 */ /* 0x044fea00078e0204 */
[CC--:B------:R-:W-:Y:S04]  /*5e20*/  LEA R6, P0, R7.reuse, R238.reuse, 0x2 ;  /* 0x000000ee07067211 */ /* 0x0c0fe800078010ff */
[-C--:B------:R-:W-:Y:S01]  /*5e30*/  LEA.HI.X.SX32 R7, R7, R239.reuse, 0x2, P0 ;  /* 0x000000ef07077211 */ /* 0x080fe200000f16ff */
[C---:B---3--:R-:W-:Y:S04]  /*5e40*/  IMAD.IADD R10, R0.reuse, 0x1, R5 ;  /* 0x00000001000a7824 */ /* 0x048fe800078e0205 */
[----:B------:R2:W-:Y:S01]  /*5e50*/  REDG.E.ADD.F32.FTZ.RN.STRONG.GPU desc[UR6][R6.64], R47 ;  /* 0x0000002f060079a6 */ /* 0x0005e2000c10f386 */
[C---:B------:R-:W-:Y:S03]  /*5e60*/  IMAD.IADD R4, R0.reuse, 0x1, R10 ;  /* 0x0000000100047824 */ /* 0x040fe600078e020a */
[----:B------:R-:W-:Y:S04]  /*5e70*/  REDG.E.ADD.F32.FTZ.RN.STRONG.GPU desc[UR6][R238.64+0x100], R52 ;  /* 0x00010034ee0079a6 */ /* 0x000fe8000c10f386 */
[----:B------:R-:W-:Y:S01]  /*5e80*/  REDG.E.ADD.F32.FTZ.RN.STRONG.GPU desc[UR6][R198.64+0x100], R53 ;  /* 0x00010035c60079a6 */ /* 0x000fe2000c10f386 */
[CC--:B-1----:R-:W-:Y:S04]  /*5e90*/  LEA R8, P0, R5.reuse, R238.reuse, 0x2 ;  /* 0x000000ee05087211 */ /* 0x0c2fe800078010ff */
[-C--:B------:R-:W-:Y:S01]  /*5ea0*/  LEA.HI.X.SX32 R9, R5, R239.reuse, 0x2, P0 ;  /* 0x000000ef05097211 */ /* 0x080fe200000f16ff */
[----:B------:R-:W-:Y:S01]  /*5eb0*/  IMAD.IADD R5, R0, 0x1, R4 ;  /* 0x0000000100057824 */ /* 0x000fe200078e0204 */
[CC--:B------:R-:W-:Y:S03]  /*5ec0*/  LEA R44, P0, R4.reuse, R238.reuse, 0x2 ;  /* 0x000000ee042c7211 */ /* 0x0c0fe600078010ff */
[----:B------:R1:W-:Y:S01]  /*5ed0*/  REDG.E.ADD.F32.FTZ.RN.STRONG.GPU desc[UR6][R8.64], R54 ;  /* 0x00000036080079a6 */ /* 0x0003e2000c10f386 */
[-C--:B------:R-:W-:Y:S01]  /*5ee0*/  LEA.HI.X.SX32 R45, R4, R239.reuse, 0x2, P0 ;  /* 0x000000ef042d7211 */ /* 0x080fe200000f16ff */
[----:B------:R-:W-:Y:S01]  /*5ef0*/  IMAD.IADD R4, R0, 0x1, R5 ;  /* 0x0000000100047824 */ /* 0x000fe200078e0205 */
[CC--:B--2---:R-:W-:Y:S04]  /*5f00*/  LEA R6, P1, R10.reuse, R238.reuse, 0x2 ;  /* 0x000000ee0a067211 */ /* 0x0c4fe800078210ff */
[-C--:B------:R-:W-:Y:S02]  /*5f10*/  LEA.HI.X.SX32 R7, R10, R239.reuse, 0x2, P1 ;  /* 0x000000ef0a077211 */ /* 0x080fe400008f16ff */
[CC--:B------:R-:W-:Y:S03]  /*5f20*/  LEA R10, P0, R5.reuse, R238.reuse, 0x2 ;  /* 0x000000ee050a7211 */ /* 0x0c0fe600078010ff */
[----:B------:R2:W-:Y:S01]  /*5f30*/  REDG.E.ADD.F32.FTZ.RN.STRONG.GPU desc[UR6][R6.64], R55 ;  /* 0x00000037060079a6 */ /* 0x0005e2000c10f386 */
[-C--:B------:R-:W-:Y:S01]  /*5f40*/  LEA.HI.X.SX32 R11, R5, R239.reuse, 0x2, P0 ;  /* 0x000000ef050b7211 */ /* 0x080fe200000f16ff */
[----:B------:R-:W-:Y:S02]  /*5f50*/  VIADD R5, R196, 0x60 ;  /* 0x00000060c4057836 */ /* 0x000fe40000000000 */
[----:B------:R-:W-:Y:S04]  /*5f60*/  LDSM.16.MT88.4 R52, [R3+0x14400] ;  /* 0x014400000334783b */ /* 0x000fe80000004200 */
[----:B------:R-:W-:Y:S01]  /*5f70*/  REDG.E.ADD.F32.FTZ.RN.STRONG.GPU desc[UR6][R44.64], R56 ;  /* 0x000000382c0079a6 */ /* 0x000fe2000c10f386 */
[CC--:B-1----:R-:W-:Y:S03]  /*5f80*/  LEA R8, P1, R4.reuse, R238.reuse, 0x2 ;  /* 0x000000ee04087211 */ /* 0x0c2fe600078210ff */
[----:B------:R1:W-:Y:S01]  /*5f90*/  REDG.E.ADD.F32.FTZ.RN.STRONG.GPU desc[UR6][R10.64], R57 ;  /* 0x000000390a0079a6 */ /* 0x0003e2000c10f386 */
[-C--:B------:R-:W-:Y:S05]  /*5fa0*/  LEA.HI.X.SX32 R9, R4, R239.reuse, 0x2, P1 ;  /* 0x000000ef04097211 */ /* 0x080fea00008f16ff */
[----:B------:R3:W-:Y:S01]  /*5fb0*/  REDG.E.ADD.F32.FTZ.RN.STRONG.GPU desc[UR6][R8.64], R58 ;  /* 0x0000003a080079a6 */ /* 0x0007e2000c10f386 */
[C---:B--2---:R-:W-:Y:S05]  /*5fc0*/  IMAD.IADD R7, R0.reuse, 0x1, R4 ;  /* 0x0000000100077824 */ /* 0x044fea00078e0204 */
[CC--:B------:R-:W-:Y:S04]  /*5fd0*/  LEA R6, P0, R7.reuse, R238.reuse, 0x2 ;  /* 0x000000ee07067211 */ /* 0x0c0fe800078010ff */
[-C--:B------:R-:W-:Y:S01]  /*5fe0*/  LEA.HI.X.SX32 R7, R7, R239.reuse, 0x2, P0 ;  /* 0x000000ef07077211 */ /* 0x080fe200000f16ff */
[C---:B-1----:R-:W-:Y:S04]  /*5ff0*/  IMAD.IADD R10, R0.reuse, 0x1, R5 ;  /* 0x00000001000a7824 */ /* 0x042fe800078e0205 */
[----:B------:R1:W-:Y:S01]  /*6000*/  REDG.E.ADD.F32.FTZ.RN.STRONG.GPU desc[UR6][R6.64], R59 ;  /* 0x0000003b060079a6 */ /* 0x0003e2000c10f386 */
[C---:B------:R-:W-:Y:S03]  /*6010*/  IMAD.IADD R4, R0.reuse, 0x1, R10 ;  /* 0x0000000100047824 */ /* 0x040fe600078e020a */
[----:B------:R-:W-:Y:S01]  /*6020*/  REDG.E.ADD.F32.FTZ.RN.STRONG.GPU desc[UR6][R238.64+0x180], R64 ;  /* 0x00018040ee0079a6 */ /* 0x000fe2000c10f386 */
[CC--:B---3--:R-:W-:Y:S03]  /*6030*/  LEA R8, P0, R5.reuse, R238.reuse, 0x2 ;  /* 0x000000ee05087211 */ /* 0x0c8fe600078010ff */
        /* <DEDUP_REMOVED lines=13> */
[----:B------:R-:W-:Y:S01]  /*6110*/  REDG.E.ADD.F32.FTZ.RN.STRONG.GPU desc[UR6][R44.64], R60 ;  /* 0x0000003c2c0079a6 */ /* 0x000fe2000c10f386 */
[CC--:B--2---:R-:W-:Y:S03]  /*6120*/  LEA R8, P1, R4.reuse, R238.reuse, 0x2 ;  /* 0x000000ee04087211 */ /* 0x0c4fe600078210ff */
[----:B------:R2:W-:Y:S01]  /*6130*/  REDG.E.ADD.F32.FTZ.RN.STRONG.GPU desc[UR6][R10.64], R61 ;  /* 0x0000003d0a0079a6 */ /* 0x0005e2000c10f386 */
[-C--:B------:R-:W-:Y:S05]  /*6140*/  LEA.HI.X.SX32 R9, R4, R239.reuse, 0x2, P1 ;  /* 0x000000ef04097211 */ /* 0x080fea00008f16ff */
[----:B------:R3:W-:Y:S01]  /*6150*/  REDG.E.ADD.F32.FTZ.RN.STRONG.GPU desc[UR6][R8.64], R62 ;  /* 0x0000003e080079a6 */ /* 0x0007e2000c10f386 */
[C---:B-1----:R-:W-:Y:S05]  /*6160*/  IMAD.IADD R7, R0.reuse, 0x1, R4 ;  /* 0x0000000100077824 */ /* 0x042fea00078e0204 */
[CC--:B------:R-:W-:Y:S01]  /*6170*/  LEA R6, P0, R7.reuse, R238.reuse, 0x2 ;  /* 0x000000ee07067211 */ /* 0x0c0fe200078010ff */
[C---:B--2---:R-:W-:Y:S03]  /*6180*/  IMAD.IADD R10, R0.reuse, 0x1, R5 ;  /* 0x00000001000a7824 */ /* 0x044fe600078e0205 */
[-C--:B------:R-:W-:Y:S01]  /*6190*/  LEA.HI.X.SX32 R7, R7, R239.reuse, 0x2, P0 ;  /* 0x000000ef07077211 */ /* 0x080fe200000f16ff */
[C---:B------:R-:W-:Y:S04]  /*61a0*/  IMAD.IADD R4, R0.reuse, 0x1, R10 ;  /* 0x0000000100047824 */ /* 0x040fe800078e020a */
[----:B------:R1:W-:Y:S01]  /*61b0*/  REDG.E.ADD.F32.FTZ.RN.STRONG.GPU desc[UR6][R6.64], R63 ;  /* 0x0000003f060079a6 */ /* 0x0003e2000c10f386 */
[CC--:B---3--:R-:W-:Y:S03]  /*61c0*/  LEA R8, P0, R5.reuse, R238.reuse, 0x2 ;  /* 0x000000ee05087211 */ /* 0x0c8fe600078010ff */
[----:B------:R-:W-:Y:S01]  /*61d0*/  REDG.E.ADD.F32.FTZ.RN.STRONG.GPU desc[UR6][R238.64+0x200], R68 ;  /* 0x00020044ee0079a6 */ /* 0x000fe2000c10f386 */
[-C--:B------:R-:W-:Y:S01]  /*61e0*/  LEA.HI.X.SX32 R9, R5, R239.reuse, 0x2, P0 ;  /* 0x000000ef05097211 */ /* 0x080fe200000f16ff */
[----:B------:R-:W-:Y:S01]  /*61f0*/  IMAD.IADD R5, R0, 0x1, R4 ;  /* 0x0000000100057824 */ /* 0x000fe200078e0204 */
[CC--:B------:R-:W-:Y:S01]  /*6200*/  LEA R44, P0, R4.reuse, R238.reuse, 0x2 ;  /* 0x000000ee042c7211 */ /* 0x0c0fe200078010ff */
[----:B------:R-:W-:Y:S03]  /*6210*/  REDG.E.ADD.F32.FTZ.RN.STRONG.GPU desc[UR6][R198.64+0x200], R69 ;  /* 0x00020045c60079a6 */ /* 0x000fe6000c10f386 */
[-C--:B------:R-:W-:Y:S01]  /*6220*/  LEA.HI.X.SX32 R45, R4, R239.reuse, 0x2, P0 ;  /* 0x000000ef042d7211 */ /* 0x080fe200000f16ff */
[----:B------:R2:W-:Y:S01]  /*6230*/  REDG.E.ADD.F32.FTZ.RN.STRONG.GPU desc[UR6][R8.64], R70 ;  /* 0x00000046080079a6 */ /* 0x0005e2000c10f386 */
[----:B------:R-:W-:Y:S03]  /*6240*/  IMAD.IADD R4, R0, 0x1, R5 ;  /* 0x0000000100047824 */ /* 0x000fe600078e0205 */
        /* <DEDUP_REMOVED lines=206> */
.L_x_143:
        /* <DEDUP_REMOVED lines=9> */
[----:B------:R-:W1:Y:S01]  /*6fc0*/  S2R R6, SR_TID.X ;  /* 0x0000000000067919 */ /* 0x000e620000002100 */
[----:B------:R-:W-:Y:S01]  /*6fd0*/  F2FP.F16.F32.PACK_AB R46, R15, R14 ;  /* 0x0000000e0f2e723e */ /* 0x000fe200000000ff */
[----:B------:R-:W-:Y:S01]  /*6fe0*/  FMUL.FTZ R100, R100, UR5 ;  /* 0x0000000564647c20 */ /* 0x000fe20008410000 */
[----:B------:R-:W-:Y:S01]  /*6ff0*/  F2FP.F16.F32.PACK_AB R45, R17, R16 ;  /* 0x00000010112d723e */ /* 0x000fe200000000ff */
[----:B------:R-:W3:Y:S01]  /*7000*/  S2R R49, SR_TID.X ;  /* 0x0000000000317919 */ /* 0x000ee20000002100 */
        /* <DEDUP_REMOVED lines=27> */
[----:B------:R-:W-:Y:S01]  /*71c0*/  LEA.HI R4, R21, R48, RZ, 0x2 ;  /* 0x0000003015047211 */ /* 0x000fe200078f10ff */
[----:B------:R-:W-:Y:S01]  /*71d0*/  FMUL.FTZ R130, R130, UR5 ;  /* 0x0000000582827c20 */ /* 0x000fe20008410000 */
[----:B-1----:R-:W-:Y:S01]  /*71e0*/  SHF.R.S32.HI R6, RZ, 0x1f, R6 ;  /* 0x0000001fff067819 */ /* 0x002fe20000011406 */
[----:B------:R-:W-:Y:S01]  /*71f0*/  FMUL.FTZ R131, R131, UR5 ;  /* 0x0000000583837c20 */ /* 0x000fe20008410000 */
[--C-:B------:R-:W-:Y:S01]  /*7200*/  SHF.R.S32.HI R5, RZ, 0x2, R4.reuse ;  /* 0x00000002ff057819 */ /* 0x100fe20000011404 */
[----:B------:R-:W-:Y:S01]  /*7210*/  FMUL.FTZ R124, R124, UR5 ;  /* 0x000000057c7c7c20 */ /* 0x000fe20008410000 */
[----:B------:R-:W-:Y:S01]  /*7220*/  SHF.R.S32.HI R0, RZ, 0x1f, R4 ;  /* 0x0000001fff007819 */ /* 0x000fe20000011404 */
[----:B------:R-:W-:Y:S01]  /*7230*/  FMUL.FTZ R125, R125, UR5 ;  /* 0x000000057d7d7c20 */ /* 0x000fe20008410000 */
[----:B---3--:R-:W-:Y:S01]  /*7240*/  LEA.HI R6, R6, R49, RZ, 0x5 ;  /* 0x0000003106067211 */ /* 0x008fe200078f28ff */
[----:B------:R-:W-:Y:S01]  /*7250*/  FMUL.FTZ R126, R126, UR5 ;  /* 0x000000057e7e7c20 */ /* 0x000fe20008410000 */
[----:B------:R-:W-:Y:S01]  /*7260*/  LEA.HI R0, R0, R5, RZ, 0x3 ;  /* 0x0000000500007211 */ /* 0x000fe200078f18ff */
[----:B------:R-:W-:Y:S01]  /*7270*/  FMUL.FTZ R127, R127, UR5 ;  /* 0x000000057f7f7c20 */ /* 0x000fe20008410000 */
[----:B------:R-:W-:Y:S01]  /*7280*/  SHF.R.S32.HI R6, RZ, 0x5, R6 ;  /* 0x00000005ff067819 */ /* 0x000fe20000011406 */
[----:B------:R-:W-:Y:S01]  /*7290*/  UISETP.NE.AND UP0, UPT, UR30, -0x1, UPT ;  /* 0xffffffff1e00788c */ /* 0x000fe2000bf05270 */
[----:B------:R-:W-:-:S02]  /*72a0*/  LOP3.LUT R0, R0, 0xfffffff8, RZ, 0xc0, !PT ;  /* 0xfffffff800007812 */ /* 0x000fc400078ec0ff */
[----:B------:R-:W-:Y:S01]  /*72b0*/  LOP3.LUT R4, R4, 0x7ffffffc, RZ, 0xc0, !PT ;  /* 0x7ffffffc04047812 */ /* 0x000fe200078ec0ff */
[----:B------:R-:W-:Y:S01]  /*72c0*/  IMAD.SHL.U32 R6, R6, 0x8, RZ ;  /* 0x0000000806067824 */ /* 0x000fe200078e00ff */
[----:B------:R-:W-:Y:S01]  /*72d0*/  F2FP.F16.F32.PACK_AB R24, R25, R24 ;  /* 0x000000181918723e */ /* 0x000fe200000000ff */
[----:B------:R-:W-:Y:S01]  /*72e0*/  IMAD.IADD R0, R5, 0x1, -R0 ;  /* 0x0000000105007824 */ /* 0x000fe200078e0a00 */
[----:B------:R-:W-:Y:S01]  /*72f0*/  F2FP.F16.F32.PACK_AB R26, R27, R26 ;  /* 0x0000001a1b1a723e */ /* 0x000fe200000000ff */
[----:B------:R-:W-:Y:S01]  /*7300*/  IMAD.IADD R4, R48, 0x1, -R4 ;  /* 0x0000000130047824 */ /* 0x000fe200078e0a04 */
[----:B------:R-:W-:Y:S01]  /*7310*/  LOP3.LUT R6, R6, 0x38, RZ, 0xc0, !PT ;  /* 0x0000003806067812 */ /* 0x000fe200078ec0ff */
[----:B------:R-:W-:Y:S01]  /*7320*/  IMAD.SHL.U32 R0, R0, 0x40, RZ ;  /* 0x0000004000007824 */ /* 0x000fe200078e00ff */
[----:B------:R-:W-:Y:S01]  /*7330*/  F2FP.F16.F32.PACK_AB R22, R23, R22 ;  /* 0x000000161716723e */ /* 0x000fe200000000ff */
[----:B------:R-:W-:Y:S01]  /*7340*/  IMAD.SHL.U32 R4, R4, 0x2, RZ ;  /* 0x0000000204047824 */ /* 0x000fe200078e00ff */
[----:B------:R-:W-:Y:S01]  /*7350*/  F2FP.F16.F32.PACK_AB R28, R29, R28 ;  /* 0x0000001c1d1c723e */ /* 0x000fe200000000ff */
[----:B------:R-:W-:Y:S01]  /*7360*/  @UP0 UIADD3 UR5, UR22, UR30, URZ ;  /* 0x0000001e16050290 */ /* 0x000fe2000fffe03f */
[----:B------:R-:W-:Y:S01]  /*7370*/  LOP3.LUT R0, R0, 0x1c0, RZ, 0xc0, !PT ;  /* 0x000001c000007812 */ /* 0x000fe200078ec0ff */
[----:B------:R-:W-:Y:S01]  /*7380*/  @UP0 ULDC.64 UR14, c[0x0][0x450] ;  /* 0x00011400000e0ab9 */ /* 0x000fe20000000a00 */
[----:B------:R-:W-:Y:S01]  /*7390*/  F2FP.F16.F32.PACK_AB R30, R31, R30 ;  /* 0x0000001e1f1e723e */ /* 0x000fe200000000ff */
[----:B------:R-:W-:Y:S01]  /*73a0*/  @UP0 UIMAD.WIDE.U32 UR8, UR5, UR14, URZ ;  /* 0x0000000e050802a5 */ /* 0x000fe2000f8e003f */
[----:B------:R-:W-:Y:S01]  /*73b0*/  SHF.R.U32.HI R5, RZ, 0x3, R0 ;  /* 0x00000003ff057819 */ /* 0x000fe20000011600 */
[----:B------:R-:W-:Y:S01]  /*73c0*/  @UP0 UIMAD UR5, UR5, UR15, URZ ;  /* 0x0000000f050502a4 */ /* 0x000fe2000f8e023f */
[----:B------:R-:W-:-:S02]  /*73d0*/  F2FP.F16.F32.PACK_AB R32, R33, R32 ;  /* 0x000000202120723e */ /* 0x000fc400000000ff */
[----:B------:R-:W-:Y:S01]  /*73e0*/  LOP3.LUT R5, R5, R0, R6, 0x1e, !PT ;  /* 0x0000000005057212 */ /* 0x000fe200078e1e06 */
[----:B------:R-:W-:Y:S01]  /*73f0*/  @UP0 UIADD3 UR17, UR9, UR5, URZ ;  /* 0x0000000509110290 */ /* 0x000fe2000fffe03f */
[----:B------:R-:W-:Y:S01]  /*7400*/  F2FP.F16.F32.PACK_AB R34, R35, R34 ;  /* 0x000000222322723e */ /* 0x000fe200000000ff */
[----:B------:R-:W-:Y:S01]  /*7410*/  @UP0 UMOV UR16, UR8 ;  /* 0x0000000800100c82 */ /* 0x000fe20008000000 */
[----:B------:R-:W-:Y:S01]  /*7420*/  F2FP.F16.F32.PACK_AB R40, R41, R40 ;  /* 0x000000282928723e */ /* 0x000fe200000000ff */
[----:B------:R-:W-:Y:S01]  /*7430*/  IMAD.IADD R0, R4, 0x1, R5 ;  /* 0x0000000104007824 */ /* 0x000fe200078e0205 */
        /* <DEDUP_REMOVED lines=18> */
[----:B------:R-:W-:Y:S02]  /*7560*/  F2FP.F16.F32.PACK_AB R6, R131, R130 ;  /* 0x000000828306723e */ /* 0x000fe400000000ff */
        /* <DEDUP_REMOVED lines=49> */
.L_x_145:
        /* <DEDUP_REMOVED lines=20> */
.L_x_146:
[----:B------:R-:W-:Y:S01]  /*79c0*/  BAR.SYNC.DEFER_BLOCKING 0x0 ;  /* 0x0000000000007b1d */ /* 0x000fe20000010000 */
[----:B-1----:R-:W-:Y:S01]  /*79d0*/  LEA.HI R0, R21, R48, RZ, 0x3 ;  /* 0x0000003015007211 */ /* 0x002fe200078f18ff */
[----:B------:R-:W-:-:S03]  /*79e0*/  UIADD3 UR19, -UR23, UR19, URZ ;  /* 0x0000001317137290 */ /* 0x000fc6000fffe13f */
        /* <DEDUP_REMOVED lines=47> */
.L_x_148:
[----:B------:R-:W-:Y:S05]  /*7ce0*/  BSYNC B0 ;  /* 0x0000000000007941 */ /* 0x000fea0003800000 */
.L_x_147:
        /* <DEDUP_REMOVED lines=30> */
.L_x_129:
[----:B------:R-:W-:Y:S05]  /*7ed0*/  BSYNC B1 ;  /* 0x0000000000017941 */ /* 0x000fea0003800000 */
.L_x_119:
[----:B------:R-:W-:Y:S02]  /*7ee0*/  ULDC UR5, c[0x0][0xc] ;  /* 0x0000030000057ab9 */ /* 0x000fe40000000800 */
[----:B------:R-:W-:-:S04]  /*7ef0*/  UIADD3 UR54, UR5, UR54, URZ ;  /* 0x0000003605367290 */ /* 0x000fc8000fffe03f */
[----:B------:R-:W-:-:S06]  /*7f00*/  UISETP.GE.AND UP0, UPT, UR54, UR60, UPT ;  /* 0x0000003c3600728c */ /* 0x000fcc000bf06270 */
[----:B------:R-:W-:-:S13]  /*7f10*/  PLOP3.LUT P0, PT, PT, PT, UP0, 0x80, 0x0 ;  /* 0x000000000000781c */ /* 0x000fda0003f0f008 */
[----:B------:R-:W-:Y:S05]  /*7f20*/  @P0 BRA `(.L_x_149) ;  /* 0x0000000000040947 */ /* 0x000fea0003800000 */
[----:B------:R-:W-:Y:S05]  /*7f30*/  BRA `(.L_x_150) ;  /* 0xffffff8800f07947 */ /* 0x000fea000383ffff */
.L_x_149:
[----:B------:R-:W-:Y:S05]  /*7f40*/  EXIT ;  /* 0x000000000000794d */ /* 0x000fea0003800000 */
.L_x_151:
        /* <DEDUP_REMOVED lines=11> */
.L_x_1034:


//--------------------- .text._ZN5flash44flash_bwd_dq_dk_dv_loop_seqk_parallel_kernelI23Flash_bwd_kernel_traitsILi256ELi64ELi32ELi8ELi4ELi1ELi2ELb1ELb1EN7cutlass6half_tE19Flash_kernel_traitsILi256ELi64ELi32ELi8ES3_EELb0ELb1ELb0ELb1ELb0ELb0ELb1EEEvNS_16Flash_bwd_paramsE --------------------------
	.section	.text._ZN5flash44flash_bwd_dq_dk_dv_loop_seqk_parallel_kernelI23Flash_bwd_kernel_traitsILi256ELi64ELi32ELi8ELi4ELi1ELi2ELb1ELb1EN7cutlass6half_tE19Flash_kernel_traitsILi256ELi64ELi32ELi8ES3_EELb0ELb1ELb0ELb1ELb0ELb0ELb1EEEvNS_16Flash_bwd_paramsE,"ax",@progbits
	.align	128
        .global         _ZN5flash44flash_bwd_dq_dk_dv_loop_seqk_parallel_kernelI23Flash_bwd_kernel_traitsILi256ELi64ELi32ELi8ELi4ELi1ELi2ELb1ELb1EN7cutlass6half_tE19Flash_kernel_traitsILi256ELi64ELi32ELi8ES3_EELb0ELb1ELb0ELb1ELb0ELb0ELb1EEEvNS_16Flash_bwd_paramsE
        .type           _ZN5flash44flash_bwd_dq_dk_dv_loop_seqk_parallel_kernelI23Flash_bwd_kernel_traitsILi256ELi64ELi32ELi8ELi4ELi1ELi2ELb1ELb1EN7cutlass6half_tE19Flash_kernel_traitsILi256ELi64ELi32ELi8ES3_EELb0ELb1ELb0ELb1ELb0ELb0ELb1EEEvNS_16Flash_bwd_paramsE,@function
        .size           _ZN5flash44flash_bwd_dq_dk_dv_loop_seqk_parallel_kernelI23Flash_bwd_kernel_traitsILi256ELi64ELi32ELi8ELi4ELi1ELi2ELb1ELb1EN7cutlass6half_tE19Flash_kernel_traitsILi256ELi64ELi32ELi8ES3_EELb0ELb1ELb0ELb1ELb0ELb0ELb1EEEvNS_16Flash_bwd_paramsE,(.L_x_1035 - _ZN5flash44flash_bwd_dq_dk_dv_loop_seqk_parallel_kernelI23Flash_bwd_kernel_traitsILi256ELi64ELi32ELi8ELi4ELi1ELi2ELb1ELb1EN7cutlass6half_tE19Flash_kernel_traitsILi256ELi64ELi32ELi8ES3_EELb0ELb1ELb0ELb1ELb0ELb0ELb1EEEvNS_16Flash_bwd_paramsE)
        .other          _ZN5flash44flash_bwd_dq_dk_dv_loop_seqk_parallel_kernelI23Flash_bwd_kernel_traitsILi256ELi64ELi32ELi8ELi4ELi1ELi2ELb1ELb1EN7cutlass6half_tE19Flash_kernel_traitsILi256ELi64ELi32ELi8ES3_EELb0ELb1ELb0ELb1ELb0ELb0ELb1EEEvNS_16Flash_bwd_paramsE,@"STO_CUDA_ENTRY STV_DEFAULT"
_ZN5flash44flash_bwd_dq_dk_dv_loop_seqk_parallel_kernelI23Flash_bwd_kernel_traitsILi256ELi64ELi32ELi8ELi4ELi1ELi2ELb1ELb1EN7cutlass6half_tE19Flash_kernel_traitsILi256ELi64ELi32ELi8ES3_EELb0ELb1ELb0ELb1ELb0ELb0ELb1EEEvNS_16Flash_bwd_paramsE:
.text._ZN5flash44flash_bwd_dq_dk_dv_loop_seqk_parallel_kernelI23Flash_bwd_kernel_traitsILi256ELi64ELi32ELi8ELi4ELi1ELi2ELb1ELb1EN7cutlass6half_tE19Flash_kernel_traitsILi256ELi64ELi32ELi8ES3_EELb0ELb1ELb0ELb1ELb0ELb0ELb1EEEvNS_16Flash_bwd_paramsE:
        /* <DEDUP_REMOVED lines=14> */
[----:B------:R-:W3:Y:S01]  /*00e0*/  S2UR UR4, SR_CgaCtaId ;  /* 0x00000000000479c3 */ /* 0x000ee20000008800 */
[----:B------:R-:W-:Y:S01]  /*00f0*/  UMOV UR5, 0x400 ;  /* 0x0000040000057882 */ /* 0x000fe20000000000 */
[----:B------:R-:W-:Y:S02]  /*0100*/  IMAD.MOV.U32 R224, RZ, RZ, 0x20 ;  /* 0x00000020ffe07424 */ /* 0x000fe400078e00ff */
[----:B------:R-:W-:-:S04]  /*0110*/  IMAD.MOV.U32 R227, RZ, RZ, 0x40 ;  /* 0x00000040ffe37424 */ /* 0x000fc800078e00ff */
[----:B------:R-:W4:Y:S08]  /*0120*/  S2UR UR49, SR_CTAID.Y ;  /* 0x00000000003179c3 */ /* 0x000f300000002600 */
[----:B------:R-:W5:Y:S01]  /*0130*/  S2UR UR56, SR_CTAID.Z ;  /* 0x00000000003879c3 */ /* 0x000f620000002700 */
[----:B---3--:R-:W-:-:S04]  /*0140*/  ULEA UR4, UR4, UR5, 0x18 ;  /* 0x0000000504047291 */ /* 0x008fc8000f8ec03f */
[----:B------:R-:W-:Y:S02]  /*0150*/  UIADD3 UR8, UR4, 0x14000, URZ ;  /* 0x0001400004087890 */ /* 0x000fe4000fffe03f */
[----:B------:R-:W-:Y:S01]  /*0160*/  UIADD3 UR7, UR4, 0x10000, URZ ;  /* 0x0001000004077890 */ /* 0x000fe2000fffe03f */
[----:B--2---:R-:W-:Y:S01]  /*0170*/  SHF.R.S32.HI R2, RZ, 0x1f, R4 ;  /* 0x0000001fff027819 */ /* 0x004fe20000011404 */
[----:B----4-:R-:W-:-:S03]  /*0180*/  USHF.L.U32 UR5, UR49, 0x7, URZ ;  /* 0x0000000731057899 */ /* 0x010fc6000800063f */
[CC--:B-1----:R-:W-:Y:S02]  /*0190*/  LEA.HI R0, R2.reuse, R4.reuse, RZ, 0x2 ;  /* 0x0000000402007211 */ /* 0x0c2fe400078f10ff */
[CC--:B------:R-:W-:Y:S02]  /*01a0*/  LEA.HI R13, R2.reuse, R4.reuse, RZ, 0x3 ;  /* 0x00000004020d7211 */ /* 0x0c0fe400078f18ff */
[CC--:B------:R-:W-:Y:S01]  /*01b0*/  LEA.HI R3, R2.reuse, R4.reuse, RZ, 0x4 ;  /* 0x0000000402037211 */ /* 0x0c0fe200078f20ff */
[----:B-----5:R-:W-:Y:S01]  /*01c0*/  USHF.R.S32.HI UR6, URZ, 0x1f, UR56 ;  /* 0x0000001f3f067899 */ /* 0x020fe20008011438 */
[CC--:B------:R-:W-:Y:S02]  /*01d0*/  LEA.HI R12, R2.reuse, R4.reuse, RZ, 0x5 ;  /* 0x00000004020c7211 */ /* 0x0c0fe400078f28ff */
[CC--:B------:R-:W-:Y:S02]  /*01e0*/  LEA.HI R15, R2.reuse, R4.reuse, RZ, 0x7 ;  /* 0x00000004020f7211 */ /* 0x0c0fe400078f38ff */
[----:B------:R-:W-:-:S02]  /*01f0*/  LEA.HI R14, R2, R4, RZ, 0x6 ;  /* 0x00000004020e7211 */ /* 0x000fc400078f30ff */
[--C-:B------:R-:W-:Y:S02]  /*0200*/  SHF.R.S32.HI R8, RZ, 0x2, R0.reuse ;  /* 0x00000002ff087819 */ /* 0x100fe40000011400 */
[----:B------:R-:W-:Y:S02]  /*0210*/  SHF.R.S32.HI R5, RZ, 0x1f, R0 ;  /* 0x0000001fff057819 */ /* 0x000fe40000011400 */
[----:B------:R-:W-:Y:S02]  /*0220*/  LOP3.LUT R2, R0, 0x7ffffffc, RZ, 0xc0, !PT ;  /* 0x7ffffffc00027812 */ /* 0x000fe400078ec0ff */
[----:B------:R-:W-:Y:S02]  /*0230*/  LOP3.LUT R0, R13, 0xfffffff8, RZ, 0xc0, !PT ;  /* 0xfffffff80d007812 */ /* 0x000fe400078ec0ff */
[C---:B------:R-:W-:Y:S01]  /*0240*/  LOP3.LUT R7, R3.reuse, 0xfffffff0, RZ, 0xc0, !PT ;  /* 0xfffffff003077812 */ /* 0x040fe200078ec0ff */
[----:B------:R-:W-:Y:S01]  /*0250*/  IMAD.IADD R16, R4, 0x1, -R2 ;  /* 0x0000000104107824 */ /* 0x000fe200078e0a02 */
[----:B------:R-:W-:Y:S01]  /*0260*/  LOP3.LUT R10, R12, 0xffffffe0, RZ, 0xc0, !PT ;  /* 0xffffffe00c0a7812 */ /* 0x000fe200078ec0ff */
[C---:B------:R-:W-:Y:S01]  /*0270*/  IMAD.IADD R0, R4.reuse, 0x1, -R0 ;  /* 0x0000000104007824 */ /* 0x040fe200078e0a00 */
[----:B------:R-:W-:Y:S01]  /*0280*/  SHF.R.S32.HI R6, RZ, 0x4, R3 ;  /* 0x00000004ff067819 */ /* 0x000fe20000011403 */
[C---:B------:R-:W-:Y:S01]  /*0290*/  IMAD.IADD R7, R4.reuse, 0x1, -R7 ;  /* 0x0000000104077824 */ /* 0x040fe200078e0a07 */
[----:B------:R-:W-:Y:S01]  /*02a0*/  SHF.R.S32.HI R9, RZ, 0x3, R13 ;  /* 0x00000003ff097819 */ /* 0x000fe2000001140d */
[----:B------:R-:W-:Y:S01]  /*02b0*/  IMAD.IADD R17, R4, 0x1, -R10 ;  /* 0x0000000104117824 */ /* 0x000fe200078e0a0a */
[----:B------:R-:W-:Y:S01]  /*02c0*/  LEA.HI R4, R3, R6, RZ, 0x1 ;  /* 0x0000000603047211 */ /* 0x000fe200078f08ff */
[----:B------:R-:W-:Y:S01]  /*02d0*/  IMAD.SHL.U32 R10, R0, 0x40, RZ ;  /* 0x00000040000a7824 */ /* 0x000fe200078e00ff */
[----:B------:R-:W-:Y:S01]  /*02e0*/  LEA.HI R3, R5, R8, RZ, 0x3 ;  /* 0x0000000805037211 */ /* 0x000fe200078f18ff */
[----:B------:R-:W-:Y:S01]  /*02f0*/  IMAD.SHL.U32 R9, R9, 0x40, RZ ;  /* 0x0000004009097824 */ /* 0x000fe200078e00ff */
[----:B------:R-:W-:Y:S01]  /*0300*/  LOP3.LUT R5, R4, 0xfffffffe, RZ, 0xc0, !PT ;  /* 0xfffffffe04057812 */ /* 0x000fe200078ec0ff */
[----:B------:R-:W-:Y:S01]  /*0310*/  STL [R1+0x28], R17 ;  /* 0x0000281101007387 */ /* 0x000fe20000100800 */
[----:B------:R-:W-:-:S02]  /*0320*/  LOP3.LUT R3, R3, 0xfffffff8, RZ, 0xc0, !PT ;  /* 0xfffffff803037812 */ /* 0x000fc400078ec0ff */
[----:B------:R-:W-:Y:S01]  /*0330*/  LOP3.LUT R2, R9, 0x1c0, RZ, 0xc0, !PT ;  /* 0x000001c009027812 */ /* 0x000fe200078ec0ff */
[----:B------:R-:W-:Y:S01]  /*0340*/  IMAD.IADD R11, R6, 0x1, -R5 ;  /* 0x00000001060b7824 */ /* 0x000fe200078e0a05 */
[C---:B------:R-:W-:Y:S01]  /*0350*/  LOP3.LUT P0, RZ, R0.reuse, 0x4, RZ, 0xc0, !PT ;  /* 0x0000000400ff7812 */ /* 0x040fe2000780c0ff */
[----:B------:R-:W-:Y:S01]  /*0360*/  IMAD.SHL.U32 R9, R0, 0x8, RZ ;  /* 0x0000000800097824 */ /* 0x000fe200078e00ff */
[----:B------:R-:W-:Y:S01]  /*0370*/  SHF.R.U32.HI R4, RZ, 0x3, R2 ;  /* 0x00000003ff047819 */ /* 0x000fe20000011602 */
[----:B------:R-:W-:Y:S01]  /*0380*/  IMAD.IADD R6, R8, 0x1, -R3 ;  /* 0x0000000108067824 */ /* 0x000fe200078e0a03 */
[----:B------:R-:W-:Y:S01]  /*0390*/  LOP3.LUT P5, RZ, R0, 0x2, RZ, 0xc0, !PT ;  /* 0x0000000200ff7812 */ /* 0x000fe200078ac0ff */
[----:B------:R-:W-:Y:S01]  /*03a0*/  IMAD.SHL.U32 R3, R11, 0x100, RZ ;  /* 0x000001000b037824 */ /* 0x000fe200078e00ff */
[----:B------:R-:W-:Y:S01]  /*03b0*/  LOP3.LUT R9, R2, 0x38, R9, 0xf8, !PT ;  /* 0x0000003802097812 */ /* 0x000fe200078ef809 */
[----:B------:R-:W-:Y:S01]  /*03c0*/  IMAD.SHL.U32 R5, R0, 0x20, RZ ;  /* 0x0000002000057824 */ /* 0x000fe200078e00ff */
[----:B------:R-:W-:-:S02]  /*03d0*/  LOP3.LUT R2, R10, 0x1c0, RZ, 0xc0, !PT ;  /* 0x000001c00a027812 */ /* 0x000fc400078ec0ff */
[----:B------:R-:W-:Y:S02]  /*03e0*/  LOP3.LUT R0, R3, 0x100, RZ, 0xc0, !PT ;  /* 0x0000010003007812 */ /* 0x000fe400078ec0ff */
[----:B------:R-:W-:Y:S02]  /*03f0*/  LOP3.LUT R9, R9, R4, RZ, 0x3c, !PT ;  /* 0x0000000409097212 */ /* 0x000fe400078e3cff */
[----:B------:R-:W-:Y:S02]  /*0400*/  SHF.R.S32.HI R3, RZ, 0x6, R14 ;  /* 0x00000006ff037819 */ /* 0x000fe4000001140e */
[----:B------:R-:W-:Y:S02]  /*0410*/  LOP3.LUT R8, R2, 0x8, R13, 0xf8, !PT ;  /* 0x0000000802087812 */ /* 0x000fe400078ef80d */
[----:B------:R-:W-:Y:S01]  /*0420*/  LOP3.LUT R10, R0, 0xe0, R5, 0xf8, !PT ;  /* 0x000000e0000a7812 */ /* 0x000fe200078ef805 */
[C---:B------:R-:W-:Y:S01]  /*0430*/  IMAD R237, R3.reuse, 0x200, R9 ;  /* 0x0000020003ed7824 */ /* 0x040fe200078e0209 */
[----:B------:R-:W-:Y:S01]  /*0440*/  SHF.R.U32.HI R2, RZ, 0x3, R2 ;  /* 0x00000003ff027819 */ /* 0x000fe20000011602 */
[----:B------:R-:W-:Y:S01]  /*0450*/  IMAD.SHL.U32 R5, R3, 0x8, RZ ;  /* 0x0000000803057824 */ /* 0x000fe200078e00ff */
[----:B------:R-:W-:Y:S01]  /*0460*/  SHF.R.S32.HI R0, RZ, 0x7, R15 ;  /* 0x00000007ff007819 */ /* 0x000fe2000001140f */
[----:B------:R-:W-:Y:S01]  /*0470*/  IMAD.SHL.U32 R3, R11, 0x20, RZ ;  /* 0x000000200b037824 */ /* 0x000fe200078e00ff */
[----:B------:R-:W-:-:S02]  /*0480*/  LOP3.LUT R4, R6, 0x1, RZ, 0xc0, !PT ;  /* 0x0000000106047812 */ /* 0x000fc400078ec0ff */
[----:B------:R-:W-:Y:S01]  /*0490*/  LOP3.LUT R2, R8, R2, RZ, 0x3c, !PT ;  /* 0x0000000208027212 */ /* 0x000fe200078e3cff */
[C---:B------:R-:W-:Y:S01]  /*04a0*/  IMAD.SHL.U32 R8, R0.reuse, 0x10, RZ ;  /* 0x0000001000087824 */ /* 0x040fe200078e00ff */
[----:B------:R-:W-:Y:S01]  /*04b0*/  SHF.R.S32.HI R226, RZ, 0x1f, R7 ;  /* 0x0000001fffe27819 */ /* 0x000fe20000011407 */
[----:B------:R-:W-:Y:S01]  /*04c0*/  IMAD R0, R0, 0x2, R11 ;  /* 0x0000000200007824 */ /* 0x000fe200078e020b */
[----:B------:R-:W-:Y:S01]  /*04d0*/  ISETP.NE.U32.AND P1, PT, R4, 0x1, PT ;  /* 0x000000010400780c */ /* 0x000fe20003f25070 */
[----:B------:R-:W-:Y:S01]  /*04e0*/  IMAD.SHL.U32 R4, R6, 0x20, RZ ;  /* 0x0000002006047824 */ /* 0x000fe200078e00ff */
[----:B------:R-:W-:Y:S01]  /*04f0*/  LOP3.LUT R3, R3, 0x20, RZ, 0xc0, !PT ;  /* 0x0000002003037812 */ /* 0x000fe200078ec0ff */
[----:B------:R-:W-:Y:S01]  /*0500*/  IMAD.U32 R234, R0, 0x200, R2 ;  /* 0x0000020000ea7824 */ /* 0x000fe200078e0002 */
[----:B------:R-:W-:Y:S01]  /*0510*/  LEA.HI R226, R226, R7, RZ, 0x3 ;  /* 0x00000007e2e27211 */ /* 0x000fe200078f18ff */
[----:B------:R-:W-:Y:S01]  /*0520*/  IMAD.SHL.U32 R2, R11, 0x8, RZ ;  /* 0x000000080b027824 */ /* 0x000fe200078e00ff */
[----:B------:R-:W-:Y:S01]  /*0530*/  LOP3.LUT R15, R3, 0x18, R5, 0xf8, !PT ;  /* 0x00000018030f7812 */ /* 0x000fe200078ef805 */
[----:B------:R-:W-:Y:S01]  /*0540*/  IMAD.SHL.U32 R0, R7, 0x20, RZ ;  /* 0x0000002007007824 */ /* 0x000fe200078e00ff */
[----:B------:R-:W-:Y:S01]  /*0550*/  LOP3.LUT R4, R4, 0xe0, RZ, 0xc0, !PT ;  /* 0x000000e004047812 */ /* 0x000fe200078ec0ff */
[----:B------:R-:W-:Y:S01]  /*0560*/  IMAD.SHL.U32 R5, R6, 0x4, RZ ;  /* 0x0000000406057824 */ /* 0x000fe200078e00ff */
[C---:B------:R-:W-:Y:S01]  /*0570*/  LOP3.LUT R3, R226.reuse, 0xfffffff8, RZ, 0xc0, !PT ;  /* 0xfffffff8e2037812 */ /* 0x040fe200078ec0ff */
[----:B------:R-:W-:Y:S01]  /*0580*/  IMAD.SHL.U32 R226, R226, 0x40, RZ ;  /* 0x00000040e2e27824 */ /* 0x000fe200078e00ff */
[----:B------:R-:W-:-:S02]  /*0590*/  LOP3.LUT R9, R2, 0x8, RZ, 0xc0, !PT ;  /* 0x0000000802097812 */ /* 0x000fc400078ec0ff */
[----:B------:R-:W-:Y:S01]  /*05a0*/  LOP3.LUT R8, R4, 0x10, R8, 0xf8, !PT ;  /* 0x0000001004087812 */ /* 0x000fe200078ef808 */
[C---:B------:R-:W-:Y:S01]  /*05b0*/  IMAD.IADD R4, R7.reuse, 0x1, -R3 ;  /* 0x0000000107047824 */ /* 0x040fe200078e0a03 */
[--C-:B------:R-:W-:Y:S02]  /*05c0*/  SHF.R.S32.HI R18, RZ, 0x5, R12.reuse ;  /* 0x00000005ff127819 */ /* 0x100fe4000001140c */
[----:B------:R-:W-:Y:S02]  /*05d0*/  SHF.R.S32.HI R14, RZ, 0x1f, R12 ;  /* 0x0000001fff0e7819 */ /* 0x000fe4000001140c */
[C---:B------:R-:W-:Y:S01]  /*05e0*/  LOP3.LUT P6, RZ, R7.reuse, 0x4, RZ, 0xc0, !PT ;  /* 0x0000000407ff7812 */ /* 0x040fe200078cc0ff */
[----:B------:R-:W-:Y:S01]  /*05f0*/  IMAD.SHL.U32 R7, R7, 0x4, RZ ;  /* 0x0000000407077824 */ /* 0x000fe200078e00ff */
[----:B------:R-:W-:Y:S02]  /*0600*/  LOP3.LUT P2, RZ, R6, 0x2, RZ, 0xc0, !PT ;  /* 0x0000000206ff7812 */ /* 0x000fe4000784c0ff */
[----:B------:R-:W-:-:S02]  /*0610*/  LOP3.LUT R0, R9, 0x1e0, R0, 0xf8, !PT ;  /* 0x000001e009007812 */ /* 0x000fc400078ef800 */
[-C--:B------:R-:W-:Y:S02]  /*0620*/  LEA.HI R6, R14, R18.reuse, RZ, 0x2 ;  /* 0x000000120e067211 */ /* 0x080fe400078f10ff */
[----:B------:R-:W-:Y:S01]  /*0630*/  LOP3.LUT R232, R0, 0x38, R7, 0x78, !PT ;  /* 0x0000003800e87812 */ /* 0x000fe200078e7807 */
[----:B------:R-:W-:Y:S01]  /*0640*/  IMAD.SHL.U32 R7, R18, 0x8, RZ ;  /* 0x0000000812077824 */ /* 0x000fe200078e00ff */
[----:B------:R-:W-:Y:S02]  /*0650*/  LOP3.LUT R2, R10, 0x8, R13, 0xf8, !PT ;  /* 0x000000080a027812 */ /* 0x000fe400078ef80d */
[----:B------:R-:W-:Y:S02]  /*0660*/  SHF.R.U32.HI R3, RZ, 0x3, R10 ;  /* 0x00000003ff037819 */ /* 0x000fe4000001160a */
[----:B------:R-:W-:Y:S02]  /*0670*/  LOP3.LUT R0, R6, 0xfffffffc, RZ, 0xc0, !PT ;  /* 0xfffffffc06007812 */ /* 0x000fe400078ec0ff */
[----:B------:R-:W-:Y:S01]  /*0680*/  LOP3.LUT R3, R2, 0x38, R3, 0x78, !PT ;  /* 0x0000003802037812 */ /* 0x000fe200078e7803 */
[----:B------:R-:W-:Y:S01]  /*0690*/  IMAD.SHL.U32 R2, R16, 0x2, RZ ;  /* 0x0000000210027824 */ /* 0x000fe200078e00ff */
[----:B------:R-:W-:Y:S01]  /*06a0*/  LOP3.LUT R8, R8, 0x18, R5, 0x78, !PT ;  /* 0x0000001808087812 */ /* 0x000fe200078e7805 */
[----:B------:R-:W-:Y:S01]  /*06b0*/  IMAD.IADD R6, R18, 0x1, -R0 ;  /* 0x0000000112067824 */ /* 0x000fe200078e0a00 */
[----:B------:R-:W-:-:S02]  /*06c0*/  LEA.HI R0, R12, R18, RZ, 0x1 ;  /* 0x000000120c007211 */ /* 0x000fc400078f08ff */
[----:B------:R-:W-:Y:S01]  /*06d0*/  LOP3.LUT P4, RZ, R4, 0x4, RZ, 0xc0, !PT ;  /* 0x0000000404ff7812 */ /* 0x000fe2000788c0ff */
[----:B------:R-:W-:Y:S01]  /*06e0*/  IMAD R5, R6, 0x200, R2 ;  /* 0x0000020006057824 */ /* 0x000fe200078e0202 */
[----:B------:R-:W-:Y:S01]  /*06f0*/  LOP3.LUT R0, R0, 0x3ffffe, RZ, 0xc0, !PT ;  /* 0x003ffffe00007812 */ /* 0x000fe200078ec0ff */
[C---:B------:R-:W-:Y:S01]  /*0700*/  IMAD.SHL.U32 R2, R4.reuse, 0x40, RZ ;  /* 0x0000004004027824 */ /* 0x040fe200078e00ff */
[----:B------:R-:W-:Y:S01]  /*0710*/  LOP3.LUT P3, RZ, R4, 0x2, RZ, 0xc0, !PT ;  /* 0x0000000204ff7812 */ /* 0x000fe2000786c0ff */
[----:B------:R-:W-:Y:S01]  /*0720*/  IMAD.IADD R10, R5, 0x1, R8 ;  /* 0x00000001050a7824 */ /* 0x000fe200078e0208 */
[----:B------:R-:W-:Y:S01]  /*0730*/  LOP3.LUT R7, R7, 0x38, RZ, 0xc0, !PT ;  /* 0x0000003807077812 */ /* 0x000fe200078ec0ff */
[----:B------:R-:W-:Y:S01]  /*0740*/  IMAD.IADD R0, R18, 0x1, -R0 ;  /* 0x0000000112007824 */ /* 0x000fe200078e0a00 */
[----:B------:R-:W-:Y:S02]  /*0750*/  LOP3.LUT R2, R2, 0x1c0, RZ, 0xc0, !PT ;  /* 0x000001c002027812 */ /* 0x000fe400078ec0ff */
[----:B------:R-:W-:Y:S01]  /*0760*/  LOP3.LUT R226, R226, 0xfffffe00, RZ, 0xc0, !PT ;  /* 0xfffffe00e2e27812 */ /* 0x000fe200078ec0ff */
[----:B------:R-:W-:Y:S01]  /*0770*/  IMAD R232, R0, 0x200, R232 ;  /* 0x0000020000e87824 */ /* 0x000fe200078e02e8 */
[----:B------:R-:W-:-:S02]  /*0780*/  SHF.R.U32.HI R4, RZ, 0x3, R2 ;  /* 0x00000003ff047819 */ /* 0x000fc40000011602 */
[----:B------:R-:W-:Y:S02]  /*0790*/  SHF.R.S32.HI R5, RZ, 0x1f, R17 ;  /* 0x0000001fff057819 */ /* 0x000fe40000011411 */
[CC--:B------:R-:W-:Y:S02]  /*07a0*/  LOP3.LUT R0, R4.reuse, R2.reuse, R7, 0x1e, !PT ;  /* 0x0000000204007212 */ /* 0x0c0fe400078e1e07 */
[C---:B------:R-:W-:Y:S02]  /*07b0*/  LOP3.LUT R8, R4.reuse, R2, R9, 0x1e, !PT ;  /* 0x0000000204087212 */ /* 0x040fe400078e1e09 */
[----:B------:R-:W-:Y:S01]  /*07c0*/  LOP3.LUT R7, R4, R15, R2, 0x1e, !PT ;  /* 0x0000000f04077212 */ /* 0x000fe200078e1e02 */
[----:B------:R-:W-:Y:S01]  /*07d0*/  IMAD R2, R11, 0x1000, R226 ;  /* 0x000010000b027824 */ /* 0x000fe200078e02e2 */
[----:B------:R-:W-:Y:S02]  /*07e0*/  LEA.HI R5, R5, R17, RZ, 0x2 ;  /* 0x0000001105057211 */ /* 0x000fe400078f10ff */
[----:B------:R-:W-:Y:S01]  /*07f0*/  SEL R225, R224, 0xffffffe0, !P0 ;  /* 0xffffffe0e0e17807 */ /* 0x000fe20004000000 */
[----:B------:R-:W-:Y:S01]  /*0800*/  IMAD.IADD R233, R2, 0x1, R0 ;  /* 0x0000000102e97824 */ /* 0x000fe200078e0200 */
[----:B------:R-:W-:Y:S01]  /*0810*/  SHF.R.S32.HI R4, RZ, 0x2, R5 ;  /* 0x00000002ff047819 */ /* 0x000fe20000011405 */
[----:B------:R-:W-:Y:S01]  /*0820*/  IMAD.U32 R0, RZ, RZ, UR5 ;  /* 0x00000005ff007e24 */ /* 0x000fe2000f8e00ff */
[----:B------:R-:W-:Y:S01]  /*0830*/  USHF.R.S32.HI UR5, URZ, 0x1f, UR49 ;  /* 0x0000001f3f057899 */ /* 0x000fe20008011431 */
[----:B------:R-:W-:Y:S01]  /*0840*/  IMAD.U32 R0, RZ, RZ, UR6 ;  /* 0x00000006ff007e24 */ /* 0x000fe2000f8e00ff */
[C---:B------:R-:W-:Y:S01]  /*0850*/  SEL R231, R227.reuse, 0xffffffc0, !P0 ;  /* 0xffffffc0e3e77807 */ /* 0x040fe20004000000 */
[C---:B------:R-:W-:Y:S01]  /*0860*/  IMAD R4, R6.reuse, 0x10, R4 ;  /* 0x0000001006047824 */ /* 0x040fe200078e0204 */
[----:B------:R-:W-:Y:S01]  /*0870*/  SEL R227, R227, 0xffffffc0, !P4 ;  /* 0xffffffc0e3e37807 */ /* 0x000fe20006000000 */
[----:B------:R-:W-:Y:S01]  /*0880*/  IMAD R2, R6, 0x400, R226 ;  /* 0x0000040006027824 */ /* 0x000fe200078e02e2 */
[----:B------:R-:W-:Y:S01]  /*0890*/  LEA R6, R10, UR4, 0x1 ;  /* 0x000000040a067c11 */ /* 0x000fe2000f8e08ff */
[----:B------:R-:W-:Y:S01]  /*08a0*/  IMAD.U32 R0, RZ, RZ, UR5 ;  /* 0x00000005ff007e24 */ /* 0x000fe2000f8e00ff */
[----:B------:R-:W-:Y:S01]  /*08b0*/  UIADD3 UR5, UR4, 0x14000, URZ ;  /* 0x0001400004057890 */ /* 0x000fe2000fffe03f */
[----:B------:R1:W-:Y:S01]  /*08c0*/  STL [R1+0x24], R4 ;  /* 0x0000240401007387 */ /* 0x0003e20000100800 */
[----:B------:R-:W-:Y:S01]  /*08d0*/  IMAD.U32 R0, RZ, RZ, UR6 ;  /* 0x00000006ff007e24 */ /* 0x000fe2000f8e00ff */
[----:B------:R-:W-:Y:S01]  /*08e0*/  SEL R0, R224, 0xffffffe0, !P5 ;  /* 0xffffffe0e0007807 */ /* 0x000fe20006800000 */
[----:B------:R-:W-:Y:S01]  /*08f0*/  IMAD.U32 R5, RZ, RZ, UR8 ;  /* 0x00000008ff057e24 */ /* 0x000fe2000f8e00ff */
[----:B------:R-:W-:Y:S01]  /*0900*/  STL [R1+0x10], R6 ;  /* 0x0000100601007387 */ /* 0x000fe20000100800 */
[----:B------:R-:W-:Y:S01]  /*0910*/  LEA R230, R234, UR5, 0x1 ;  /* 0x00000005eae67c11 */ /* 0x000fe2000f8e08ff */
[----:B------:R-:W-:Y:S01]  /*0920*/  IMAD.U32 R5, RZ, RZ, UR7 ;  /* 0x00000007ff057e24 */ /* 0x000fe2000f8e00ff */
[----:B------:R-:W-:Y:S01]  /*0930*/  LEA R232, R232, UR5, 0x1 ;  /* 0x00000005e8e87c11 */ /* 0x000fe2000f8e08ff */
[----:B------:R-:W-:Y:S01]  /*0940*/  VIADD R5, R6, 0x10 ;  /* 0x0000001006057836 */ /* 0x000fe20000000000 */
[----:B------:R-:W-:Y:S01]  /*0950*/  SEL R224, R224, 0xffffffe0, !P3 ;  /* 0xffffffe0e0e07807 */ /* 0x000fe20005800000 */
[----:B------:R-:W-:Y:S01]  /*0960*/  IMAD.IADD R229, R230, 0x1, R0 ;  /* 0x00000001e6e57824 */ /* 0x000fe200078e0200 */
[----:B------:R-:W-:Y:S01]  /*0970*/  LEA R3, R3, UR4, 0x1 ;  /* 0x0000000403037c11 */ /* 0x000fe2000f8e08ff */
[----:B------:R-:W-:Y:S01]  /*0980*/  @P2 VIADD R5, R6, 0xfffffff0 ;  /* 0xfffffff006052836 */ /* 0x000fe20000000000 */
[----:B------:R-:W-:Y:S01]  /*0990*/  UIADD3 UR6, UR4, 0x10000, URZ ;  /* 0x0001000004067890 */ /* 0x000fe2000fffe03f */
[----:B------:R-:W-:Y:S01]  /*09a0*/  IMAD.IADD R2, R2, 0x1, R8 ;  /* 0x0000000102027824 */ /* 0x000fe200078e0208 */
[----:B------:R-:W-:Y:S01]  /*09b0*/  LOP3.LUT R226, R7, R226, RZ, 0xfc, !PT ;  /* 0x000000e207e27212 */ /* 0x000fe200078efcff */
[C---:B------:R-:W-:Y:S01]  /*09c0*/  VIADD R235, R232.reuse, 0x20 ;  /* 0x00000020e8eb7836 */ /* 0x040fe20000000000 */
[----:B------:R-:W-:Y:S01]  /*09d0*/  LEA R237, R237, UR4, 0x1 ;  /* 0x00000004eded7c11 */ /* 0x000fe2000f8e08ff */
[----:B------:R-:W-:Y:S01]  /*09e0*/  @P6 VIADD R235, R232, 0xffffffe0 ;  /* 0xffffffe0e8eb6836 */ /* 0x000fe20000000000 */
[----:B------:R-:W-:Y:S01]  /*09f0*/  LEA R2, R2, UR4, 0x1 ;  /* 0x0000000402027c11 */ /* 0x000fe2000f8e08ff */
[--C-:B------:R-:W-:Y:S01]  /*0a00*/  IMAD.IADD R230, R230, 0x1, R231.reuse ;  /* 0x00000001e6e67824 */ /* 0x100fe200078e02e7 */
[----:B------:R-:W-:Y:S01]  /*0a10*/  LEA R226, R226, UR6, 0x1 ;  /* 0x00000006e2e27c11 */ /* 0x000fe2000f8e08ff */
[----:B------:R-:W-:Y:S01]  /*0a20*/  IMAD.IADD R231, R229, 0x1, R231 ;  /* 0x00000001e5e77824 */ /* 0x000fe200078e02e7 */
[----:B------:R-:W-:Y:S01]  /*0a30*/  ULDC.64 UR6, c[0x0][0x208] ;  /* 0x0000820000067ab9 */ /* 0x000fe20000000a00 */
[----:B------:R-:W-:-:S02]  /*0a40*/  IMAD.IADD R224, R2, 0x1, R224 ;  /* 0x0000000102e07824 */ /* 0x000fc400078e02e0 */
[----:B-1----:R-:W-:Y:S02]  /*0a50*/  IMAD.MOV.U32 R4, RZ, RZ, 0x1c0 ;  /* 0x000001c0ff047424 */ /* 0x002fe400078e00ff */
[----:B------:R-:W-:Y:S02]  /*0a60*/  IMAD.IADD R228, R2, 0x1, R227 ;  /* 0x0000000102e47824 */ /* 0x000fe400078e02e3 */
        /* <DEDUP_REMOVED lines=9> */
.L_x_184:
        /* <DEDUP_REMOVED lines=16> */
[----:B------:R-:W-:Y:S01]  /*0c00*/  IMAD.U32 R4, RZ, RZ, UR8 ;  /* 0x00000008ff047e24 */ /* 0x000fe2000f8e00ff */
        /* <DEDUP_REMOVED lines=50> */
.L_x_152:
        /* <DEDUP_REMOVED lines=29> */
[----:B------:R-:W-:Y:S02]  /*1100*/  UIMAD.WIDE UR8, UR33, UR61, URZ ;  /* 0x0000003d210872a5 */ /* 0x000fe4000f8e023f */
[----:B------:R-:W-:Y:S02]  /*1110*/  UIMAD UR19, UR16, UR29, URZ ;  /* 0x0000001d101372a4 */ /* 0x000fe4000f8e023f */
[----:B--2---:R-:W-:Y:S02]  /*1120*/  UIMAD.WIDE.U32 UR24, UR12, UR10, URZ ;  /* 0x0000000a0c1872a5 */ /* 0x004fe4000f8e003f */
[----:B------:R-:W-:-:S02]  /*1130*/  USHF.L.U64.HI UR17, UR49, 0x7, UR59 ;  /* 0x0000000731117899 */ /* 0x000fc4000801023b */
        /* <DEDUP_REMOVED lines=17> */
[----:B------:R-:W-:Y:S02]  /*1250*/  UIADD3 UR38, UR15, UR30, URZ ;  /* 0x0000001e0f267290 */ /* 0x000fe4000fffe03f */
[----:B------:R-:W-:Y:S02]  /*1260*/  UIMAD.WIDE.U32 UR14, UR8, UR10, URZ ;  /* 0x0000000a080e72a5 */ /* 0x000fe4000f8e003f */
[----:B------:R-:W-:Y:S02]  /*1270*/  UIMAD UR12, UR9, UR10, URZ ;  /* 0x0000000a090c72a4 */ /* 0x000fe4000f8e023f */
[----:B------:R-:W-:Y:S02]  /*1280*/  UIADD3 UR5, UR11, UR5, URZ ;  /* 0x000000050b057290 */ /* 0x000fe4000fffe03f */
[----:B------:R-:W-:-:S02]  /*1290*/  @UP1 UIADD3 UR38, UR13, UR19, URZ ;  /* 0x000000130d261290 */ /* 0x000fc4000fffe03f */
[----:B------:R-:W-:Y:S02]  /*12a0*/  UIMAD.WIDE.U32 UR10, UR8, UR16, URZ ;  /* 0x00000010080a72a5 */ /* 0x000fe4000f8e003f */
[----:B------:R-:W-:Y:S01]  /*12b0*/  ULOP3.LUT UR13, UR25, 0xffffffc0, URZ, 0xc0, !UPT ;  /* 0xffffffc0190d7892 */ /* 0x000fe2000f8ec03f */
[--C-:B-1----:R-:W-:Y:S01]  /*12c0*/  IMAD.MOV R0, RZ, RZ, -R5.reuse ;  /* 0x000000ffff007224 */ /* 0x102fe200078e0a05 */
[----:B------:R-:W-:Y:S01]  /*12d0*/  UIMAD UR5, UR8, UR5, UR12 ;  /* 0x00000005080572a4 */ /* 0x000fe2000f8e020c */
[----:B------:R-:W-:Y:S01]  /*12e0*/  IMAD.MOV.U32 R4, RZ, RZ, RZ ;  /* 0x000000ffff047224 */ /* 0x000fe200078e00ff */
[----:B------:R-:W-:Y:S01]  /*12f0*/  USEL UR57, UR14, UR10, !UP1 ;  /* 0x0000000a0e397287 */ /* 0x000fe2000c800000 */
[----:B------:R-:W-:Y:S01]  /*1300*/  IMAD R0, R0, R7, RZ ;  /* 0x0000000700007224 */ /* 0x000fe200078e02ff */
[----:B------:R-:W-:Y:S02]  /*1310*/  UIADD3 UR14, UR13, -0x40, URZ ;  /* 0xffffffc00d0e7890 */ /* 0x000fe4000fffe03f */
[----:B------:R-:W-:Y:S01]  /*1320*/  UISETP.NE.AND UP0, UPT, UR27, -0x1, UPT ;  /* 0xffffffff1b00788c */ /* 0x000fe2000bf05270 */
[----:B------:R-:W-:Y:S01]  /*1330*/  IMAD.HI.U32 R0, R5, R0, R4 ;  /* 0x0000000005007227 */ /* 0x000fe200078e0004 */
[----:B------:R-:W-:Y:S01]  /*1340*/  MOV R4, R6 ;  /* 0x0000000600047202 */ /* 0x000fe20000000f00 */
[----:B------:R-:W-:-:S02]  /*1350*/  USEL UR17, UR17, URZ, UP2 ;  /* 0x0000003f11117287 */ /* 0x000fc40009000000 */
[----:B------:R-:W-:Y:S01]  /*1360*/  UIADD3 UR51, UR15, UR5, URZ ;  /* 0x000000050f337290 */ /* 0x000fe2000fffe03f */
[----:B------:R-:W-:Y:S01]  /*1370*/  PLOP3.LUT P2, PT, PT, PT, UP0, 0x40, 0x0 ;  /* 0x000000000000781c */ /* 0x000fe20003f4e808 */
[----:B------:R-:W-:Y:S01]  /*1380*/  IMAD.HI.U32 R0, R0, R4, RZ ;  /* 0x0000000400007227 */ /* 0x000fe200078e00ff */
[----:B------:R-:W-:Y:S02]  /*1390*/  UIADD3 UR5, UP2, UR14, UR31, URZ ;  /* 0x0000001f0e057290 */ /* 0x000fe4000ff5e03f */
[----:B------:R-:W-:Y:S01]  /*13a0*/  USHF.R.S32.HI UR43, URZ, 0x1f, UR14 ;  /* 0x0000001f3f2b7899 */ /* 0x000fe2000801140e */
[----:B------:R-:W-:Y:S01]  /*13b0*/  IMAD.MOV R5, RZ, RZ, -R0 ;  /* 0x000000ffff057224 */ /* 0x000fe200078e0a00 */
[----:B------:R-:W-:Y:S01]  /*13c0*/  ULDC UR42, c[0x0][0x2c4] ;  /* 0x0000b100002a7ab9 */ /* 0x000fe20000000800 */
[----:B------:R-:W-:Y:S02]  /*13d0*/  UIMAD UR12, UR9, UR16, URZ ;  /* 0x00000010090c72a4 */ /* 0x000fe4000f8e023f */
[----:B------:R-:W-:Y:S01]  /*13e0*/  IMAD R4, R7, R5, R4 ;  /* 0x0000000507047224 */ /* 0x000fe200078e0204 */
[----:B------:R-:W-:-:S02]  /*13f0*/  UIMAD UR9, UR9, UR5, URZ ;  /* 0x00000005090972a4 */ /* 0x000fc4000f8e023f */
[----:B------:R-:W-:Y:S02]  /*1400*/  UIMAD.WIDE.U32 UR18, UR8, UR5, URZ ;  /* 0x00000005081272a5 */ /* 0x000fe4000f8e003f */
[----:B------:R-:W-:Y:S01]  /*1410*/  ISETP.GT.U32.AND P0, PT, R7, R4, PT ;  /* 0x000000040700720c */ /* 0x000fe20003f04070 */
[----:B------:R-:W-:Y:S02]  /*1420*/  UIADD3.X UR10, UR43, UR17, URZ, UP2, !UPT ;  /* 0x000000112b0a7290 */ /* 0x000fe400097fe43f */
[----:B------:R-:W-:Y:S01]  /*1430*/  @UP3 UIMAD UR5, UR49, UR42, URZ ;  /* 0x0000002a310532a4 */ /* 0x000fe2000f8e023f */
[----:B------:R-:W-:Y:S01]  /*1440*/  ULDC.U8 UR32, c[0x0][0x480] ;  /* 0x0001200000207ab9 */ /* 0x000fe20000000000 */
[----:B------:R-:W-:Y:S02]  /*1450*/  @UP0 UIADD3 UR22, UR21, UR27, URZ ;  /* 0x0000001b15160290 */ /* 0x000fe4000fffe03f */
[----:B------:R-:W-:Y:S02]  /*1460*/  @UP0 UIADD3 UR23, UR21, UR27, URZ ;  /* 0x0000001b15170290 */ /* 0x000fe4000fffe03f */
[----:B------:R-:W-:-:S02]  /*1470*/  UISETP.NE.AND UP4, UPT, UR32, URZ, UPT ;  /* 0x0000003f2000728c */ /* 0x000fc4000bf85270 */
[----:B------:R-:W-:Y:S02]  /*1480*/  UIMAD UR9, UR8, UR10, UR9 ;  /* 0x0000000a080972a4 */ /* 0x000fe4000f8e0209 */
[----:B------:R-:W-:Y:S01]  /*1490*/  @!P0 IMAD.IADD R4, R4, 0x1, -R7 ;  /* 0x0000000104048824 */ /* 0x000fe200078e0a07 */
[----:B------:R-:W-:Y:S01]  /*14a0*/  @!P0 IADD3 R0, R0, 0x1, RZ ;  /* 0x0000000100008810 */ /* 0x000fe20007ffe0ff */
[----:B------:R-:W-:Y:S01]  /*14b0*/  UIMAD UR52, UR56, UR33, URZ ;  /* 0x00000021383472a4 */ /* 0x000fe2000f8e023f */
[----:B------:R-:W-:Y:S01]  /*14c0*/  PLOP3.LUT P0, PT, PT, PT, UP0, 0x40, 0x0 ;  /* 0x000000000000781c */ /* 0x000fe20003f0e808 */
[----:B------:R-:W-:Y:S01]  /*14d0*/  @UP3 USEL UR8, UR5, UR16, !UP1 ;  /* 0x0000001005083287 */ /* 0x000fe2000c800000 */
[----:B------:R-:W-:Y:S01]  /*14e0*/  ISETP.GE.U32.AND P1, PT, R4, R7, PT ;  /* 0x000000070400720c */ /* 0x000fe20003f26070 */
[----:B------:R-:W-:Y:S01]  /*14f0*/  @UP0 ULDC.64 UR36, c[0x0][0x248] ;  /* 0x0000920000240ab9 */ /* 0x000fe20000000a00 */
[----:B------:R-:W-:Y:S01]  /*1500*/  LOP3.LUT R4, R8, UR56, RZ, 0x3c, !PT ;  /* 0x0000003808047c12 */ /* 0x000fe2000f8e3cff */
[----:B------:R-:W-:Y:S01]  /*1510*/  @UP0 ULDC.64 UR32, c[0x0][0x250] ;  /* 0x0000940000200ab9 */ /* 0x000fe20000000a00 */
[----:B------:R-:W-:-:S02]  /*1520*/  @UP1 UIADD3 UR51, UR11, UR12, URZ ;  /* 0x0000000c0b331290 */ /* 0x000fc4000fffe03f */
[----:B------:R-:W-:Y:S01]  /*1530*/  ISETP.GE.AND P3, PT, R4, RZ, PT ;  /* 0x000000ff0400720c */ /* 0x000fe20003f66270 */
[----:B------:R-:W-:Y:S01]  /*1540*/  @UP3 ULDC UR5, c[0x0][0x2e4] ;  /* 0x0000b90000053ab9 */ /* 0x000fe20000000800 */
[----:B------:R-:W-:Y:S02]  /*1550*/  @UP0 UIMAD.WIDE.U32 UR12, UR22, UR36, URZ ;  /* 0x00000024160c02a5 */ /* 0x000fe4000f8e003f */
[----:B------:R-:W-:Y:S02]  /*1560*/  @UP0 UIMAD.WIDE.U32 UR10, UR23, UR32, URZ ;  /* 0x00000020170a02a5 */ /* 0x000fe4000f8e003f */
[----:B------:R-:W-:Y:S01]  /*1570*/  USEL UR54, UR24, URZ, UP4 ;  /* 0x0000003f18367287 */ /* 0x000fe2000a000000 */
[----:B------:R-:W-:Y:S01]  /*1580*/  @P1 VIADD R0, R0, 0x1 ;  /* 0x0000000100001836 */ /* 0x000fe20000000000 */
[----:B------:R-:W-:Y:S01]  /*1590*/  @UP3 UIMAD UR24, UR56, UR5, UR8 ;  /* 0x00000005381832a4 */ /* 0x000fe2000f8e0208 */
[----:B------:R-:W-:Y:S01]  /*15a0*/  PLOP3.LUT P1, PT, PT, PT, UP3, 0x80, 0x0 ;  /* 0x000000000000781c */ /* 0x000fe20003f2f038 */
[----:B------:R-:W-:Y:S01]  /*15b0*/  @!UP3 UIMAD UR5, UR49, UR61, UR56 ;  /* 0x0000003d3105b2a4 */ /* 0x000fe2000f8e0238 */
[----:B------:R-:W-:Y:S01]  /*15c0*/  IMAD.MOV.U32 R23, RZ, RZ, R0 ;  /* 0x000000ffff177224 */ /* 0x000fe200078e0000 */
[----:B------:R-:W-:-:S02]  /*15d0*/  @UP0 UIMAD UR17, UR22, UR37, URZ ;  /* 0x00000025161102a4 */ /* 0x000fc4000f8e023f */
[----:B------:R-:W-:Y:S02]  /*15e0*/  @UP0 UIMAD UR15, UR23, UR33, URZ ;  /* 0x00000021170f02a4 */ /* 0x000fe4000f8e023f */
[----:B------:R-:W-:Y:S01]  /*15f0*/  USHF.R.S32.HI UR50, URZ, 0x6, UR25 ;  /* 0x000000063f327899 */ /* 0x000fe20008011419 */
[----:B------:R-:W-:Y:S01]  /*1600*/  @!P3 IADD3 R23, -R23, RZ, RZ ;  /* 0x000000ff1717b210 */ /* 0x000fe20007ffe1ff */
[----:B------:R-:W-:Y:S01]  /*1610*/  USEL UR53, UR40, URZ, UP4 ;  /* 0x0000003f28357287 */ /* 0x000fe2000a000000 */
[----:B------:R-:W-:Y:S01]  /*1620*/  @!P4 LOP3.LUT R23, RZ, R8, RZ, 0x33, !PT ;  /* 0x00000008ff17c212 */ /* 0x000fe200078e33ff */
[----:B------:R-:W-:Y:S02]  /*1630*/  @!UP3 UIMAD UR24, UR5, UR42, URZ ;  /* 0x0000002a0518b2a4 */ /* 0x000fe4000f8e023f */
[----:B------:R-:W-:Y:S02]  /*1640*/  @!UP1 UIADD3 UR39, UR45, UR35, URZ ;  /* 0x000000232d279290 */ /* 0x000fe4000fffe03f */
[----:B------:R-:W-:-:S02]  /*1650*/  USHF.R.S32.HI UR55, URZ, 0x1f, UR52 ;  /* 0x0000001f3f377899 */ /* 0x000fc40008011434 */
[----:B------:R-:W-:Y:S02]  /*1660*/  @UP0 UIADD3 UR41, UR11, UR15, URZ ;  /* 0x0000000f0b290290 */ /* 0x000fe4000fffe03f */
        /* <DEDUP_REMOVED lines=17> */
.L_x_154:
        /* <DEDUP_REMOVED lines=13> */
.L_x_155:
        /* <DEDUP_REMOVED lines=11> */
.L_x_156:
[----:B------:R-:W-:-:S04]  /*1900*/  UIMAD UR5, UR49, UR61, UR56 ;  /* 0x0000003d310572a4 */ /* 0x000fc8000f8e0238 */
[----:B------:R-:W-:-:S12]  /*1910*/  UIMAD UR5, UR5, UR60, URZ ;  /* 0x0000003c050572a4 */ /* 0x000fd8000f8e023f */
.L_x_157:
[----:B------:R-:W2:Y:S01]  /*1920*/  LDL R5, [R1+0x28] ;  /* 0x0000280001057983 */ /* 0x000ea20000100800 */
[----:B------:R-:W-:Y:S01]  /*1930*/  ULDC UR8, c[0x0][0x2dc] ;  /* 0x0000b70000087ab9 */ /* 0x000fe20000000800 */
[----:B------:R-:W-:Y:S01]  /*1940*/  UIADD3 UR15, UR14, UR5, URZ ;  /* 0x000000050e0f7290 */ /* 0x000fe2000fffe03f */
[----:B------:R-:W1:Y:S01]  /*1950*/  LDC.64 R8, c[0x0][0x420] ;  /* 0x00010800ff087b82 */ /* 0x000e620000000a00 */
[----:B------:R-:W3:Y:S01]  /*1960*/  S2R R0, SR_TID.X ;  /* 0x0000000000007919 */ /* 0x000ee20000002100 */
[----:B------:R-:W-:Y:S01]  /*1970*/  UIMAD UR9, UR8, UR61, URZ ;  /* 0x0000003d080972a4 */ /* 0x000fe2000f8e023f */
[----:B------:R-:W-:Y:S01]  /*1980*/  BSSY B1, `(.L_x_153) ;  /* 0x0000685000017945 */ /* 0x000fe20003800000 */
[----:B------:R-:W-:Y:S01]  /*1990*/  UIADD3 UR35, -UR20, UR34, UR26 ;  /* 0x0000002214237290 */ /* 0x000fe2000fffe11a */
[----:B------:R-:W4:Y:S01]  /*19a0*/  S2R R4, SR_TID.X ;  /* 0x0000000000047919 */ /* 0x000f220000002100 */
[----:B------:R-:W-:Y:S01]  /*19b0*/  USHF.L.U32 UR5, UR9, 0x6, URZ ;  /* 0x0000000609057899 */ /* 0x000fe2000800063f */
[----:B------:R-:W-:Y:S01]  /*19c0*/  ULDC.64 UR12, c[0x0][0x400] ;  /* 0x00010000000c7ab9 */ /* 0x000fe20000000a00 */
[----:B------:R-:W5:Y:S02]  /*19d0*/  S2R R40, SR_TID.X ;  /* 0x0000000000287919 */ /* 0x000f640000002100 */
[----:B------:R-:W-:-:S02]  /*19e0*/  UIADD3 UR10, UP2, UP1, UR18, UR5, UR52 ;  /* 0x00000005120a7290 */ /* 0x000fc4000f95e034 */
[----:B------:R-:W-:Y:S01]  /*19f0*/  USHF.R.S32.HI UR5, URZ, 0x1f, UR5 ;  /* 0x0000001f3f057899 */ /* 0x000fe20008011405 */
[----:B------:R-:W-:Y:S01]  /*1a00*/  ULDC UR60, c[0x0][0x398] ;  /* 0x0000e600003c7ab9 */ /* 0x000fe20000000800 */
[----:B------:R-:W-:Y:S02]  /*1a10*/  ULDC.64 UR46, c[0x0][0x478] ;  /* 0x00011e00002e7ab9 */ /* 0x000fe40000000a00 */
[----:B------:R-:W-:Y:S02]  /*1a20*/  UIADD3.X UR11, UR25, UR5, UR55, UP2, UP1 ;  /* 0x00000005190b7290 */ /* 0x000fe400097e2437 */
[----:B------:R-:W-:Y:S01]  /*1a30*/  UIADD3 UR5, UP2, UP1, UR54, UR10, UR57 ;  /* 0x0000000a36057290 */ /* 0x000fe2000f95e039 */
[----:B------:R-:W-:Y:S01]  /*1a40*/  ULDC UR45, c[0x0][0x2d0] ;  /* 0x0000b400002d7ab9 */ /* 0x000fe20000000800 */
[----:B------:R-:W-:Y:S02]  /*1a50*/  USHF.R.S32.HI UR61, URZ, 0x1f, UR56 ;  /* 0x0000001f3f3d7899 */ /* 0x000fe40008011438 */
[----:B------:R-:W-:-:S02]  /*1a60*/  UIADD3.X UR11, UR53, UR11, UR51, UP2, UP1 ;  /* 0x0000000b350b7290 */ /* 0x000fc400097e2433 */
[----:B------:R-:W-:Y:S01]  /*1a70*/  UIADD3 UR44, UR14, UR24, URZ ;  /* 0x000000180e2c7290 */ /* 0x000fe2000fffe03f */
[----:B------:R-:W-:Y:S02]  /*1a80*/  ULDC.64 UR30, c[0x0][0x258] ;  /* 0x00009600001e7ab9 */ /* 0x000fe40000000a00 */
[----:B------:R-:W-:Y:S01]  /*1a90*/  ULDC.64 UR24, c[0x0][0x428] ;  /* 0x00010a0000187ab9 */ /* 0x000fe20000000a00 */
[----:B------:R-:W-:Y:S01]  /*1aa0*/  IMAD.U32 R34, RZ, RZ, UR30 ;  /* 0x0000001eff227e24 */ /* 0x000fe2000f8e00ff */
[----:B------:R-:W-:Y:S01]  /*1ab0*/  ULDC.64 UR54, c[0x0][0x2b0] ;  /* 0x0000ac0000367ab9 */ /* 0x000fe20000000a00 */
[----:B------:R-:W-:Y:S01]  /*1ac0*/  IMAD.U32 R29, RZ, RZ, UR24 ;  /* 0x00000018ff1d7e24 */ /* 0x000fe2000f8e00ff */
[----:B------:R-:W-:Y:S01]  /*1ad0*/  ULDC.64 UR18, c[0x0][0x210] ;  /* 0x0000840000127ab9 */ /* 0x000fe20000000a00 */
[----:B---3--:R-:W-:Y:S01]  /*1ae0*/  SHF.R.S32.HI R0, RZ, 0x1f, R0 ;  /* 0x0000001fff007819 */ /* 0x008fe20000011400 */
[----:B------:R-:W-:Y:S01]  /*1af0*/  ULDC.64 UR16, c[0x0][0x3e0] ;  /* 0x0000f80000107ab9 */ /* 0x000fe20000000a00 */
[----:B------:R-:W-:-:S02]  /*1b00*/  UIADD3 UR8, UR50, -0x1, URZ ;  /* 0xffffffff32087890 */ /* 0x000fc4000fffe03f */
        /* <DEDUP_REMOVED lines=19> */
[----:B------:R-:W-:-:S03]  /*1c40*/  UIADD3 UR5, UR35, -UR60, URZ ;  /* 0x8000003c23057290 */ /* 0x000fc6000fffe03f */
[----:B------:R-:W-:Y:S01]  /*1c50*/  LEA.HI.X.SX32 R0, R0, UR11, 0x1, P0 ;  /* 0x0000000b00007c11 */ /* 0x000fe200080f0eff */
[----:B------:R-:W-:Y:S01]  /*1c60*/  UIMAD.WIDE UR10, UR15, 0x4, UR46 ;  /* 0x000000040f0a78a5 */ /* 0x000fe2000f8e022e */
[----:B------:R-:W-:Y:S01]  /*1c70*/  LEA R238, P0, R5, UR12, 0x2 ;  /* 0x0000000c05ee7c11 */ /* 0x000fe2000f8010ff */
[----:B------:R-:W-:-:S03]  /*1c80*/  USHF.R.S32.HI UR15, URZ, 0x1f, UR5 ;  /* 0x0000001f3f0f7899 */ /* 0x000fc60008011405 */
        /* <DEDUP_REMOVED lines=35> */
[-C--:B------:R-:W-:Y:S01]  /*1ec0*/  IMAD R6, R39, R8.reuse, RZ ;  /* 0x0000000827067224 */ /* 0x080fe200078e02ff */
[----:B------:R-:W-:Y:S01]  /*1ed0*/  UMOV UR12, UR10 ;  /* 0x0000000a000c7c82 */ /* 0x000fe20008000000 */
        /* <DEDUP_REMOVED lines=32> */
.L_x_159:
        /* <DEDUP_REMOVED lines=20> */
.L_x_160:
        /* <DEDUP_REMOVED lines=30> */
.L_x_162:
[----:B------:R-:W-:Y:S05]  /*2400*/  BSYNC B0 ;  /* 0x0000000000007941 */ /* 0x000fea0003800000 */
.L_x_161:
        /* <DEDUP_REMOVED lines=29> */
.L_x_158:
        /* <DEDUP_REMOVED lines=71> */
.L_x_165:
[----:B------:R-:W-:Y:S05]  /*2a50*/  BSYNC B0 ;  /* 0x0000000000007941 */ /* 0x000fea0003800000 */
.L_x_164:
        /* <DEDUP_REMOVED lines=22> */
[----:B------:R3:W-:Y:S02]  /*2bc0*/  @P3 STS.128 [R237+0x8000], RZ ;  /* 0x008000ffed003388 */ /* 0x0007e40000000c00 */
        /* <DEDUP_REMOVED lines=30> */
.L_x_167:
[----:B------:R-:W-:Y:S05]  /*2db0*/  BSYNC B0 ;  /* 0x0000000000007941 */ /* 0x000fea0003800000 */
.L_x_166:
        /* <DEDUP_REMOVED lines=44> */
.L_x_169:
[----:B------:R-:W-:Y:S05]  /*3080*/  BSYNC B0 ;  /* 0x0000000000007941 */ /* 0x000fea0003800000 */
.L_x_168:
        /* <DEDUP_REMOVED lines=39> */
.L_x_171:
[----:B------:R-:W-:Y:S05]  /*3300*/  BSYNC B0 ;  /* 0x0000000000007941 */ /* 0x000fea0003800000 */
.L_x_170:
        /* <DEDUP_REMOVED lines=42> */
.L_x_173:
[----:B------:R-:W-:Y:S05]  /*35b0*/  BSYNC B0 ;  /* 0x0000000000007941 */ /* 0x000fea0003800000 */
.L_x_172:
        /* <DEDUP_REMOVED lines=61> */
.L_x_175:
[----:B------:R-:W-:Y:S05]  /*3990*/  BSYNC B0 ;  /* 0x0000000000007941 */ /* 0x000fea0003800000 */
.L_x_174:
[----:B------:R-:W0:Y:S01]  /*39a0*/  LDGDEPBAR ;  /* 0x00000000000079af */ /* 0x000e220000000000 */
[----:B------:R-:W-:Y:S01]  /*39b0*/  ULDC.64 UR18, c[0x0][0x3c8] ;  /* 0x0000f20000127ab9 */ /* 0x000fe20000000a00 */
[----:B------:R-:W-:Y:S02]  /*39c0*/  USHF.R.S32.HI UR13, URZ, 0x1f, UR56 ;  /* 0x0000001f3f0d7899 */ /* 0x000fe40008011438 */
[----:B------:R-:W-:Y:S01]  /*39d0*/  UISETP.NE.U32.AND UP1, UPT, UR18, URZ, UPT ;  /* 0x0000003f1200728c */ /* 0x000fe2000bf25070 */
[----:B------:R-:W-:Y:S01]  /*39e0*/  LEA.HI R0, R41, R40, RZ, 0x7 ;  /* 0x0000002829007211 */ /* 0x000fe200078f38ff */
[----:B-12---:R-:W-:Y:S01]  /*39f0*/  IMAD.MOV.U32 R9, RZ, RZ, 0x20 ;  /* 0x00000020ff097424 */ /* 0x006fe200078e00ff */
[C---:B------:R-:W-:Y:S01]  /*3a00*/  LOP3.LUT P2, RZ, R37.reuse, 0x4, RZ, 0xc0, !PT ;  /* 0x0000000425ff7812 */ /* 0x040fe2000784c0ff */
[----:B------:R-:W-:Y:S01]  /*3a10*/  UISETP.NE.AND.EX UP1, UPT, UR19, URZ, UPT, UP1 ;  /* 0x0000003f1300728c */ /* 0x000fe2000bf25310 */
[----:B------:R-:W-:Y:S01]  /*3a20*/  IMAD.MOV.U32 R192, RZ, RZ, 0x40 ;  /* 0x00000040ffc07424 */ /* 0x000fe200078e00ff */
[----:B------:R-:W-:Y:S01]  /*3a30*/  LOP3.LUT P1, RZ, R37, 0x2, RZ, 0xc0, !PT ;  /* 0x0000000225ff7812 */ /* 0x000fe2000782c0ff */
[----:B------:R-:W-:Y:S01]  /*3a40*/  VIADD R8, R45, 0x1 ;  /* 0x000000012d087836 */ /* 0x000fe20000000000 */
[----:B------:R-:W-:Y:S01]  /*3a50*/  LEA R180, R234, UR4, 0x1 ;  /* 0x00000004eab47c11 */ /* 0x000fe2000f8e08ff */
[----:B---3--:R-:W-:Y:S01]  /*3a60*/  IMAD.U32 R6, RZ, RZ, UR34 ;  /* 0x00000022ff067e24 */ /* 0x008fe2000f8e00ff */
[----:B------:R-:W-:-:S02]  /*3a70*/  PLOP3.LUT P0, PT, PT, PT, UP1, 0x80, 0x0 ;  /* 0x000000000000781c */ /* 0x000fc40003f0f018 */
[----:B------:R-:W-:Y:S02]  /*3a80*/  CS2R R126, SRZ ;  /* 0x00000000007e7805 */ /* 0x000fe4000001ff00 */
[----:B------:R-:W-:Y:S02]  /*3a90*/  CS2R R124, SRZ ;  /* 0x00000000007c7805 */ /* 0x000fe4000001ff00 */
[----:B------:R-:W-:Y:S02]  /*3aa0*/  CS2R R130, SRZ ;  /* 0x0000000000827805 */ /* 0x000fe4000001ff00 */
[----:B------:R-:W-:Y:S01]  /*3ab0*/  CS2R R128, SRZ ;  /* 0x0000000000807805 */ /* 0x000fe2000001ff00 */
        /* <DEDUP_REMOVED lines=9> */
[----:B------:R-:W-:Y:S01]  /*3b50*/  @UP1 UIADD3 UR5, UR17, UR5, URZ ;  /* 0x0000000511051290 */ /* 0x000fe2000fffe03f */
[----:B------:R-:W-:Y:S01]  /*3b60*/  SHF.R.S32.HI R0, RZ, 0x7, R0 ;  /* 0x00000007ff007819 */ /* 0x000fe20000011400 */
[----:B------:R-:W-:Y:S02]  /*3b70*/  UIADD3 UR13, UR4, 0x14000, URZ ;  /* 0x00014000040d7890 */ /* 0x000fe4000fffe03f */
[----:B------:R-:W-:Y:S01]  /*3b80*/  @UP1 ULEA.HI.X UR19, UR16, UR19, UR5, 0x2, UP0 ;  /* 0x0000001310131291 */ /* 0x000fe200080f1405 */
[----:B------:R-:W-:Y:S01]  /*3b90*/  IMAD.U32 R4, RZ, RZ, UR18 ;  /* 0x00000012ff047e24 */ /* 0x000fe2000f8e00ff */
[----:B------:R-:W-:Y:S01]  /*3ba0*/  SEL R9, R9, 0xffffffe0, !P1 ;  /* 0xffffffe009097807 */ /* 0x000fe20004800000 */
[----:B------:R-:W-:Y:S01]  /*3bb0*/  @UP1 ULDC UR5, c[0x0][0x2e8] ;  /* 0x0000ba0000051ab9 */ /* 0x000fe20000000800 */
[----:B------:R-:W-:Y:S01]  /*3bc0*/  IMAD.SHL.U32 R40, R40, 0x2, RZ ;  /* 0x0000000228287824 */ /* 0x000fe200078e00ff */
[----:B------:R-:W-:Y:S01]  /*3bd0*/  SEL R192, R192, 0xffffffc0, !P2 ;  /* 0xffffffc0c0c07807 */ /* 0x000fe20005000000 */
[----:B------:R-:W-:Y:S01]  /*3be0*/  IMAD.U32 R5, RZ, RZ, UR19 ;  /* 0x00000013ff057e24 */ /* 0x000fe2000f8e00ff */
[----:B------:R-:W-:-:S02]  /*3bf0*/  CS2R R122, SRZ ;  /* 0x00000000007a7805 */ /* 0x000fc4000001ff00 */
[----:B------:R-:W-:Y:S02]  /*3c00*/  CS2R R120, SRZ ;  /* 0x0000000000787805 */ /* 0x000fe4000001ff00 */
[----:B------:R-:W-:Y:S02]  /*3c10*/  CS2R R118, SRZ ;  /* 0x0000000000767805 */ /* 0x000fe4000001ff00 */
[----:B------:R-:W-:Y:S02]  /*3c20*/  CS2R R116, SRZ ;  /* 0x0000000000747805 */ /* 0x000fe4000001ff00 */
[----:B------:R-:W-:Y:S02]  /*3c30*/  CS2R R110, SRZ ;  /* 0x00000000006e7805 */ /* 0x000fe4000001ff00 */
[----:B------:R-:W-:Y:S01]  /*3c40*/  CS2R R108, SRZ ;  /* 0x00000000006c7805 */ /* 0x000fe2000001ff00 */
[----:B------:R1:W2:Y:S01]  /*3c50*/  @P0 LDG.E R5, desc[UR6][R4.64] ;  /* 0x0000000604050981 */ /* 0x0002a2000c1e1900 */
[----:B------:R-:W-:Y:S01]  /*3c60*/  LEA R10, R234, UR13, 0x1 ;  /* 0x0000000dea0a7c11 */ /* 0x000fe2000f8e08ff */
[----:B------:R-:W-:Y:S01]  /*3c70*/  IMAD.SHL.U32 R7, R0, 0x10, RZ ;  /* 0x0000001000077824 */ /* 0x000fe200078e00ff */
[----:B------:R-:W-:Y:S01]  /*3c80*/  UIADD3 UR19, UR34, 0x20, UR26 ;  /* 0x0000002022137890 */ /* 0x000fe2000fffe01a */
[----:B------:R-:W3:Y:S01]  /*3c90*/  LDSM.16.M88.4 R132, [R180+0x14000] ;  /* 0x01400000b484783b */ /* 0x000ee20000000200 */
[----:B------:R-:W-:-:S02]  /*3ca0*/  IADD3 R192, R9, R10, R192 ;  /* 0x0000000a09c07210 */ /* 0x000fc40007ffe0c0 */
[----:B------:R-:W-:Y:S02]  /*3cb0*/  CS2R R114, SRZ ;  /* 0x0000000000727805 */ /* 0x000fe4000001ff00 */
[----:B------:R-:W-:Y:S01]  /*3cc0*/  LOP3.LUT R7, R7, 0x6, R40, 0xf8, !PT ;  /* 0x0000000607077812 */ /* 0x000fe200078ef828 */
[----:B------:R-:W2:Y:S01]  /*3cd0*/  LDSM.16.M88.4 R148, [R180+0x15000] ;  /* 0x01500000b494783b */ /* 0x000ea20000000200 */
[----:B------:R-:W-:Y:S02]  /*3ce0*/  CS2R R112, SRZ ;  /* 0x0000000000707805 */ /* 0x000fe4000001ff00 */
[----:B------:R-:W-:Y:S02]  /*3cf0*/  CS2R R106, SRZ ;  /* 0x00000000006a7805 */ /* 0x000fe4000001ff00 */
[----:B------:R-:W-:Y:S01]  /*3d00*/  CS2R R104, SRZ ;  /* 0x0000000000687805 */ /* 0x000fe2000001ff00 */
[----:B------:R-:W2:Y:S01]  /*3d10*/  LDSM.16.M88.4 R164, [R180+0x16000] ;  /* 0x01600000b4a4783b */ /* 0x000ea20000000200 */
[----:B------:R-:W-:Y:S01]  /*3d20*/  VIADD R247, R7, UR26 ;  /* 0x0000001a07f77c36 */ /* 0x000fe20008000000 */
[----:B------:R-:W-:-:S02]  /*3d30*/  CS2R R102, SRZ ;  /* 0x0000000000667805 */ /* 0x000fc4000001ff00 */
[----:B------:R-:W-:Y:S01]  /*3d40*/  CS2R R100, SRZ ;  /* 0x0000000000647805 */ /* 0x000fe2000001ff00 */
[----:B------:R-:W2:Y:S01]  /*3d50*/  LDSM.16.M88.4 R160, [R192+0x1000] ;  /* 0x00100000c0a0783b */ /* 0x000ea20000000200 */
[C---:B------:R-:W-:Y:S01]  /*3d60*/  VIADD R248, R247.reuse, 0x1 ;  /* 0x00000001f7f87836 */ /* 0x040fe20000000000 */
[----:B------:R-:W-:Y:S01]  /*3d70*/  CS2R R38, SRZ ;  /* 0x0000000000267805 */ /* 0x000fe2000001ff00 */
[C---:B------:R-:W-:Y:S01]  /*3d80*/  VIADD R250, R247.reuse, 0x9 ;  /* 0x00000009f7fa7836 */ /* 0x040fe20000000000 */
[----:B------:R-:W2:Y:S01]  /*3d90*/  LDSM.16.M88.4 R176, [R192+0x2000] ;  /* 0x00200000c0b0783b */ /* 0x000ea20000000200 */
[----:B------:R-:W-:Y:S01]  /*3da0*/  VIADD R249, R247, 0x8 ;  /* 0x00000008f7f97836 */ /* 0x000fe20000000000 */
[----:B------:R-:W-:Y:S02]  /*3db0*/  CS2R R36, SRZ ;  /* 0x0000000000247805 */ /* 0x000fe4000001ff00 */
[----:B------:R-:W-:Y:S01]  /*3dc0*/  CS2R R42, SRZ ;  /* 0x00000000002a7805 */ /* 0x000fe2000001ff00 */
[----:B------:R-:W2:Y:S01]  /*3dd0*/  LDSM.16.M88.4 R180, [R180+0x17000] ;  /* 0x01700000b4b4783b */ /* 0x000ea20000000200 */
[----:B-1----:R-:W2:Y:S01]  /*3de0*/  @P0 MUFU.RCP R4, UR5 ;  /* 0x0000000500040d08 */ /* 0x002ea20008001000 */
[----:B------:R-:W-:-:S02]  /*3df0*/  CS2R R40, SRZ ;  /* 0x0000000000287805 */ /* 0x000fc4000001ff00 */
[----:B------:R-:W-:Y:S01]  /*3e00*/  CS2R R34, SRZ ;  /* 0x0000000000227805 */ /* 0x000fe2000001ff00 */
[----:B------:R-:W1:Y:S01]  /*3e10*/  LDSM.16.M88.4 R192, [R192+0x3000] ;  /* 0x00300000c0c0783b */ /* 0x000e620000000200 */
[----:B------:R-:W-:Y:S02]  /*3e20*/  CS2R R32, SRZ ;  /* 0x0000000000207805 */ /* 0x000fe4000001ff00 */
[----:B------:R-:W-:Y:S02]  /*3e30*/  CS2R R30, SRZ ;  /* 0x00000000001e7805 */ /* 0x000fe4000001ff00 */
[----:B------:R-:W-:Y:S01]  /*3e40*/  CS2R R28, SRZ ;  /* 0x00000000001c7805 */ /* 0x000fe2000001ff00 */
[----:B------:R-:W1:Y:S01]  /*3e50*/  LDSM.16.M88.4 R136, [R229] ;  /* 0x00000000e588783b */ /* 0x000e620000000200 */
[----:B------:R-:W-:Y:S02]  /*3e60*/  CS2R R22, SRZ ;  /* 0x0000000000167805 */ /* 0x000fe4000001ff00 */
[----:B------:R-:W-:-:S02]  /*3e70*/  CS2R R20, SRZ ;  /* 0x0000000000147805 */ /* 0x000fc4000001ff00 */
[----:B------:R-:W-:Y:S01]  /*3e80*/  CS2R R26, SRZ ;  /* 0x00000000001a7805 */ /* 0x000fe2000001ff00 */
[----:B------:R-:W1:Y:S01]  /*3e90*/  LDSM.16.M88.4 R140, [R230] ;  /* 0x00000000e68c783b */ /* 0x000e620000000200 */
[----:B------:R-:W-:Y:S02]  /*3ea0*/  CS2R R24, SRZ ;  /* 0x0000000000187805 */ /* 0x000fe4000001ff00 */
[----:B------:R-:W-:Y:S02]  /*3eb0*/  CS2R R18, SRZ ;  /* 0x0000000000127805 */ /* 0x000fe4000001ff00 */
[----:B------:R-:W-:Y:S01]  /*3ec0*/  CS2R R16, SRZ ;  /* 0x0000000000107805 */ /* 0x000fe2000001ff00 */
[----:B------:R-:W1:Y:S01]  /*3ed0*/  LDSM.16.M88.4 R144, [R231] ;  /* 0x00000000e790783b */ /* 0x000e620000000200 */
[----:B------:R-:W-:Y:S02]  /*3ee0*/  CS2R R14, SRZ ;  /* 0x00000000000e7805 */ /* 0x000fe4000001ff00 */
[----:B------:R-:W-:-:S02]  /*3ef0*/  CS2R R12, SRZ ;  /* 0x00000000000c7805 */ /* 0x000fc4000001ff00 */
[----:B------:R-:W-:Y:S01]  /*3f00*/  I2FP.F32.S32 R252, R250 ;  /* 0x000000fa00fc7245 */ /* 0x000fe20000201400 */
[----:B------:R-:W1:Y:S01]  /*3f10*/  LDSM.16.M88.4 R152, [R229+0x1000] ;  /* 0x00100000e598783b */ /* 0x000e620000000200 */
[----:B------:R-:W-:Y:S01]  /*3f20*/  I2FP.F32.S32 R251, R249 ;  /* 0x000000f900fb7245 */ /* 0x000fe20000201400 */
[----:B------:R-:W-:Y:S01]  /*3f30*/  UMOV UR5, URZ ;  /* 0x0000003f00057c82 */ /* 0x000fe20008000000 */
[----:B------:R-:W-:Y:S01]  /*3f40*/  ULDC UR22, c[0x0][0x2dc] ;  /* 0x0000b70000167ab9 */ /* 0x000fe20000000800 */
[----:B------:R-:W1:Y:S01]  /*3f50*/  LDSM.16.M88.4 R156, [R230+0x1000] ;  /* 0x00100000e69c783b */ /* 0x000e620000000200 */
[----:B------:R-:W-:Y:S02]  /*3f60*/  UIADD3 UR18, UR26, 0x20, URZ ;  /* 0x000000201a127890 */ /* 0x000fe4000fffe03f */
[----:B------:R-:W-:Y:S01]  /*3f70*/  UIADD3 UR19, UR19, -UR20, URZ ;  /* 0x8000001413137290 */ /* 0x000fe2000fffe03f */
[----:B------:R-:W1:Y:S01]  /*3f80*/  LDSM.16.M88.4 R168, [R229+0x2000] ;  /* 0x00200000e5a8783b */ /* 0x000e620000000200 */
[----:B------:R-:W-:Y:S01]  /*3f90*/  ULDC UR14, c[0x0][0x39c] ;  /* 0x0000e700000e7ab9 */ /* 0x000fe20000000800 */
[----:B------:R-:W-:-:S02]  /*3fa0*/  ULDC UR17, c[0x0][0x2ec] ;  /* 0x0000bb0000117ab9 */ /* 0x000fc40000000800 */
[----:B------:R-:W1:Y:S04]  /*3fb0*/  LDSM.16.M88.4 R172, [R230+0x2000] ;  /* 0x00200000e6ac783b */ /* 0x000e680000000200 */
[----:B------:R-:W1:Y:S04]  /*3fc0*/  LDSM.16.M88.4 R184, [R229+0x3000] ;  /* 0x00300000e5b8783b */ /* 0x000e680000000200 */
[----:B------:R-:W1:Y:S01]  /*3fd0*/  LDSM.16.M88.4 R188, [R230+0x3000] ;  /* 0x00300000e6bc783b */ /* 0x000e620000000200 */
[----:B--2---:R-:W-:Y:S01]  /*3fe0*/  @P0 FMUL.FTZ R0, R5, R4 ;  /* 0x0000000405000220 */ /* 0x004fe20000410000 */
[----:B------:R-:W-:-:S04]  /*3ff0*/  IADD3 R4, R8, UR20, -R6 ;  /* 0x0000001408047c10 */ /* 0x000fc8000fffe806 */
[----:B------:R-:W-:Y:S01]  /*4000*/  @P0 R2UR UR13, R0 ;  /* 0x00000000000d02ca */ /* 0x000fe200000e0000 */
[C---:B------:R-:W-:Y:S01]  /*4010*/  IMAD.SHL.U32 R0, R45.reuse, 0x4, RZ ;  /* 0x000000042d007824 */ /* 0x040fe200078e00ff */
[----:B------:R2:W-:Y:S04]  /*4020*/  STL [R1+0x20], R4 ;  /* 0x0000200401007387 */ /* 0x0005e80000100800 */
[----:B------:R4:W-:Y:S07]  /*4030*/  STL [R1+0xc], R0 ;  /* 0x00000c0001007387 */ /* 0x0009ee0000100800 */
[----:B------:R-:W-:Y:S01]  /*4040*/  @UP1 UMOV UR5, UR13 ;  /* 0x0000000d00051c82 */ /* 0x000fe20008000000 */
[----:B--2---:R-:W-:-:S02]  /*4050*/  SHF.L.U64.HI R4, R45, 0x2, R44 ;  /* 0x000000022d047819 */ /* 0x004fc4000001022c */
[----:B----4-:R-:W-:-:S03]  /*4060*/  I2FP.F32.S32 R0, R247 ;  /* 0x000000f700007245 */ /* 0x010fc60000201400 */
[----:B------:R-:W-:Y:S04]  /*4070*/  STL [R1+0x4], R4 ;  /* 0x0000040401007387 */ /* 0x000fe80000100800 */
[----:B------:R2:W-:Y:S02]  /*4080*/  STL [R1], R0 ;  /* 0x0000000001007387 */ /* 0x0005e40000100800 */
[----:B--2---:R-:W-:-:S05]  /*4090*/  I2FP.F32.S32 R0, R248 ;  /* 0x000000f800007245 */ /* 0x004fca0000201400 */
[----:B-1-3--:R2:W-:Y:S02]  /*40a0*/  STL [R1+0x8], R0 ;  /* 0x0000080001007387 */ /* 0x00a5e40000100800 */
.L_x_178:
[----:B------:R-:W0:Y:S01]  /*40b0*/  LDGDEPBAR ;  /* 0x00000000000079af */ /* 0x000e220000000000 */
[----:B--2---:R-:W-:Y:S01]  /*40c0*/  LEA R0, R234, UR4, 0x1 ;  /* 0x00000004ea007c11 */ /* 0x004fe2000f8e08ff */
[----:B------:R-:W-:Y:S01]  /*40d0*/  USHF.L.U32 UR13, UR8, 0x6, URZ ;  /* 0x00000006080d7899 */ /* 0x000fe2000800063f */
[----:B-----5:R-:W-:Y:S01]  /*40e0*/  FSETP.NEU.FTZ.AND P0, PT, R245, -INF , PT ;  /* 0xff800000f500780b */ /* 0x020fe20003f1d000 */
[----:B------:R-:W2:Y:S02]  /*40f0*/  LDL R70, [R1+0x20] ;  /* 0x0000200001467983 */ /* 0x000ea40000100800 */
[----:B------:R-:W-:Y:S02]  /*4100*/  UISETP.GE.AND UP0, UPT, UR13, UR19, UPT ;  /* 0x000000130d00728c */ /* 0x000fe4000bf06270 */
[----:B------:R-:W3:Y:S02]  /*4110*/  LDL R69, [R1] ;  /* 0x0000000001457983 */ /* 0x000ee40000100800 */
[----:B------:R-:W-:Y:S02]  /*4120*/  UISETP.LT.AND UP0, UPT, UR18, UR20, UP0 ;  /* 0x000000141200728c */ /* 0x000fe40008701270 */
[----:B------:R-:W4:Y:S04]  /*4130*/  LDL R68, [R1+0x8] ;  /* 0x0000080001447983 */ /* 0x000f280000100800 */
[----:B------:R-:W-:Y:S01]  /*4140*/  PLOP3.LUT P1, PT, PT, PT, UP0, 0x80, 0x0 ;  /* 0x000000000000781c */ /* 0x000fe20003f2f008 */
[----:B------:R-:W4:Y:S01]  /*4150*/  LDL R73, [R1+0x10] ;  /* 0x0000100001497983 */ /* 0x000f220000100800 */
[----:B------:R-:W-:Y:S03]  /*4160*/  UISETP.GT.AND UP0, UPT, UR8, UR15, UPT ;  /* 0x0000000f0800728c */ /* 0x000fe6000bf04270 */
[----:B------:R-:W4:Y:S04]  /*4170*/  LDL R72, [R1+0x1c] ;  /* 0x00001c0001487983 */ /* 0x000f280000100800 */
[----:B------:R-:W4:Y:S04]  /*4180*/  LDL R71, [R1+0x14] ;  /* 0x0000140001477983 */ /* 0x000f280000100800 */
[----:B------:R-:W4:Y:S01]  /*4190*/  LDL R74, [R1+0x4] ;  /* 0x00000400014a7983 */ /* 0x000f220000100800 */
[----:B------:R-:W-:Y:S04]  /*41a0*/  DEPBAR.LE SB0, 0x0 ;  /* 0x000080000000791a */ /* 0x000fe80000000000 */
[----:B------:R-:W-:Y:S06]  /*41b0*/  BAR.SYNC.DEFER_BLOCKING 0x0 ;  /* 0x0000000000007b1d */ /* 0x000fec0000010000 */
[----:B-1----:R-:W-:Y:S04]  /*41c0*/  LDSM.16.M88.4 R8, [R2] ;  /* 0x000000000208783b */ /* 0x002fe80000000200 */
[----:B------:R-:W1:Y:S04]  /*41d0*/  LDSM.16.M88.4 R44, [R0+0x10000] ;  /* 0x01000000002c783b */ /* 0x000e680000000200 */
[----:B------:R-:W-:Y:S04]  /*41e0*/  LDSM.16.M88.4 R48, [R224] ;  /* 0x00000000e030783b */ /* 0x000fe80000000200 */
[----:B------:R-:W1:Y:S04]  /*41f0*/  LDSM.16.M88.4 R52, [R229+-0x4000] ;  /* 0xffc00000e534783b */ /* 0x000e680000000200 */
[----:B------:R-:W-:Y:S04]  /*4200*/  LDSM.16.M88.4 R56, [R228] ;  /* 0x00000000e438783b */ /* 0x000fe80000000200 */
[----:B------:R-:W1:Y:S04]  /*4210*/  LDSM.16.M88.4 R60, [R230+-0x4000] ;  /* 0xffc00000e63c783b */ /* 0x000e680000000200 */
[----:B------:R-:W-:Y:S01]  /*4220*/  LDSM.16.M88.4 R64, [R231+-0x4000] ;  /* 0xffc00000e740783b */ /* 0x000fe20000000200 */
[C---:B-1----:R-:W-:Y:S06]  /*4230*/  HMMA.16816.F32 R4, R8.reuse, R44, RZ ;  /* 0x0000002c0804723c */ /* 0x042fec00000018ff */
[----:B------:R-:W-:Y:S01]  /*4240*/  HMMA.16816.F32 R8, R8, R46, RZ ;  /* 0x0000002e0808723c */ /* 0x000fe200000018ff */
[----:B------:R-:W1:Y:S11]  /*4250*/  LDSM.16.M88.4 R44, [R227] ;  /* 0x00000000e32c783b */ /* 0x000e760000000200 */
[----:B------:R-:W-:Y:S06]  /*4260*/  @!UPT UIADD3 URZ, URZ, URZ, URZ ;  /* 0x0000003f3f3ff290 */ /* 0x000fec000fffe03f */
[C---:B------:R-:W-:Y:S06]  /*4270*/  HMMA.16816.F32 R4, R48.reuse, R52, R4 ;  /* 0x000000343004723c */ /* 0x040fec0000001804 */
        /* <DEDUP_REMOVED lines=49> */
[C---:B---3--:R-:W-:Y:S06]  /*4590*/  HMMA.16816.F32 R4, R56.reuse, R60, R4 ;  /* 0x0000003c3804723c */ /* 0x048fec0000001804 */
[----:B------:R-:W-:Y:S01]  /*45a0*/  HMMA.16816.F32 R8, R56, R62, R8 ;  /* 0x0000003e3808723c */ /* 0x000fe20000001808 */
[----:B------:R-:W-:Y:S04]  /*45b0*/  LDSM.16.M88.4 R56, [R228+0x6000] ;  /* 0x00600000e438783b */ /* 0x000fe80000000200 */
[----:B------:R-:W3:Y:S11]  /*45c0*/  LDSM.16.M88.4 R60, [R230+-0x1000] ;  /* 0xfff00000e63c783b */ /* 0x000ef60000000200 */
[----:B------:R-:W-:Y:S02]  /*45d0*/  @!UPT UIADD3 URZ, URZ, URZ, URZ ;  /* 0x0000003f3f3ff290 */ /* 0x000fe4000fffe03f */
[C---:B-1----:R-:W-:Y:S06]  /*45e0*/  HMMA.16816.F32 R4, R44.reuse, R64, R4 ;  /* 0x000000402c04723c */ /* 0x042fec0000001804 */
[----:B------:R-:W-:Y:S01]  /*45f0*/  HMMA.16816.F32 R8, R44, R66, R8 ;  /* 0x000000422c08723c */ /* 0x000fe20000001808 */
[----:B------:R-:W-:Y:S04]  /*4600*/  LDSM.16.M88.4 R44, [R227+0x6000] ;  /* 0x00600000e32c783b */ /* 0x000fe80000000200 */
[----:B------:R-:W1:Y:S11]  /*4610*/  LDSM.16.M88.4 R64, [R231+-0x1000] ;  /* 0xfff00000e740783b */ /* 0x000e760000000200 */
[----:B------:R-:W-:Y:S02]  /*4620*/  @!UPT UIADD3 URZ, URZ, URZ, URZ ;  /* 0x0000003f3f3ff290 */ /* 0x000fe4000fffe03f */
[C---:B--2---:R-:W-:Y:S01]  /*4630*/  HMMA.16816.F32 R4, R48.reuse, R52, R4 ;  /* 0x000000343004723c */ /* 0x044fe20000001804 */
[----:B------:R-:W2:Y:S05]  /*4640*/  LDL R52, [R1+0xc] ;  /* 0x00000c0001347983 */ /* 0x000eaa0000100800 */
[----:B------:R-:W-:Y:S11]  /*4650*/  HMMA.16816.F32 R8, R48, R54, R8 ;  /* 0x000000363008723c */ /* 0x000ff60000001808 */
[----:B------:R-:W-:Y:S07]  /*4660*/  @!UPT UIADD3 URZ, URZ, URZ, URZ ;  /* 0x0000003f3f3ff290 */ /* 0x000fee000fffe03f */
[C---:B---3--:R-:W-:Y:S06]  /*4670*/  HMMA.16816.F32 R4, R56.reuse, R60, R4 ;  /* 0x0000003c3804723c */ /* 0x048fec0000001804 */
        /* <DEDUP_REMOVED lines=15> */
[----:B------:R4:W4:Y:S01]  /*4770*/  MUFU.TANH R58, R4 ;  /* 0x00000004003a7308 */ /* 0x0009220000002400 */
[----:B-1----:R-:W-:Y:S02]  /*4780*/  @!P1 IADD3 R7, R70, UR13, RZ ;  /* 0x0000000d46079c10 */ /* 0x002fe4000fffe0ff */
[----:B------:R-:W-:Y:S07]  /*4790*/  MOV R70, 0x8 ;  /* 0x0000000800467802 */ /* 0x000fee0000000f00 */
[----:B------:R1:W1:Y:S01]  /*47a0*/  MUFU.TANH R55, R5 ;  /* 0x0000000500377308 */ /* 0x0002620000002400 */
[C---:B---3--:R-:W-:Y:S02]  /*47b0*/  @!P1 VIMNMX R8, R7.reuse, UR20, PT ;  /* 0x0000001407089c48 */ /* 0x048fe4000bfe0100 */
[----:B------:R-:W-:Y:S02]  /*47c0*/  @!P1 VIADDMNMX R7, R7, R70, UR20, PT ;  /* 0x0000001407079e46 */ /* 0x000fe4000b800146 */
[----:B------:R-:W3:Y:S01]  /*47d0*/  LDL R70, [R1+0x18] ;  /* 0x0000180001467983 */ /* 0x000ee20000100800 */
[-C--:B------:R-:W-:Y:S04]  /*47e0*/  @!P1 ISETP.GE.AND P2, PT, R247, R8.reuse, PT ;  /* 0x00000008f700920c */ /* 0x080fe80003f46270 */
[----:B------:R-:W1:Y:S01]  /*47f0*/  MUFU.TANH R56, R6 ;  /* 0x0000000600387308 */ /* 0x000e620000002400 */
[----:B----4-:R-:W-:Y:S05]  /*4800*/  FMUL.FTZ R4, R245, 1.4426950216293334961 ;  /* 0x3fb8aa3bf5047820 */ /* 0x010fea0000410000 */
[----:B------:R-:W-:Y:S04]  /*4810*/  FSEL R4, R4, RZ, P0 ;  /* 0x000000ff04047208 */ /* 0x000fe80000000000 */
[----:B------:R4:W4:Y:S01]  /*4820*/  MUFU.TANH R60, R9 ;  /* 0x00000009003c7308 */ /* 0x0009220000002400 */
[----:B-1----:R-:W-:Y:S01]  /*4830*/  FFMA.FTZ R5, R69, UR5, R58 ;  /* 0x0000000545057c23 */ /* 0x002fe2000801003a */
[----:B------:R-:W-:Y:S01]  /*4840*/  FFMA.FTZ R0, R68, UR5, R55 ;  /* 0x0000000544007c23 */ /* 0x000fe20008010037 */
[-C--:B------:R-:W-:Y:S03]  /*4850*/  @!P1 ISETP.GE.AND P0, PT, R248, R8.reuse, PT ;  /* 0x00000008f800920c */ /* 0x080fe60003f06270 */
[----:B------:R-:W-:Y:S02]  /*4860*/  @!P1 FSEL R5, R5, -INF , !P2 ;  /* 0xff80000005059808 */ /* 0x000fe40005000000 */
[----:B------:R-:W-:Y:S01]  /*4870*/  @!P1 FSEL R0, R0, -INF , !P0 ;  /* 0xff80000000009808 */ /* 0x000fe20004000000 */
[----:B------:R-:W-:Y:S01]  /*4880*/  FFMA.FTZ R6, R69, UR5, R56 ;  /* 0x0000000545067c23 */ /* 0x000fe20008010038 */
[----:B------:R-:W-:Y:S01]  /*4890*/  FSETP.NEU.FTZ.AND P2, PT, R246, -INF , PT ;  /* 0xff800000f600780b */ /* 0x000fe20003f5d000 */
[--C-:B------:R-:W-:Y:S01]  /*48a0*/  FFMA.FTZ R5, R5, UR17, -R4.reuse ;  /* 0x0000001105057c23 */ /* 0x100fe20008010804 */
[-C--:B------:R-:W-:Y:S01]  /*48b0*/  @!P1 ISETP.GE.AND P0, PT, R247, R7.reuse, PT ;  /* 0x00000007f700920c */ /* 0x080fe20003f06270 */
[----:B------:R-:W1:Y:S03]  /*48c0*/  MUFU.TANH R59, R10 ;  /* 0x0000000a003b7308 */ /* 0x000e660000002400 */
[----:B------:R-:W-:Y:S01]  /*48d0*/  @!P1 FSEL R6, R6, -INF , !P0 ;  /* 0xff80000006069808 */ /* 0x000fe20004000000 */
[----:B----4-:R-:W-:Y:S01]  /*48e0*/  FFMA.FTZ R9, R0, UR17, -R4 ;  /* 0x0000001100097c23 */ /* 0x010fe20008010804 */
[-C--:B------:R-:W-:Y:S05]  /*48f0*/  @!P1 ISETP.GE.AND P0, PT, R248, R7.reuse, PT ;  /* 0x00000007f800920c */ /* 0x080fea0003f06270 */
[----:B------:R4:W-:Y:S10]  /*4900*/  MUFU.EX2 R65, R5 ;  /* 0x0000000500417308 */ /* 0x0009f40000000800 */
[----:B------:R-:W1:Y:S10]  /*4910*/  MUFU.TANH R57, R11 ;  /* 0x0000000b00397308 */ /* 0x000e740000002400 */
[----:B------:R-:W-:Y:S01]  /*4920*/  MUFU.EX2 R64, R9 ;  /* 0x0000000900407308 */ /* 0x000fe20000000800 */
[----:B----4-:R-:W-:Y:S05]  /*4930*/  FMUL.FTZ R5, R246, 1.4426950216293334961 ;  /* 0x3fb8aa3bf6057820 */ /* 0x010fea0000410000 */
[----:B------:R-:W-:Y:S01]  /*4940*/  FSEL R0, R5, RZ, P2 ;  /* 0x000000ff05007208 */ /* 0x000fe20001000000 */
[----:B------:R-:W-:Y:S01]  /*4950*/  FFMA.FTZ R5, R68, UR5, R61 ;  /* 0x0000000544057c23 */ /* 0x000fe2000801003d */
[-C--:B------:R-:W-:Y:S03]  /*4960*/  @!P1 ISETP.GE.AND P2, PT, R249, R7.reuse, PT ;  /* 0x00000007f900920c */ /* 0x080fe60003f46270 */
[--C-:B------:R-:W-:Y:S01]  /*4970*/  FFMA.FTZ R6, R6, UR17, -R0.reuse ;  /* 0x0000001106067c23 */ /* 0x100fe20008010800 */
[----:B------:R-:W-:Y:S02]  /*4980*/  @!P1 FSEL R5, R5, -INF , !P0 ;  /* 0xff80000005059808 */ /* 0x000fe40004000000 */
[-C--:B------:R-:W-:Y:S01]  /*4990*/  @!P1 ISETP.GE.AND P0, PT, R249, R8.reuse, PT ;  /* 0x00000008f900920c */ /* 0x080fe20003f06270 */
[----:B------:R4:W-:Y:S02]  /*49a0*/  MUFU.EX2 R69, R6 ;  /* 0x0000000600457308 */ /* 0x0009e40000000800 */
[----:B------:R-:W-:Y:S08]  /*49b0*/  FFMA.FTZ R5, R5, UR17, -R0 ;  /* 0x0000001105057c23 */ /* 0x000ff00008010800 */
[----:B------:R1:W1:Y:S01]  /*49c0*/  MUFU.EX2 R68, R5 ;  /* 0x0000000500447308 */ /* 0x0002620000000800 */
[C---:B----4-:R-:W-:Y:S05]  /*49d0*/  FFMA.FTZ R6, R251.reuse, UR5, R54 ;  /* 0x00000005fb067c23 */ /* 0x050fea0008010036 */
[----:B------:R-:W-:Y:S02]  /*49e0*/  @!P1 FSEL R6, R6, -INF , !P0 ;  /* 0xff80000006069808 */ /* 0x000fe40004000000 */
[----:B------:R-:W-:Y:S01]  /*49f0*/  @!P1 ISETP.GE.AND P0, PT, R250, R8, PT ;  /* 0x00000008fa00920c */ /* 0x000fe20003f06270 */
[----:B-1----:R-:W-:Y:S02]  /*4a00*/  FFMA.FTZ R5, R252, UR5, R60 ;  /* 0x00000005fc057c23 */ /* 0x002fe4000801003c */
[--C-:B------:R-:W-:Y:S01]  /*4a10*/  FFMA.FTZ R8, R6, UR17, -R4.reuse ;  /* 0x0000001106087c23 */ /* 0x100fe20008010804 */
[----:B------:R-:W-:Y:S02]  /*4a20*/  FFMA.FTZ R6, R251, UR5, R59 ;  /* 0x00000005fb067c23 */ /* 0x000fe4000801003b */
[----:B------:R-:W-:Y:S01]  /*4a30*/  @!P1 FSEL R5, R5, -INF , !P0 ;  /* 0xff80000005059808 */ /* 0x000fe20004000000 */
[----:B------:R-:W-:Y:S01]  /*4a40*/  MUFU.EX2 R63, R8 ;  /* 0x00000008003f7308 */ /* 0x000fe20000000800 */
[----:B------:R-:W-:Y:S02]  /*4a50*/  @!P1 ISETP.GE.AND P0, PT, R250, R7, PT ;  /* 0x00000007fa00920c */ /* 0x000fe40003f06270 */
[----:B------:R-:W-:Y:S01]  /*4a60*/  @!P1 FSEL R6, R6, -INF , !P2 ;  /* 0xff80000006069808 */ /* 0x000fe20005000000 */
[----:B------:R-:W-:Y:S01]  /*4a70*/  FFMA.FTZ R4, R5, UR17, -R4 ;  /* 0x0000001105047c23 */ /* 0x000fe20008010804 */
[----:B------:R-:W-:Y:S01]  /*4a80*/  FFMA.FTZ R5, R252, UR5, R57 ;  /* 0x00000005fc057c23 */ /* 0x000fe20008010039 */
[----:B------:R-:W-:Y:S02]  /*4a90*/  PLOP3.LUT P2, PT, PT, PT, UP0, 0x80, 0x0 ;  /* 0x000000000000781c */ /* 0x000fe40003f4f008 */
[--C-:B------:R-:W-:Y:S02]  /*4aa0*/  FFMA.FTZ R6, R6, UR17, -R0.reuse ;  /* 0x0000001106067c23 */ /* 0x100fe40008010800 */
[----:B------:R-:W1:Y:S01]  /*4ab0*/  MUFU.EX2 R62, R4 ;  /* 0x00000004003e7308 */ /* 0x000e620000000800 */
[----:B------:R-:W-:Y:S02]  /*4ac0*/  @!P1 FSEL R5, R5, -INF , !P0 ;  /* 0xff80000005059808 */ /* 0x000fe40004000000 */
[----:B------:R-:W-:Y:S03]  /*4ad0*/  P2R R240, PR, RZ, 0x4 ;  /* 0x00000004fff07803 */ /* 0x000fe60000000000 */
[----:B------:R-:W-:Y:S01]  /*4ae0*/  FFMA.FTZ R0, R5, UR17, -R0 ;  /* 0x0000001105007c23 */ /* 0x000fe20008010800 */
[----:B------:R-:W-:Y:S03]  /*4af0*/  F2FP.F16.F32.PACK_AB R5, R68, R69 ;  /* 0x000000454405723e */ /* 0x000fe600000000ff */
[----:B------:R4:W-:Y:S10]  /*4b00*/  MUFU.EX2 R67, R6 ;  /* 0x0000000600437308 */ /* 0x0009f40000000800 */
[----:B------:R-:W4:Y:S01]  /*4b10*/  MUFU.EX2 R66, R0 ;  /* 0x0000000000427308 */ /* 0x000f220000000800 */
[----:B-1----:R-:W-:Y:S02]  /*4b20*/  F2FP.F16.F32.PACK_AB R4, R62, R63 ;  /* 0x0000003f3e04723e */ /* 0x002fe400000000ff */
[----:B----4-:R-:W-:Y:S05]  /*4b30*/  F2FP.F16.F32.PACK_AB R6, R64, R65 ;  /* 0x000000414006723e */ /* 0x010fea00000000ff */
[----:B------:R-:W-:Y:S01]  /*4b40*/  STS [R73+0x15000], R6 ;  /* 0x0150000649007388 */ /* 0x000fe20000000800 */
[----:B------:R-:W-:Y:S03]  /*4b50*/  F2FP.F16.F32.PACK_AB R0, R66, R67 ;  /* 0x000000434200723e */ /* 0x000fe600000000ff */
[----:B------:R-:W-:Y:S04]  /*4b60*/  STS [R72+0x15000], R5 ;  /* 0x0150000548007388 */ /* 0x000fe80000000800 */
[----:B------:R-:W-:Y:S01]  /*4b70*/  STS [R71+0x15000], R4 ;  /* 0x0150000447007388 */ /* 0x000fe20000000800 */
[----:B--2---:R-:W-:Y:S04]  /*4b80*/  IADD3 R52, P0, R52, UR12, RZ ;  /* 0x0000000c34347c10 */ /* 0x004fe8000ff1e0ff */
[----:B------:R-:W-:Y:S01]  /*4b90*/  IADD3.X R53, R74, UR11, RZ, P0, !PT ;  /* 0x0000000b4a357c10 */ /* 0x000fe200087fe4ff */
[----:B---3--:R1:W-:Y:S04]  /*4ba0*/  STS [R70+0x15000], R0 ;  /* 0x0150000046007388 */ /* 0x0083e80000000800 */
        /* <DEDUP_REMOVED lines=228> */
.L_x_176:
        /* <DEDUP_REMOVED lines=387> */
.L_x_177:
        /* <DEDUP_REMOVED lines=11> */
[----:B------:R-:W-:Y:S01]  /*72d0*/  UIADD3 UR8, UR4, 0x10000, URZ ;  /* 0x0001000004087890 */ /* 0x000fe2000fffe03f */
        /* <DEDUP_REMOVED lines=42> */
[----:B------:R-:W-:Y:S01]  /*7580*/  FMUL.FTZ R127, R127, UR5 ;  /* 0x000000057f7f7c20 */ /* 0x000fe20008410000 */
[----:B------:R-:W-:Y:S01]  /*7590*/  LOP3.LUT R0, R0, 0xfffffff8, RZ, 0xc0, !PT ;  /* 0xfffffff800007812 */ /* 0x000fe200078ec0ff */
[----:B------:R-:W-:Y:S01]  /*75a0*/  UISETP.NE.AND UP0, UPT, UR27, -0x1, UPT ;  /* 0xffffffff1b00788c */ /* 0x000fe2000bf05270 */
        /* <DEDUP_REMOVED lines=14> */
[----:B------:R-:W-:-:S02]  /*7690*/  F2FP.F16.F32.PACK_AB R30, R31, R30 ;  /* 0x0000001e1f1e723e */ /* 0x000fc400000000ff */
[----:B------:R-:W-:Y:S02]  /*76a0*/  SHF.R.U32.HI R5, RZ, 0x3, R0 ;  /* 0x00000003ff057819 */ /* 0x000fe40000011600 */
[----:B------:R-:W-:Y:S02]  /*76b0*/  F2FP.F16.F32.PACK_AB R32, R33, R32 ;  /* 0x000000202120723e */ /* 0x000fe400000000ff */
[----:B------:R-:W-:Y:S02]  /*76c0*/  LOP3.LUT R5, R5, R0, R6, 0x1e, !PT ;  /* 0x0000000005057212 */ /* 0x000fe400078e1e06 */
[----:B------:R-:W-:Y:S02]  /*76d0*/  F2FP.F16.F32.PACK_AB R34, R35, R34 ;  /* 0x000000222322723e */ /* 0x000fe400000000ff */
[----:B------:R-:W-:Y:S01]  /*76e0*/  F2FP.F16.F32.PACK_AB R40, R41, R40 ;  /* 0x000000282928723e */ /* 0x000fe200000000ff */
[----:B------:R-:W-:Y:S01]  /*76f0*/  IMAD.IADD R0, R4, 0x1, R5 ;  /* 0x0000000104007824 */ /* 0x000fe200078e0205 */
        /* <DEDUP_REMOVED lines=16> */
[----:B------:R-:W-:Y:S01]  /*7800*/  LEA R0, R0, UR8, 0x1 ;  /* 0x0000000800007c11 */ /* 0x000fe2000f8e08ff */
[----:B------:R-:W-:Y:S01]  /*7810*/  BAR.SYNC.DEFER_BLOCKING 0x0 ;  /* 0x0000000000007b1d */ /* 0x000fe20000010000 */
[----:B------:R-:W-:Y:S01]  /*7820*/  F2FP.F16.F32.PACK_AB R6, R131, R130 ;  /* 0x000000828306723e */ /* 0x000fe200000000ff */
[----:B------:R-:W-:Y:S01]  /*7830*/  @UP0 UIMAD.WIDE.U32 UR8, UR5, UR14, URZ ;  /* 0x0000000e050802a5 */ /* 0x000fe2000f8e003f */
[----:B------:R-:W-:Y:S01]  /*7840*/  F2FP.F16.F32.PACK_AB R5, R125, R124 ;  /* 0x0000007c7d05723e */ /* 0x000fe200000000ff */
[----:B------:R-:W-:Y:S01]  /*7850*/  @UP0 UIMAD UR5, UR5, UR15, URZ ;  /* 0x0000000f050502a4 */ /* 0x000fe2000f8e023f */
[----:B------:R-:W-:-:S02]  /*7860*/  F2FP.F16.F32.PACK_AB R4, R127, R126 ;  /* 0x0000007e7f04723e */ /* 0x000fc400000000ff */
        /* <DEDUP_REMOVED lines=49> */
.L_x_179:
        /* <DEDUP_REMOVED lines=20> */
.L_x_180:
        /* <DEDUP_REMOVED lines=50> */
.L_x_182:
[----:B------:R-:W-:Y:S05]  /*7fe0*/  BSYNC B0 ;  /* 0x0000000000007941 */ /* 0x000fea0003800000 */
.L_x_181:
        /* <DEDUP_REMOVED lines=30> */
.L_x_163:
[----:B------:R-:W-:Y:S05]  /*81d0*/  BSYNC B1 ;  /* 0x0000000000017941 */ /* 0x000fea0003800000 */
.L_x_153:
        /* <DEDUP_REMOVED lines=8> */
.L_x_183:
[----:B------:R-:W-:Y:S05]  /*8260*/  EXIT ;  /* 0x000000000000794d */ /* 0x000fea0003800000 */
.L_x_185:
        /* <DEDUP_REMOVED lines=9> */
.L_x_1035:


//--------------------- .text._ZN5flash25flash_bwd_dot_do_o_kernelILb0E23Flash_bwd_kernel_traitsILi256ELi64ELi32ELi8ELi4ELi1ELi2ELb1ELb1EN7cutlass6half_tE19Flash_kernel_traitsILi256ELi64ELi32ELi8ES3_EEEEvNS_16Flash_bwd_paramsE --------------------------
	.section	.text._ZN5flash25flash_bwd_dot_do_o_kernelILb0E23Flash_bwd_kernel_traitsILi256ELi64ELi32ELi8ELi4ELi1ELi2ELb1ELb1EN7cutlass6half_tE19Flash_kernel_traitsILi256ELi64ELi32ELi8ES3_EEEEvNS_16Flash_bwd_paramsE,"ax",@progbits
	.align	128
        .global         _ZN5flash25flash_bwd_dot_do_o_kernelILb0E23Flash_bwd_kernel_traitsILi256ELi64ELi32ELi8ELi4ELi1ELi2ELb1ELb1EN7cutlass6half_tE19Flash_kernel_traitsILi256ELi64ELi32ELi8ES3_EEEEvNS_16Flash_bwd_paramsE
        .type           _ZN5flash25flash_bwd_dot_do_o_kernelILb0E23Flash_bwd_kernel_traitsILi256ELi64ELi32ELi8ELi4ELi1ELi2ELb1ELb1EN7cutlass6half_tE19Flash_kernel_traitsILi256ELi64ELi32ELi8ES3_EEEEvNS_16Flash_bwd_paramsE,@function
        .size           _ZN5flash25flash_bwd_dot_do_o_kernelILb0E23Flash_bwd_kernel_traitsILi256ELi64ELi32ELi8ELi4ELi1ELi2ELb1ELb1EN7cutlass6half_tE19Flash_kernel_traitsILi256ELi64ELi32ELi8ES3_EEEEvNS_16Flash_bwd_paramsE,(.L_x_1036 - _ZN5flash25flash_bwd_dot_do_o_kernelILb0E23Flash_bwd_kernel_traitsILi256ELi64ELi32ELi8ELi4ELi1ELi2ELb1ELb1EN7cutlass6half_tE19Flash_kernel_traitsILi256ELi64ELi32ELi8ES3_EEEEvNS_16Flash_bwd_paramsE)
        .other          _ZN5flash25flash_bwd_dot_do_o_kernelILb0E23Flash_bwd_kernel_traitsILi256ELi64ELi32ELi8ELi4ELi1ELi2ELb1ELb1EN7cutlass6half_tE19Flash_kernel_traitsILi256ELi64ELi32ELi8ES3_EEEEvNS_16Flash_bwd_paramsE,@"STO_CUDA_ENTRY STV_DEFAULT"
_ZN5flash25flash_bwd_dot_do_o_kernelILb0E23Flash_bwd_kernel_traitsILi256ELi64ELi32ELi8ELi4ELi1ELi2ELb1ELb1EN7cutlass6half_tE19Flash_kernel_traitsILi256ELi64ELi32ELi8ES3_EEEEvNS_16Flash_bwd_paramsE:
.text._ZN5flash25flash_bwd_dot_do_o_kernelILb0E23Flash_bwd_kernel_traitsILi256ELi64ELi32ELi8ELi4ELi1ELi2ELb1ELb1EN7cutlass6half_tE19Flash_kernel_traitsILi256ELi64ELi32ELi8ES3_EEEEvNS_16Flash_bwd_paramsE:
        /* <DEDUP_REMOVED lines=13> */
[----:B--2---:R-:W-:-:S06]  /*00d0*/  @P0 IADD3 R0, R0, -R9, RZ ;  /* 0x8000000900000210 */ /* 0x004fcc0007ffe0ff */
[----:B------:R-:W0:Y:S02]  /*00e0*/  @!P0 LDC R0, c[0x0][0x2c4] ;  /* 0x0000b100ff008b82 */ /* 0x000e240000000800 */
[----:B0-----:R-:W-:-:S13]  /*00f0*/  ISETP.GT.AND P0, PT, R0, UR4, PT ;  /* 0x0000000400007c0c */ /* 0x001fda000bf04270 */
[----:B------:R-:W-:Y:S05]  /*0100*/  @!P0 EXIT ;  /* 0x000000000000894d */ /* 0x000fea0003800000 */
[----:B------:R-:W-:Y:S01]  /*0110*/  ISETP.NE.AND P1, PT, R9, -0x1, PT ;  /* 0xffffffff0900780c */ /* 0x000fe20003f25270 */
[----:B------:R-:W0:Y:S01]  /*0120*/  S2R R49, SR_TID.X ;  /* 0x0000000000317919 */ /* 0x000e220000002100 */
[----:B------:R-:W-:Y:S01]  /*0130*/  ULDC.U8 UR8, c[0x0][0x3d8] ;  /* 0x0000f60000087ab9 */ /* 0x000fe20000000000 */
[----:B------:R-:W1:Y:S01]  /*0140*/  S2UR UR5, SR_CTAID.Z ;  /* 0x00000000000579c3 */ /* 0x000e620000002700 */
[----:B------:R-:W-:-:S09]  /*0150*/  ISETP.NE.AND P0, PT, RZ, UR8, PT ;  /* 0x00000008ff007c0c */ /* 0x000fd2000bf05270 */
[----:B------:R-:W2:Y:S01]  /*0160*/  @!P1 LDC.64 R12, c[0x0][0x418] ;  /* 0x00010600ff0c9b82 */ /* 0x000ea20000000a00 */
[--C-:B------:R-:W-:Y:S02]  /*0170*/  @!P1 SHF.R.S32.HI R3, RZ, 0x1f, R7.reuse ;  /* 0x0000001fff039819 */ /* 0x100fe40000011407 */
[----:B------:R-:W-:-:S05]  /*0180*/  @!P1 SHF.R.S32.HI R5, RZ, 0x1f, R7 ;  /* 0x0000001fff059819 */ /* 0x000fca0000011407 */
[----:B------:R-:W3:Y:S08]  /*0190*/  @P1 LDC.64 R10, c[0x0][0x420] ;  /* 0x00010800ff0a1b82 */ /* 0x000ef00000000a00 */
[----:B------:R-:W4:Y:S08]  /*01a0*/  @!P1 LDC.64 R14, c[0x0][0x290] ;  /* 0x0000a400ff0e9b82 */ /* 0x000f300000000a00 */
[----:B------:R-:W5:Y:S01]  /*01b0*/  @P1 LDC.64 R40, c[0x0][0x298] ;  /* 0x0000a600ff281b82 */ /* 0x000f620000000a00 */
[----:B--2---:R-:W-:-:S04]  /*01c0*/  @!P1 IMAD R4, R3, R12, RZ ;  /* 0x0000000c03049224 */ /* 0x004fc800078e02ff */
[----:B------:R-:W-:Y:S02]  /*01d0*/  @!P1 IMAD R13, R7, R13, R4 ;  /* 0x0000000d070d9224 */ /* 0x000fe400078e0204 */
[----:B---3--:R-:W-:-:S04]  /*01e0*/  @P1 IMAD.WIDE.U32 R2, R9, R10, RZ ;  /* 0x0000000a09021225 */ /* 0x008fc800078e00ff */
[----:B------:R-:W-:Y:S01]  /*01f0*/  @P1 IMAD R11, R9, R11, R3 ;  /* 0x0000000b090b1224 */ /* 0x000fe200078e0203 */
[----:B------:R-:W-:Y:S01]  /*0200*/  @P1 MOV R35, R2 ;  /* 0x0000000200231202 */ /* 0x000fe20000000f00 */
[----:B------:R-:W-:-:S04]  /*0210*/  @!P1 IMAD.WIDE.U32 R2, R7, R12, RZ ;  /* 0x0000000c07029225 */ /* 0x000fc800078e00ff */
[-C--:B----4-:R-:W-:Y:S01]  /*0220*/  @!P1 IMAD R6, R5, R14.reuse, RZ ;  /* 0x0000000e05069224 */ /* 0x090fe200078e02ff */
[----:B------:R-:W-:Y:S01]  /*0230*/  @!P1 IADD3 R11, R3, R13, RZ ;  /* 0x0000000d030b9210 */ /* 0x000fe20007ffe0ff */
[----:B------:R-:W-:Y:S01]  /*0240*/  @!P1 IMAD.WIDE.U32 R4, R7, R14, RZ ;  /* 0x0000000e07049225 */ /* 0x000fe200078e00ff */
[----:B------:R-:W-:-:S03]  /*0250*/  @!P1 MOV R35, R2 ;  /* 0x0000000200239202 */ /* 0x000fc60000000f00 */
[----:B------:R-:W-:Y:S02]  /*0260*/  @!P1 IMAD R15, R7, R15, R6 ;  /* 0x0000000f070f9224 */ /* 0x000fe400078e0206 */
[----:B-----5:R-:W-:Y:S01]  /*0270*/  @P1 IMAD.WIDE.U32 R66, R9, R40, RZ ;  /* 0x0000002809421225 */ /* 0x020fe200078e00ff */
[----:B------:R-:W-:-:S03]  /*0280*/  @!P1 MOV R66, R4 ;  /* 0x0000000400429202 */ /* 0x000fc60000000f00 */
[----:B------:R-:W-:Y:S01]  /*0290*/  @P1 IMAD R41, R9, R41, R67 ;  /* 0x0000002909291224 */ /* 0x000fe200078e0243 */
[----:B------:R-:W-:Y:S01]  /*02a0*/  @!P1 IADD3 R41, R5, R15, RZ ;  /* 0x0000000f05299210 */ /* 0x000fe20007ffe0ff */
[----:B01----:R-:W-:Y:S06]  /*02b0*/  @!P0 BRA `(.L_x_186) ;  /* 0x0000000000208947 */ /* 0x003fec0003800000 */
[----:B------:R-:W0:Y:S08]  /*02c0*/  LDC R2, c[0x0][0x2d4] ;  /* 0x0000b500ff027b82 */ /* 0x000e300000000800 */
[----:B------:R-:W1:Y:S08]  /*02d0*/  LDC R54, c[0x0][0x2c0] ;  /* 0x0000b000ff367b82 */ /* 0x000e700000000800 */
[----:B------:R-:W1:Y:S01]  /*02e0*/  LDC R3, c[0x0][0x2e4] ;  /* 0x0000b900ff037b82 */ /* 0x000e620000000800 */
[----:B0-----:R-:W-:Y:S01]  /*02f0*/  @!P1 IMAD R9, R7, R2, RZ ;  /* 0x0000000207099224 */ /* 0x001fe200078e02ff */
[----:B-1----:R-:W-:-:S04]  /*0300*/  LEA R54, R54, R3, 0x7 ;  /* 0x0000000336367211 */ /* 0x002fc800078e38ff */
[----:B------:R-:W-:-:S05]  /*0310*/  LEA R3, R7, R9, 0x7 ;  /* 0x0000000907037211 */ /* 0x000fca00078e38ff */
[----:B------:R-:W-:Y:S01]  /*0320*/  IMAD R54, R54, UR5, R3 ;  /* 0x0000000536367c24 */ /* 0x000fe2000f8e0203 */
[----:B------:R-:W-:Y:S06]  /*0330*/  BRA `(.L_x_187) ;  /* 0x0000000000107947 */ /* 0x000fec0003800000 */
.L_x_186:
[----:B------:R-:W0:Y:S08]  /*0340*/  LDC R54, c[0x0][0x270] ;  /* 0x00009c00ff367b82 */ /* 0x000e300000000800 */
[----:B------:R-:W1:Y:S01]  /*0350*/  LDC R3, c[0x0][0x2d4] ;  /* 0x0000b500ff037b82 */ /* 0x000e620000000800 */
[----:B0-----:R-:W-:-:S04]  /*0360*/  IMAD R54, R7, R54, UR5 ;  /* 0x0000000507367e24 */ /* 0x001fc8000f8e0236 */
[----:B-1----:R-:W-:-:S07]  /*0370*/  IMAD R54, R54, R3, RZ ;  /* 0x0000000336367224 */ /* 0x002fce00078e02ff */
.L_x_187:
[----:B------:R-:W-:Y:S01]  /*0380*/  SHF.R.S32.HI R2, RZ, 0x1f, R49 ;  /* 0x0000001fff027819 */ /* 0x000fe20000011431 */
[----:B------:R-:W0:Y:S01]  /*0390*/  LDC.64 R36, c[0x0][0x420] ;  /* 0x00010800ff247b82 */ /* 0x000e220000000a00 */
[----:B------:R-:W-:Y:S01]  /*03a0*/  USHF.R.S32.HI UR8, URZ, 0x1f, UR4 ;  /* 0x0000001f3f087899 */ /* 0x000fe20008011404 */
[----:B------:R-:W-:Y:S01]  /*03b0*/  BSSY B0, `(.L_x_188) ;  /* 0x0000036000007945 */ /* 0x000fe20003800000 */
[----:B------:R-:W-:Y:S01]  /*03c0*/  LEA.HI R48, R2, R49, RZ, 0x3 ;  /* 0x0000003102307211 */ /* 0x000fe200078f18ff */
[----:B------:R-:W-:Y:S01]  /*03d0*/  USHF.R.S32.HI UR9, URZ, 0x1f, UR5 ;  /* 0x0000001f3f097899 */ /* 0x000fe20008011405 */
[----:B------:R-:W-:Y:S01]  /*03e0*/  HFMA2.MMA R18, -RZ, RZ, 0, 0 ;  /* 0x00000000ff127435 */ /* 0x000fe200000001ff */
[----:B------:R-:W-:Y:S02]  /*03f0*/  CS2R R22, SRZ ;  /* 0x0000000000167805 */ /* 0x000fe4000001ff00 */
[----:B------:R-:W-:Y:S01]  /*0400*/  LOP3.LUT R2, R48, 0x1ffffff8, RZ, 0xc0, !PT ;  /* 0x1ffffff830027812 */ /* 0x000fe200078ec0ff */
[----:B------:R-:W1:Y:S01]  /*0410*/  LDC.64 R38, c[0x0][0x428] ;  /* 0x00010a00ff267b82 */ /* 0x000e620000000a00 */
[----:B------:R-:W-:-:S02]  /*0420*/  SHF.R.S32.HI R48, RZ, 0x3, R48 ;  /* 0x00000003ff307819 */ /* 0x000fc40000011430 */
[----:B------:R-:W-:Y:S02]  /*0430*/  CS2R R6, SRZ ;  /* 0x0000000000067805 */ /* 0x000fe4000001ff00 */
[----:B------:R-:W-:Y:S02]  /*0440*/  IADD3 R2, -R2, R49, RZ ;  /* 0x0000003102027210 */ /* 0x000fe40007ffe1ff */
[----:B------:R-:W-:Y:S02]  /*0450*/  CS2R R30, SRZ ;  /* 0x00000000001e7805 */ /* 0x000fe4000001ff00 */
[----:B------:R-:W-:Y:S02]  /*0460*/  CS2R R28, SRZ ;  /* 0x00000000001c7805 */ /* 0x000fe4000001ff00 */
[----:B------:R-:W-:Y:S02]  /*0470*/  CS2R R26, SRZ ;  /* 0x00000000001a7805 */ /* 0x000fe4000001ff00 */
[----:B------:R-:W-:-:S02]  /*0480*/  SHF.L.U32 R46, R2, 0x3, RZ ;  /* 0x00000003022e7819 */ /* 0x000fc400000006ff */
[----:B------:R-:W-:Y:S02]  /*0490*/  CS2R R24, SRZ ;  /* 0x0000000000187805 */ /* 0x000fe4000001ff00 */
[----:B------:R-:W-:Y:S02]  /*04a0*/  CS2R R14, SRZ ;  /* 0x00000000000e7805 */ /* 0x000fe4000001ff00 */
[----:B------:R-:W-:Y:S02]  /*04b0*/  CS2R R12, SRZ ;  /* 0x00000000000c7805 */ /* 0x000fe4000001ff00 */
[--C-:B------:R-:W-:Y:S02]  /*04c0*/  SHF.R.S32.HI R47, RZ, 0x1f, R46.reuse ;  /* 0x0000001fff2f7819 */ /* 0x100fe4000001142e */
[----:B------:R-:W-:Y:S01]  /*04d0*/  IADD3 R10, R46, 0x40, RZ ;  /* 0x000000402e0a7810 */ /* 0x000fe20007ffe0ff */
[C---:B0-----:R-:W-:Y:S02]  /*04e0*/  IMAD R4, R36.reuse, UR8, RZ ;  /* 0x0000000824047c24 */ /* 0x041fe4000f8e02ff */
[----:B------:R-:W-:-:S04]  /*04f0*/  IMAD.WIDE.U32 R2, R36, UR4, R46 ;  /* 0x0000000424027c25 */ /* 0x000fc8000f8e002e */
[----:B------:R-:W-:Y:S01]  /*0500*/  IMAD R4, R37, UR4, R4 ;  /* 0x0000000425047c24 */ /* 0x000fe2000f8e0204 */
[----:B------:R-:W-:Y:S01]  /*0510*/  IADD3 R34, P0, R35, R2, RZ ;  /* 0x0000000223227210 */ /* 0x000fe20007f1e0ff */
[----:B-1----:R-:W-:-:S03]  /*0520*/  IMAD R2, R38, UR9, RZ ;  /* 0x0000000926027c24 */ /* 0x002fc6000f8e02ff */
[----:B------:R-:W-:Y:S01]  /*0530*/  IADD3.X R35, R11, R3, R4, P0, !PT ;  /* 0x000000030b237210 */ /* 0x000fe200007fe404 */
[----:B------:R-:W-:Y:S01]  /*0540*/  IMAD R39, R39, UR5, R2 ;  /* 0x0000000527277c24 */ /* 0x000fe2000f8e0202 */
[----:B------:R-:W-:Y:S02]  /*0550*/  IADD3 R3, R0, -UR4, RZ ;  /* 0x8000000400037c10 */ /* 0x000fe4000fffe0ff */
[----:B------:R-:W-:Y:S02]  /*0560*/  CS2R R4, SRZ ;  /* 0x0000000000047805 */ /* 0x000fe4000001ff00 */
[----:B------:R-:W-:Y:S01]  /*0570*/  IADD3 R0, R48, 0x20, RZ ;  /* 0x0000002030007810 */ /* 0x000fe20007ffe0ff */
[----:B------:R-:W-:Y:S01]  /*0580*/  IMAD.WIDE.U32 R34, R38, UR5, R34 ;  /* 0x0000000526227c25 */ /* 0x000fe2000f8e0022 */
[-C--:B------:R-:W-:Y:S02]  /*0590*/  ISETP.GE.AND P0, PT, R48, R3.reuse, PT ;  /* 0x000000033000720c */ /* 0x080fe40003f06270 */
[----:B------:R-:W-:-:S02]  /*05a0*/  ISETP.GE.AND P1, PT, R0, R3, PT ;  /* 0x000000030000720c */ /* 0x000fc40003f26270 */
[----:B------:R-:W-:Y:S02]  /*05b0*/  SHF.R.S32.HI R11, RZ, 0x1f, R48 ;  /* 0x0000001fff0b7819 */ /* 0x000fe40000011430 */
[----:B------:R-:W-:-:S07]  /*05c0*/  IADD3 R39, R35, R39, RZ ;  /* 0x0000002723277210 */ /* 0x000fce0007ffe0ff */
[----:B------:R-:W-:Y:S05]  /*05d0*/  @P0 BRA `(.L_x_189) ;  /* 0x00000000004c0947 */ /* 0x000fea0003800000 */
[C---:B------:R-:W-:Y:S01]  /*05e0*/  IADD3 R2, R46.reuse, 0x80, RZ ;  /* 0x000000802e027810 */ /* 0x040fe20007ffe0ff */
[----:B------:R-:W-:Y:S01]  /*05f0*/  IMAD R0, R11, R36, RZ ;  /* 0x000000240b007224 */ /* 0x000fe200078e02ff */
[----:B------:R-:W-:Y:S01]  /*0600*/  MOV R38, R34 ;  /* 0x0000002200267202 */ /* 0x000fe20000000f00 */
[----:B------:R-:W-:Y:S01]  /*0610*/  ULDC UR10, c[0x0][0x2d0] ;  /* 0x0000b400000a7ab9 */ /* 0x000fe20000000800 */
[----:B------:R-:W-:Y:S01]  /*0620*/  IADD3 R8, R46, 0xc0, RZ ;  /* 0x000000c02e087810 */ /* 0x000fe20007ffe0ff */
[----:B------:R-:W-:Y:S01]  /*0630*/  IMAD R9, R48, R37, R0 ;  /* 0x0000002530097224 */ /* 0x000fe200078e0200 */
[----:B------:R-:W-:Y:S01]  /*0640*/  ISETP.GE.AND P4, PT, R2, UR10, PT ;  /* 0x0000000a02007c0c */ /* 0x000fe2000bf86270 */
[----:B------:R-:W-:Y:S01]  /*0650*/  IMAD.WIDE.U32 R2, R48, R36, R38 ;  /* 0x0000002430027225 */ /* 0x000fe200078e0026 */
[----:B------:R-:W-:Y:S01]  /*0660*/  ISETP.GE.AND P5, PT, R8, UR10, PT ;  /* 0x0000000a08007c0c */ /* 0x000fe2000bfa6270 */
[----:B------:R-:W-:Y:S01]  /*0670*/  ULDC.64 UR12, c[0x0][0x3e0] ;  /* 0x0000f800000c7ab9 */ /* 0x000fe20000000a00 */
[----:B------:R-:W-:-:S02]  /*0680*/  ISETP.GE.AND P2, PT, R46, UR10, PT ;  /* 0x0000000a2e007c0c */ /* 0x000fc4000bf46270 */
[----:B------:R-:W-:Y:S02]  /*0690*/  ISETP.GE.AND P3, PT, R10, UR10, PT ;  /* 0x0000000a0a007c0c */ /* 0x000fe4000bf66270 */
[----:B------:R-:W-:Y:S02]  /*06a0*/  IADD3 R3, R3, R9, RZ ;  /* 0x0000000903037210 */ /* 0x000fe40007ffe0ff */
[----:B------:R-:W-:-:S04]  /*06b0*/  LEA R8, P6, R2, UR12, 0x1 ;  /* 0x0000000c02087c11 */ /* 0x000fc8000f8c08ff */
[----:B------:R-:W-:-:S05]  /*06c0*/  LEA.HI.X R9, R2, UR13, R3, 0x1, P6 ;  /* 0x0000000d02097c11 */ /* 0x000fca000b0f0c03 */
[----:B------:R0:W5:Y:S04]  /*06d0*/  @!P2 LDG.E.128 R24, desc[UR6][R8.64] ;  /* 0x000000060818a981 */ /* 0x000168000c1e1d00 */
[----:B------:R0:W5:Y:S04]  /*06e0*/  @!P3 LDG.E.128 R28, desc[UR6][R8.64+0x80] ;  /* 0x00008006081cb981 */ /* 0x000168000c1e1d00 */
[----:B------:R0:W5:Y:S04]  /*06f0*/  @!P4 LDG.E.128 R4, desc[UR6][R8.64+0x100] ;  /* 0x000100060804c981 */ /* 0x000168000c1e1d00 */
[----:B------:R0:W5:Y:S02]  /*0700*/  @!P5 LDG.E.128 R12, desc[UR6][R8.64+0x180] ;  /* 0x00018006080cd981 */ /* 0x000164000c1e1d00 */
.L_x_189:
[----:B------:R-:W-:Y:S05]  /*0710*/  BSYNC B0 ;  /* 0x0000000000007941 */ /* 0x000fea0003800000 */
.L_x_188:
[----:B------:R-:W1:Y:S01]  /*0720*/  LDC.64 R44, c[0x0][0x298] ;  /* 0x0000a600ff2c7b82 */ /* 0x000e620000000a00 */
[----:B0----5:R-:W-:Y:S01]  /*0730*/  MOV R8, R6 ;  /* 0x0000000600087202 */ /* 0x021fe20000000f00 */
[----:B------:R-:W-:Y:S01]  /*0740*/  BSSY B0, `(.L_x_190) ;  /* 0x000002b000007945 */ /* 0x000fe20003800000 */
[----:B------:R-:W-:Y:S01]  /*0750*/  MOV R9, R7 ;  /* 0x0000000700097202 */ /* 0x000fe20000000f00 */
[----:B------:R-:W-:Y:S01]  /*0760*/  HFMA2.MMA R19, -RZ, RZ, 0, 0 ;  /* 0x00000000ff137435 */ /* 0x000fe200000001ff */
[----:B------:R-:W-:Y:S02]  /*0770*/  MOV R6, R4 ;  /* 0x0000000400067202 */ /* 0x000fe40000000f00 */
[----:B------:R-:W-:Y:S02]  /*0780*/  CS2R R20, SRZ ;  /* 0x0000000000147805 */ /* 0x000fe4000001ff00 */
[----:B------:R-:W-:Y:S01]  /*0790*/  MOV R7, R5 ;  /* 0x0000000500077202 */ /* 0x000fe20000000f00 */
[----:B------:R-:W0:Y:S01]  /*07a0*/  LDC.64 R32, c[0x0][0x2a0] ;  /* 0x0000a800ff207b82 */ /* 0x000e220000000a00 */
[----:B------:R-:W-:-:S02]  /*07b0*/  MOV R4, R30 ;  /* 0x0000001e00047202 */ /* 0x000fc40000000f00 */
[----:B------:R-:W-:Y:S02]  /*07c0*/  CS2R R16, SRZ ;  /* 0x0000000000107805 */ /* 0x000fe4000001ff00 */
[----:B------:R-:W-:Y:S02]  /*07d0*/  MOV R5, R31 ;  /* 0x0000001f00057202 */ /* 0x000fe40000000f00 */
[----:B------:R-:W-:Y:S02]  /*07e0*/  CS2R R30, SRZ ;  /* 0x00000000001e7805 */ /* 0x000fe4000001ff00 */
[----:B------:R-:W-:Y:S02]  /*07f0*/  MOV R2, R28 ;  /* 0x0000001c00027202 */ /* 0x000fe40000000f00 */
[----:B------:R-:W-:Y:S02]  /*0800*/  MOV R3, R29 ;  /* 0x0000001d00037202 */ /* 0x000fe40000000f00 */
[----:B------:R-:W-:-:S02]  /*0810*/  CS2R R28, SRZ ;  /* 0x00000000001c7805 */ /* 0x000fc4000001ff00 */
[----:B------:R-:W-:Y:S02]  /*0820*/  MOV R0, R26 ;  /* 0x0000001a00007202 */ /* 0x000fe40000000f00 */
[----:B------:R-:W-:Y:S02]  /*0830*/  MOV R51, R27 ;  /* 0x0000001b00337202 */ /* 0x000fe40000000f00 */
[----:B------:R-:W-:Y:S02]  /*0840*/  CS2R R26, SRZ ;  /* 0x00000000001a7805 */ /* 0x000fe4000001ff00 */
[----:B------:R-:W-:Y:S02]  /*0850*/  MOV R50, R24 ;  /* 0x0000001800327202 */ /* 0x000fe40000000f00 */
[----:B------:R-:W-:Y:S02]  /*0860*/  MOV R52, R25 ;  /* 0x0000001900347202 */ /* 0x000fe40000000f00 */
[----:B------:R-:W-:-:S02]  /*0870*/  CS2R R24, SRZ ;  /* 0x0000000000187805 */ /* 0x000fc4000001ff00 */
[----:B------:R-:W-:Y:S01]  /*0880*/  IADD3 R54, R54, UR4, RZ ;  /* 0x0000000436367c10 */ /* 0x000fe2000fffe0ff */
[----:B------:R-:W-:Y:S06]  /*0890*/  @P1 BRA `(.L_x_191) ;  /* 0x0000000000541947 */ /* 0x000fec0003800000 */
[----:B------:R-:W-:Y:S01]  /*08a0*/  IADD3 R43, P2, R48, 0x20, RZ ;  /* 0x00000020302b7810 */ /* 0x000fe20007f5e0ff */
[----:B------:R-:W-:Y:S01]  /*08b0*/  ULDC UR10, c[0x0][0x2d0] ;  /* 0x0000b400000a7ab9 */ /* 0x000fe20000000800 */
[----:B------:R-:W-:Y:S01]  /*08c0*/  MOV R35, R39 ;  /* 0x0000002700237202 */ /* 0x000fe20000000f00 */
[----:B------:R-:W-:Y:S01]  /*08d0*/  ULDC.64 UR12, c[0x0][0x3e0] ;  /* 0x0000f800000c7ab9 */ /* 0x000fe20000000a00 */
[----:B------:R-:W-:Y:S02]  /*08e0*/  IADD3.X R53, RZ, R11, RZ, P2, !PT ;  /* 0x0000000bff357210 */ /* 0x000fe400017fe4ff */
[C---:B------:R-:W-:Y:S01]  /*08f0*/  IADD3 R39, R46.reuse, 0x80, RZ ;  /* 0x000000802e277810 */ /* 0x040fe20007ffe0ff */
[-C--:B------:R-:W-:Y:S01]  /*0900*/  IMAD.WIDE.U32 R34, R43, R36.reuse, R34 ;  /* 0x000000242b227225 */ /* 0x080fe200078e0022 */
[----:B------:R-:W-:Y:S02]  /*0910*/  IADD3 R40, R46, 0xc0, RZ ;  /* 0x000000c02e287810 */ /* 0x000fe40007ffe0ff */
[----:B------:R-:W-:Y:S01]  /*0920*/  ISETP.GE.AND P5, PT, R39, UR10, PT ;  /* 0x0000000a27007c0c */ /* 0x000fe2000bfa6270 */
[----:B------:R-:W-:Y:S01]  /*0930*/  IMAD R38, R53, R36, RZ ;  /* 0x0000002435267224 */ /* 0x000fe200078e02ff */
[----:B------:R-:W-:-:S02]  /*0940*/  ISETP.GE.AND P6, PT, R40, UR10, PT ;  /* 0x0000000a28007c0c */ /* 0x000fc4000bfc6270 */
[----:B------:R-:W-:Y:S01]  /*0950*/  ISETP.GE.AND P3, PT, R46, UR10, PT ;  /* 0x0000000a2e007c0c */ /* 0x000fe2000bf66270 */
[----:B------:R-:W-:Y:S01]  /*0960*/  IMAD R37, R43, R37, R38 ;  /* 0x000000252b257224 */ /* 0x000fe200078e0226 */
[----:B------:R-:W-:Y:S02]  /*0970*/  ISETP.GE.AND P4, PT, R10, UR10, PT ;  /* 0x0000000a0a007c0c */ /* 0x000fe4000bf86270 */
[----:B------:R-:W-:Y:S02]  /*0980*/  LEA R36, P2, R34, UR12, 0x1 ;  /* 0x0000000c22247c11 */ /* 0x000fe4000f8408ff */
[----:B------:R-:W-:-:S04]  /*0990*/  IADD3 R35, R35, R37, RZ ;  /* 0x0000002523237210 */ /* 0x000fc80007ffe0ff */
[----:B------:R-:W-:-:S05]  /*09a0*/  LEA.HI.X R37, R34, UR13, R35, 0x1, P2 ;  /* 0x0000000d22257c11 */ /* 0x000fca00090f0c23 */
[----:B------:R2:W5:Y:S04]  /*09b0*/  @!P3 LDG.E.128 R28, desc[UR6][R36.64] ;  /* 0x00000006241cb981 */ /* 0x000568000c1e1d00 */
[----:B------:R2:W5:Y:S04]  /*09c0*/  @!P4 LDG.E.128 R24, desc[UR6][R36.64+0x80] ;  /* 0x000080062418c981 */ /* 0x000568000c1e1d00 */
[----:B------:R2:W5:Y:S04]  /*09d0*/  @!P5 LDG.E.128 R20, desc[UR6][R36.64+0x100] ;  /* 0x000100062414d981 */ /* 0x000568000c1e1d00 */
[----:B------:R2:W5:Y:S02]  /*09e0*/  @!P6 LDG.E.128 R16, desc[UR6][R36.64+0x180] ;  /* 0x000180062410e981 */ /* 0x000564000c1e1d00 */
.L_x_191:
[----:B------:R-:W-:Y:S05]  /*09f0*/  BSYNC B0 ;  /* 0x0000000000007941 */ /* 0x000fea0003800000 */
.L_x_190:
[C---:B-12---:R-:W-:Y:S01]  /*0a00*/  IMAD R36, R44.reuse, UR8, RZ ;  /* 0x000000082c247c24 */ /* 0x046fe2000f8e02ff */
[----:B-----5:R-:W-:Y:S01]  /*0a10*/  MOV R55, R20 ;  /* 0x0000001400377202 */ /* 0x020fe20000000f00 */
[----:B------:R-:W-:Y:S01]  /*0a20*/  IMAD.WIDE.U32 R34, R44, UR4, R46 ;  /* 0x000000042c227c25 */ /* 0x000fe2000f8e002e */
[----:B------:R-:W-:Y:S01]  /*0a30*/  BSSY B0, `(.L_x_192) ;  /* 0x0000031000007945 */ /* 0x000fe20003800000 */
[----:B------:R-:W-:Y:S01]  /*0a40*/  HFMA2.MMA R42, -RZ, RZ, 0, 0 ;  /* 0x00000000ff2a7435 */ /* 0x000fe200000001ff */
[----:B------:R-:W-:Y:S01]  /*0a50*/  MOV R53, R22 ;  /* 0x0000001600357202 */ /* 0x000fe20000000f00 */
[----:B------:R-:W-:Y:S01]  /*0a60*/  IMAD R36, R45, UR4, R36 ;  /* 0x000000042d247c24 */ /* 0x000fe2000f8e0224 */
[----:B------:R-:W-:Y:S01]  /*0a70*/  IADD3 R66, P2, R66, R34, RZ ;  /* 0x0000002242427210 */ /* 0x000fe20007f5e0ff */
[----:B0-----:R-:W-:Y:S01]  /*0a80*/  IMAD R20, R32, UR9, RZ ;  /* 0x0000000920147c24 */ /* 0x001fe2000f8e02ff */
[----:B------:R-:W-:Y:S02]  /*0a90*/  MOV R56, R23 ;  /* 0x0000001700387202 */ /* 0x000fe40000000f00 */
[----:B------:R-:W-:-:S02]  /*0aa0*/  CS2R R38, SRZ ;  /* 0x0000000000267805 */ /* 0x000fc4000001ff00 */
[----:B------:R-:W-:Y:S01]  /*0ab0*/  IADD3.X R67, R41, R35, R36, P2, !PT ;  /* 0x0000002329437210 */ /* 0x000fe200017fe424 */
[----:B------:R-:W-:Y:S01]  /*0ac0*/  IMAD R77, R33, UR5, R20 ;  /* 0x00000005214d7c24 */ /* 0x000fe2000f8e0214 */
[----:B------:R-:W-:Y:S02]  /*0ad0*/  MOV R58, R21 ;  /* 0x00000015003a7202 */ /* 0x000fe40000000f00 */
[----:B------:R-:W-:Y:S02]  /*0ae0*/  CS2R R22, SRZ ;  /* 0x0000000000167805 */ /* 0x000fe4000001ff00 */
[----:B------:R-:W-:Y:S01]  /*0af0*/  MOV R57, R26 ;  /* 0x0000001a00397202 */ /* 0x000fe20000000f00 */
[----:B------:R-:W-:Y:S01]  /*0b00*/  IMAD.WIDE.U32 R66, R32, UR5, R66 ;  /* 0x0000000520427c25 */ /* 0x000fe2000f8e0042 */
[----:B------:R-:W-:Y:S02]  /*0b10*/  MOV R60, R27 ;  /* 0x0000001b003c7202 */ /* 0x000fe40000000f00 */
[----:B------:R-:W-:-:S02]  /*0b20*/  CS2R R20, SRZ ;  /* 0x0000000000147805 */ /* 0x000fc4000001ff00 */
[----:B------:R-:W-:Y:S02]  /*0b30*/  MOV R59, R24 ;  /* 0x00000018003b7202 */ /* 0x000fe40000000f00 */
[----:B------:R-:W-:Y:S02]  /*0b40*/  CS2R R26, SRZ ;  /* 0x00000000001a7805 */ /* 0x000fe4000001ff00 */
[----:B------:R-:W-:Y:S02]  /*0b50*/  MOV R62, R25 ;  /* 0x00000019003e7202 */ /* 0x000fe40000000f00 */
[----:B------:R-:W-:Y:S02]  /*0b60*/  CS2R R24, SRZ ;  /* 0x0000000000187805 */ /* 0x000fe4000001ff00 */
        /* <DEDUP_REMOVED lines=8> */
[----:B------:R-:W-:Y:S01]  /*0bf0*/  IADD3 R77, R67, R77, RZ ;  /* 0x0000004d434d7210 */ /* 0x000fe20007ffe0ff */
[----:B------:R-:W-:Y:S06]  /*0c00*/  @P0 BRA `(.L_x_193) ;  /* 0x00000000004c0947 */ /* 0x000fec0003800000 */
[C---:B------:R-:W-:Y:S01]  /*0c10*/  IADD3 R37, R46.reuse, 0x80, RZ ;  /* 0x000000802e257810 */ /* 0x040fe20007ffe0ff */
[----:B------:R-:W-:Y:S01]  /*0c20*/  IMAD R36, R11, R44, RZ ;  /* 0x0000002c0b247224 */ /* 0x000fe200078e02ff */
[----:B------:R-:W-:Y:S01]  /*0c30*/  MOV R76, R66 ;  /* 0x00000042004c7202 */ /* 0x000fe20000000f00 */
[----:B------:R-:W-:Y:S01]  /*0c40*/  ULDC UR8, c[0x0][0x2d0] ;  /* 0x0000b40000087ab9 */ /* 0x000fe20000000800 */
[----:B------:R-:W-:Y:S01]  /*0c50*/  IADD3 R43, R46, 0xc0, RZ ;  /* 0x000000c02e2b7810 */ /* 0x000fe20007ffe0ff */
[----:B------:R-:W-:Y:S01]  /*0c60*/  ULDC.64 UR4, c[0x0][0x280] ;  /* 0x0000a00000047ab9 */ /* 0x000fe20000000a00 */
[----:B------:R-:W-:Y:S01]  /*0c70*/  ISETP.GE.AND P4, PT, R37, UR8, PT ;  /* 0x0000000825007c0c */ /* 0x000fe2000bf86270 */
[----:B------:R-:W-:Y:S01]  /*0c80*/  IMAD.WIDE.U32 R40, R48, R44, R76 ;  /* 0x0000002c30287225 */ /* 0x000fe200078e004c */
[----:B------:R-:W-:Y:S02]  /*0c90*/  ISETP.GE.AND P5, PT, R43, UR8, PT ;  /* 0x000000082b007c0c */ /* 0x000fe4000bfa6270 */
[----:B------:R-:W-:Y:S01]  /*0ca0*/  ISETP.GE.AND P2, PT, R46, UR8, PT ;  /* 0x000000082e007c0c */ /* 0x000fe2000bf46270 */
[----:B------:R-:W-:Y:S01]  /*0cb0*/  IMAD R37, R48, R45, R36 ;  /* 0x0000002d30257224 */ /* 0x000fe200078e0224 */
[----:B------:R-:W-:-:S02]  /*0cc0*/  ISETP.GE.AND P3, PT, R10, UR8, PT ;  /* 0x000000080a007c0c */ /* 0x000fc4000bf66270 */
[----:B------:R-:W-:Y:S02]  /*0cd0*/  LEA R36, P0, R40, UR4, 0x1 ;  /* 0x0000000428247c11 */ /* 0x000fe4000f8008ff */
[----:B------:R-:W-:-:S04]  /*0ce0*/  IADD3 R37, R41, R37, RZ ;  /* 0x0000002529257210 */ /* 0x000fc80007ffe0ff */
[----:B------:R-:W-:-:S05]  /*0cf0*/  LEA.HI.X R37, R40, UR5, R37, 0x1, P0 ;  /* 0x0000000528257c11 */ /* 0x000fca00080f0c25 */
[----:B------:R0:W5:Y:S04]  /*0d00*/  @!P2 LDG.E.128 R28, desc[UR6][R36.64] ;  /* 0x00000006241ca981 */ /* 0x000168000c1e1d00 */
[----:B------:R0:W5:Y:S04]  /*0d10*/  @!P3 LDG.E.128 R24, desc[UR6][R36.64+0x80] ;  /* 0x000080062418b981 */ /* 0x000168000c1e1d00 */
[----:B------:R0:W5:Y:S04]  /*0d20*/  @!P4 LDG.E.128 R20, desc[UR6][R36.64+0x100] ;  /* 0x000100062414c981 */ /* 0x000168000c1e1d00 */
[----:B------:R0:W5:Y:S02]  /*0d30*/  @!P5 LDG.E.128 R32, desc[UR6][R36.64+0x180] ;  /* 0x000180062420d981 */ /* 0x000164000c1e1d00 */
.L_x_193:
[----:B------:R-:W-:Y:S05]  /*0d40*/  BSYNC B0 ;  /* 0x0000000000007941 */ /* 0x000fea0003800000 */
.L_x_192:
[----:B------:R-:W-:Y:S01]  /*0d50*/  BSSY B0, `(.L_x_194) ;  /* 0x0000026000007945 */ /* 0x000fe20003800000 */
[----:B------:R-:W-:Y:S01]  /*0d60*/  HFMA2.MMA R43, -RZ, RZ, 0, 0 ;  /* 0x00000000ff2b7435 */ /* 0x000fe200000001ff */
[----:B-----5:R-:W-:Y:S02]  /*0d70*/  MOV R68, R22 ;  /* 0x0000001600447202 */ /* 0x020fe40000000f00 */
[----:B0-----:R-:W-:Y:S02]  /*0d80*/  CS2R R36, SRZ ;  /* 0x0000000000247805 */ /* 0x001fe4000001ff00 */
[----:B------:R-:W-:Y:S02]  /*0d90*/  MOV R70, R23 ;  /* 0x0000001700467202 */ /* 0x000fe40000000f00 */
[----:B------:R-:W-:Y:S02]  /*0da0*/  CS2R R22, SRZ ;  /* 0x0000000000167805 */ /* 0x000fe4000001ff00 */
        /* <DEDUP_REMOVED lines=9> */
[----:B------:R-:W-:Y:S01]  /*0e40*/  CS2R R24, SRZ ;  /* 0x0000000000187805 */ /* 0x000fe2000001ff00 */
[----:B------:R-:W-:Y:S06]  /*0e50*/  @P1 BRA `(.L_x_195) ;  /* 0x0000000000541947 */ /* 0x000fec0003800000 */
[----:B------:R-:W-:Y:S01]  /*0e60*/  IADD3 R48, P0, R48, 0x20, RZ ;  /* 0x0000002030307810 */ /* 0x000fe20007f1e0ff */
[----:B------:R-:W-:Y:S01]  /*0e70*/  ULDC UR4, c[0x0][0x2d0] ;  /* 0x0000b40000047ab9 */ /* 0x000fe20000000800 */
[----:B------:R-:W-:Y:S02]  /*0e80*/  MOV R67, R77 ;  /* 0x0000004d00437202 */ /* 0x000fe40000000f00 */
[----:B------:R-:W-:Y:S02]  /*0e90*/  IADD3.X R11, RZ, R11, RZ, P0, !PT ;  /* 0x0000000bff0b7210 */ /* 0x000fe400007fe4ff */
[----:B------:R-:W-:Y:S01]  /*0ea0*/  ISETP.GE.AND P2, PT, R10, UR4, PT ;  /* 0x000000040a007c0c */ /* 0x000fe2000bf46270 */
[-C--:B------:R-:W-:Y:S01]  /*0eb0*/  IMAD.WIDE.U32 R66, R48, R44.reuse, R66 ;  /* 0x0000002c30427225 */ /* 0x080fe200078e0042 */
[C---:B------:R-:W-:Y:S02]  /*0ec0*/  ISETP.GE.AND P1, PT, R46.reuse, UR4, PT ;  /* 0x000000042e007c0c */ /* 0x040fe4000bf26270 */
[C---:B------:R-:W-:Y:S01]  /*0ed0*/  IADD3 R10, R46.reuse, 0x80, RZ ;  /* 0x000000802e0a7810 */ /* 0x040fe20007ffe0ff */
[----:B------:R-:W-:Y:S01]  /*0ee0*/  IMAD R11, R11, R44, RZ ;  /* 0x0000002c0b0b7224 */ /* 0x000fe200078e02ff */
[----:B------:R-:W-:-:S02]  /*0ef0*/  IADD3 R46, R46, 0xc0, RZ ;  /* 0x000000c02e2e7810 */ /* 0x000fc40007ffe0ff */
[----:B------:R-:W-:Y:S01]  /*0f00*/  ISETP.GE.AND P3, PT, R10, UR4, PT ;  /* 0x000000040a007c0c */ /* 0x000fe2000bf66270 */
[----:B------:R-:W-:Y:S01]  /*0f10*/  IMAD R11, R48, R45, R11 ;  /* 0x0000002d300b7224 */ /* 0x000fe200078e020b */
[----:B------:R-:W-:Y:S01]  /*0f20*/  ISETP.GE.AND P4, PT, R46, UR4, PT ;  /* 0x000000042e007c0c */ /* 0x000fe2000bf86270 */
[----:B------:R-:W-:Y:S02]  /*0f30*/  ULDC.64 UR4, c[0x0][0x280] ;  /* 0x0000a00000047ab9 */ /* 0x000fe40000000a00 */
[----:B------:R-:W-:Y:S02]  /*0f40*/  LEA R10, P0, R66, UR4, 0x1 ;  /* 0x00000004420a7c11 */ /* 0x000fe4000f8008ff */
[----:B------:R-:W-:-:S04]  /*0f50*/  IADD3 R11, R67, R11, RZ ;  /* 0x0000000b430b7210 */ /* 0x000fc80007ffe0ff */
[----:B------:R-:W-:-:S05]  /*0f60*/  LEA.HI.X R11, R66, UR5, R11, 0x1, P0 ;  /* 0x00000005420b7c11 */ /* 0x000fca00080f0c0b */
[----:B------:R0:W5:Y:S04]  /*0f70*/  @!P1 LDG.E.128 R24, desc[UR6][R10.64] ;  /* 0x000000060a189981 */ /* 0x000168000c1e1d00 */
[----:B------:R0:W5:Y:S04]  /*0f80*/  @!P2 LDG.E.128 R20, desc[UR6][R10.64+0x80] ;  /* 0x000080060a14a981 */ /* 0x000168000c1e1d00 */
[----:B------:R0:W5:Y:S04]  /*0f90*/  @!P3 LDG.E.128 R36, desc[UR6][R10.64+0x100] ;  /* 0x000100060a24b981 */ /* 0x000168000c1e1d00 */
[----:B------:R0:W5:Y:S02]  /*0fa0*/  @!P4 LDG.E.128 R40, desc[UR6][R10.64+0x180] ;  /* 0x000180060a28c981 */ /* 0x000164000c1e1d00 */
.L_x_195:
[----:B------:R-:W-:Y:S05]  /*0fb0*/  BSYNC B0 ;  /* 0x0000000000007941 */ /* 0x000fea0003800000 */
.L_x_194:
[----:B0-----:R-:W-:Y:S01]  /*0fc0*/  HADD2.F32 R10, -RZ, R50.H1_H1 ;  /* 0x30000032ff0a7230 */ /* 0x001fe20000004100 */
[----:B------:R-:W-:Y:S01]  /*0fd0*/  LOP3.LUT P0, RZ, R49, 0x7, RZ, 0xc0, !PT ;  /* 0x0000000731ff7812 */ /* 0x000fe2000780c0ff */
[----:B------:R-:W-:Y:S01]  /*0fe0*/  HADD2.F32 R45, -RZ, R28.H1_H1 ;  /* 0x3000001cff2d7230 */ /* 0x000fe20000004100 */
[----:B------:R-:W-:Y:S01]  /*0ff0*/  ULDC.64 UR4, c[0x0][0x478] ;  /* 0x00011e0000047ab9 */ /* 0x000fe20000000a00 */
[----:B------:R-:W-:Y:S02]  /*1000*/  HADD2.F32 R50, -RZ, R50.H0_H0 ;  /* 0x20000032ff327230 */ /* 0x000fe40000004100 */
[----:B------:R-:W-:Y:S02]  /*1010*/  HADD2.F32 R11, -RZ, R28.H0_H0 ;  /* 0x2000001cff0b7230 */ /* 0x000fe40000004100 */
[----:B------:R-:W-:Y:S01]  /*1020*/  FMUL.FTZ R45, R10, R45 ;  /* 0x0000002d0a2d7220 */ /* 0x000fe20000410000 */
[--C-:B------:R-:W-:Y:S02]  /*1030*/  HADD2.F32 R10, -RZ, R52.reuse.H0_H0 ;  /* 0x20000034ff0a7230 */ /* 0x100fe40000004100 */
[----:B------:R-:W-:-:S02]  /*1040*/  HADD2.F32 R52, -RZ, R52.H1_H1 ;  /* 0x30000034ff347230 */ /* 0x000fc40000004100 */
[----:B------:R-:W-:Y:S01]  /*1050*/  FFMA.FTZ R45, R50, R11, R45 ;  /* 0x0000000b322d7223 */ /* 0x000fe2000001002d */
[--C-:B------:R-:W-:Y:S02]  /*1060*/  HADD2.F32 R11, -RZ, R29.reuse.H0_H0 ;  /* 0x2000001dff0b7230 */ /* 0x100fe40000004100 */
[----:B------:R-:W-:Y:S02]  /*1070*/  HADD2.F32 R29, -RZ, R29.H1_H1 ;  /* 0x3000001dff1d7230 */ /* 0x000fe40000004100 */
[----:B------:R-:W-:Y:S02]  /*1080*/  HADD2.F32 R47, -RZ, R65.H0_H0 ;  /* 0x20000041ff2f7230 */ /* 0x000fe40000004100 */
[----:B------:R-:W-:Y:S01]  /*1090*/  FFMA.FTZ R11, R10, R11, R45 ;  /* 0x0000000b0a0b7223 */ /* 0x000fe2000001002d */
[----:B------:R-:W-:Y:S02]  /*10a0*/  HADD2.F32 R10, -RZ, R63.H1_H1 ;  /* 0x3000003fff0a7230 */ /* 0x000fe40000004100 */
[----:B-----5:R-:W-:-:S02]  /*10b0*/  HADD2.F32 R45, -RZ, R24.H1_H1 ;  /* 0x30000018ff2d7230 */ /* 0x020fc40000004100 */
[----:B------:R-:W-:Y:S02]  /*10c0*/  HADD2.F32 R63, -RZ, R63.H0_H0 ;  /* 0x2000003fff3f7230 */ /* 0x000fe40000004100 */
[----:B------:R-:W-:Y:S02]  /*10d0*/  HADD2.F32 R24, -RZ, R24.H0_H0 ;  /* 0x20000018ff187230 */ /* 0x000fe40000004100 */
[----:B------:R-:W-:Y:S01]  /*10e0*/  FMUL.FTZ R10, R10, R45 ;  /* 0x0000002d0a0a7220 */ /* 0x000fe20000410000 */
[----:B------:R-:W-:Y:S01]  /*10f0*/  FFMA.FTZ R45, R52, R29, R11 ;  /* 0x0000001d342d7223 */ /* 0x000fe2000001000b */
[----:B------:R-:W-:Y:S02]  /*1100*/  HADD2.F32 R11, -RZ, R30.H0_H0 ;  /* 0x2000001eff0b7230 */ /* 0x000fe40000004100 */
[----:B------:R-:W-:Y:S01]  /*1110*/  FFMA.FTZ R24, R63, R24, R10 ;  /* 0x000000183f187223 */ /* 0x000fe2000001000a */
[----:B------:R-:W-:Y:S02]  /*1120*/  HADD2.F32 R10, -RZ, R0.H0_H0 ;  /* 0x20000000ff0a7230 */ /* 0x000fe40000004100 */
[----:B------:R-:W-:-:S02]  /*1130*/  HADD2.F32 R28, -RZ, R25.H0_H0 ;  /* 0x20000019ff1c7230 */ /* 0x000fc40000004100 */
[----:B------:R-:W-:Y:S02]  /*1140*/  HADD2.F32 R0, -RZ, R0.H1_H1 ;  /* 0x30000000ff007230 */ /* 0x000fe40000004100 */
[----:B------:R-:W-:Y:S01]  /*1150*/  FFMA.FTZ R11, R10, R11, R45 ;  /* 0x0000000b0a0b7223 */ /* 0x000fe2000001002d */
[----:B------:R-:W-:Y:S02]  /*1160*/  HADD2.F32 R29, -RZ, R30.H1_H1 ;  /* 0x3000001eff1d7230 */ /* 0x000fe40000004100 */
[----:B------:R-:W-:Y:S01]  /*1170*/  FFMA.FTZ R24, R47, R28, R24 ;  /* 0x0000001c2f187223 */ /* 0x000fe20000010018 */
[----:B------:R-:W-:Y:S02]  /*1180*/  HADD2.F32 R65, -RZ, R65.H1_H1 ;  /* 0x30000041ff417230 */ /* 0x000fe40000004100 */
[----:B------:R-:W-:Y:S02]  /*1190*/  HADD2.F32 R10, -RZ, R25.H1_H1 ;  /* 0x30000019ff0a7230 */ /* 0x000fe40000004100 */
[----:B------:R-:W-:Y:S01]  /*11a0*/  FFMA.FTZ R29, R0, R29, R11 ;  /* 0x0000001d001d7223 */ /* 0x000fe2000001000b */
[----:B------:R-:W-:-:S02]  /*11b0*/  HADD2.F32 R25, -RZ, R61.H0_H0 ;  /* 0x2000003dff197230 */ /* 0x000fc40000004100 */
[----:B------:R-:W-:Y:S02]  /*11c0*/  HADD2.F32 R28, -RZ, R26.H0_H0 ;  /* 0x2000001aff1c7230 */ /* 0x000fe40000004100 */
[----:B------:R-:W-:Y:S01]  /*11d0*/  FFMA.FTZ R10, R65, R10, R24 ;  /* 0x0000000a410a7223 */ /* 0x000fe20000010018 */
[----:B------:R-:W-:Y:S02]  /*11e0*/  HADD2.F32 R0, -RZ, R51.H0_H0 ;  /* 0x20000033ff007230 */ /* 0x000fe40000004100 */
[----:B------:R-:W-:Y:S02]  /*11f0*/  HADD2.F32 R11, -RZ, R31.H0_H0 ;  /* 0x2000001fff0b7230 */ /* 0x000fe40000004100 */
[----:B------:R-:W-:Y:S01]  /*1200*/  FFMA.FTZ R25, R25, R28, R10 ;  /* 0x0000001c19197223 */ /* 0x000fe2000001000a */
[----:B------:R-:W-:Y:S02]  /*1210*/  HADD2.F32 R51, -RZ, R51.H1_H1 ;  /* 0x30000033ff337230 */ /* 0x000fe40000004100 */
[----:B------:R-:W-:-:S02]  /*1220*/  HADD2.F32 R10, -RZ, R31.H1_H1 ;  /* 0x3000001fff0a7230 */ /* 0x000fc40000004100 */
[----:B------:R-:W-:Y:S01]  /*1230*/  FFMA.FTZ R24, R0, R11, R29 ;  /* 0x0000000b00187223 */ /* 0x000fe2000001001d */
[----:B------:R-:W-:Y:S02]  /*1240*/  HADD2.F32 R0, -RZ, R2.H0_H0 ;  /* 0x20000002ff007230 */ /* 0x000fe40000004100 */
[----:B------:R-:W-:Y:S02]  /*1250*/  HADD2.F32 R11, -RZ, R73.H0_H0 ;  /* 0x20000049ff0b7230 */ /* 0x000fe40000004100 */
[----:B------:R-:W-:Y:S01]  /*1260*/  FFMA.FTZ R51, R51, R10, R24 ;  /* 0x0000000a33337223 */ /* 0x000fe20000010018 */
[----:B------:R-:W-:Y:S02]  /*1270*/  HADD2.F32 R28, -RZ, R61.H1_H1 ;  /* 0x3000003dff1c7230 */ /* 0x000fe40000004100 */
[----:B------:R-:W-:Y:S02]  /*1280*/  HADD2.F32 R26, -RZ, R26.H1_H1 ;  /* 0x3000001aff1a7230 */ /* 0x000fe40000004100 */
[----:B------:R-:W-:Y:S01]  /*1290*/  FFMA.FTZ R11, R0, R11, R51 ;  /* 0x0000000b000b7223 */ /* 0x000fe20000010033 */
[----:B------:R-:W-:-:S02]  /*12a0*/  HADD2.F32 R0, -RZ, R64.H0_H0 ;  /* 0x20000040ff007230 */ /* 0x000fc40000004100 */
[----:B------:R-:W-:Y:S02]  /*12b0*/  HADD2.F32 R10, -RZ, R27.H0_H0 ;  /* 0x2000001bff0a7230 */ /* 0x000fe40000004100 */
[----:B------:R-:W-:Y:S01]  /*12c0*/  FFMA.FTZ R25, R28, R26, R25 ;  /* 0x0000001a1c197223 */ /* 0x000fe20000010019 */
[----:B------:R-:W-:Y:S02]  /*12d0*/  HADD2.F32 R2, -RZ, R2.H1_H1 ;  /* 0x30000002ff027230 */ /* 0x000fe40000004100 */
[----:B------:R-:W-:Y:S02]  /*12e0*/  HADD2.F32 R73, -RZ, R73.H1_H1 ;  /* 0x30000049ff497230 */ /* 0x000fe40000004100 */
[----:B------:R-:W-:Y:S01]  /*12f0*/  FFMA.FTZ R25, R0, R10, R25 ;  /* 0x0000000a00197223 */ /* 0x000fe20000010019 */
[----:B------:R-:W-:Y:S02]  /*1300*/  HADD2.F32 R0, -RZ, R3.H0_H0 ;  /* 0x20000003ff007230 */ /* 0x000fe40000004100 */
[----:B------:R-:W-:-:S02]  /*1310*/  HADD2.F32 R64, -RZ, R64.H1_H1 ;  /* 0x30000040ff407230 */ /* 0x000fc40000004100 */
[----:B------:R-:W-:Y:S01]  /*1320*/  FFMA.FTZ R73, R2, R73, R11 ;  /* 0x0000004902497223 */ /* 0x000fe2000001000b */
[----:B------:R-:W-:Y:S02]  /*1330*/  HADD2.F32 R11, -RZ, R75.H0_H0 ;  /* 0x2000004bff0b7230 */ /* 0x000fe40000004100 */
[----:B------:R-:W-:Y:S02]  /*1340*/  HADD2.F32 R27, -RZ, R27.H1_H1 ;  /* 0x3000001bff1b7230 */ /* 0x000fe40000004100 */
[----:B------:R-:W-:Y:S02]  /*1350*/  HADD2.F32 R3, -RZ, R3.H1_H1 ;  /* 0x30000003ff037230 */ /* 0x000fe40000004100 */
[----:B------:R-:W-:Y:S01]  /*1360*/  FFMA.FTZ R0, R0, R11, R73 ;  /* 0x0000000b00007223 */ /* 0x000fe20000010049 */
        /* <DEDUP_REMOVED lines=11> */
[----:B------:R-:W-:Y:S02]  /*1420*/  HADD2.F32 R4, -RZ, R4.H1_H1 ;  /* 0x30000004ff047230 */ /* 0x000fe40000004100 */
[----:B------:R-:W-:Y:S02]  /*1430*/  HADD2.F32 R71, -RZ, R71.H1_H1 ;  /* 0x30000047ff477230 */ /* 0x000fe40000004100 */
[----:B------:R-:W-:Y:S01]  /*1440*/  FFMA.FTZ R25, R2, R20, R25 ;  /* 0x0000001402197223 */ /* 0x000fe20000010019 */
[----:B------:R-:W-:Y:S02]  /*1450*/  HADD2.F32 R10, -RZ, R62.H0_H0 ;  /* 0x2000003eff0a7230 */ /* 0x000fe40000004100 */
[----:B------:R-:W-:Y:S02]  /*1460*/  HADD2.F32 R24, -RZ, R21.H0_H0 ;  /* 0x20000015ff187230 */ /* 0x000fe40000004100 */
        /* <DEDUP_REMOVED lines=8> */
[----:B------:R-:W-:-:S02]  /*14f0*/  HADD2.F32 R3, -RZ, R22.H0_H0 ;  /* 0x20000016ff037230 */ /* 0x000fc40000004100 */
[----:B------:R-:W-:Y:S01]  /*1500*/  FFMA.FTZ R25, R62, R21, R25 ;  /* 0x000000153e197223 */ /* 0x000fe20000010019 */
[----:B------:R-:W-:Y:S02]  /*1510*/  HADD2.F32 R4, -RZ, R57.H1_H1 ;  /* 0x30000039ff047230 */ /* 0x000fe40000004100 */
        /* <DEDUP_REMOVED lines=32> */
[----:B------:R-:W-:Y:S02]  /*1720*/  HADD2.F32 R4, -RZ, R8.H0_H0 ;  /* 0x20000008ff047230 */ /* 0x000fe40000004100 */
[----:B------:R-:W-:Y:S02]  /*1730*/  HADD2.F32 R5, -RZ, R68.H0_H0 ;  /* 0x20000044ff057230 */ /* 0x000fe40000004100 */
[----:B------:R-:W-:Y:S01]  /*1740*/  FFMA.FTZ R11, R7, R72, R0 ;  /* 0x00000048070b7223 */ /* 0x000fe20000010000 */
[----:B------:R-:W-:-:S02]  /*1750*/  HADD2.F32 R6, -RZ, R58.H1_H1 ;  /* 0x3000003aff067230 */ /* 0x000fc40000004100 */
[----:B------:R-:W-:Y:S02]  /*1760*/  HADD2.F32 R37, -RZ, R37.H1_H1 ;  /* 0x30000025ff257230 */ /* 0x000fe40000004100 */
[----:B------:R-:W-:Y:S01]  /*1770*/  FFMA.FTZ R27, R4, R5, R11 ;  /* 0x00000005041b7223 */ /* 0x000fe2000001000b */
[----:B------:R-:W-:Y:S02]  /*1780*/  HADD2.F32 R8, -RZ, R8.H1_H1 ;  /* 0x30000008ff087230 */ /* 0x000fe40000004100 */
[----:B------:R-:W-:Y:S02]  /*1790*/  HADD2.F32 R11, -RZ, R68.H1_H1 ;  /* 0x30000044ff0b7230 */ /* 0x000fe40000004100 */
[----:B------:R-:W-:Y:S01]  /*17a0*/  FFMA.FTZ R6, R6, R37, R25 ;  /* 0x0000002506067223 */ /* 0x000fe20000010019 */
[----:B------:R-:W-:Y:S02]  /*17b0*/  HADD2.F32 R29, -RZ, R53.H0_H0 ;  /* 0x20000035ff1d7230 */ /* 0x000fe40000004100 */
[----:B------:R-:W-:-:S02]  /*17c0*/  HADD2.F32 R24, -RZ, R38.H0_H0 ;  /* 0x20000026ff187230 */ /* 0x000fc40000004100 */
[----:B------:R-:W-:Y:S01]  /*17d0*/  FFMA.FTZ R27, R8, R11, R27 ;  /* 0x0000000b081b7223 */ /* 0x000fe2000001001b */
[----:B------:R-:W-:Y:S02]  /*17e0*/  HADD2.F32 R11, -RZ, R70.H0_H0 ;  /* 0x20000046ff0b7230 */ /* 0x000fe40000004100 */
[----:B------:R-:W-:Y:S02]  /*17f0*/  HADD2.F32 R53, -RZ, R53.H1_H1 ;  /* 0x30000035ff357230 */ /* 0x000fe40000004100 */
[----:B------:R-:W-:Y:S01]  /*1800*/  FFMA.FTZ R8, R29, R24, R6 ;  /* 0x000000181d087223 */ /* 0x000fe20000010006 */
[--C-:B------:R-:W-:Y:S02]  /*1810*/  HADD2.F32 R6, -RZ, R9.reuse.H0_H0 ;  /* 0x20000009ff067230 */ /* 0x100fe40000004100 */
[----:B------:R-:W-:Y:S02]  /*1820*/  HADD2.F32 R38, -RZ, R38.H1_H1 ;  /* 0x30000026ff267230 */ /* 0x000fe40000004100 */
[----:B------:R-:W-:-:S02]  /*1830*/  HADD2.F32 R9, -RZ, R9.H1_H1 ;  /* 0x30000009ff097230 */ /* 0x000fc40000004100 */
[----:B------:R-:W-:Y:S01]  /*1840*/  FFMA.FTZ R6, R6, R11, R27 ;  /* 0x0000000b06067223 */ /* 0x000fe2000001001b */
[----:B------:R-:W-:Y:S02]  /*1850*/  HADD2.F32 R70, -RZ, R70.H1_H1 ;  /* 0x30000046ff467230 */ /* 0x000fe40000004100 */
[----:B------:R-:W-:Y:S01]  /*1860*/  FFMA.FTZ R8, R53, R38, R8 ;  /* 0x0000002635087223 */ /* 0x000fe20000010008 */
[----:B------:R-:W-:Y:S02]  /*1870*/  HADD2.F32 R11, -RZ, R56.H0_H0 ;  /* 0x20000038ff0b7230 */ /* 0x000fe40000004100 */
[----:B------:R-:W-:Y:S02]  /*1880*/  HADD2.F32 R24, -RZ, R39.H0_H0 ;  /* 0x20000027ff187230 */ /* 0x000fe40000004100 */
        /* <DEDUP_REMOVED lines=31> */
[----:B------:R-:W-:Y:S02]  /*1a80*/  HADD2.F32 R14, -RZ, R14.H1_H1 ;  /* 0x3000000eff0e7230 */ /* 0x000fe40000004100 */
[----:B------:R-:W-:-:S02]  /*1a90*/  HADD2.F32 R25, -RZ, R34.H1_H1 ;  /* 0x30000022ff197230 */ /* 0x000fc40000004100 */
[----:B------:R-:W-:Y:S01]  /*1aa0*/  FFMA.FTZ R8, R17, R41, R8 ;  /* 0x0000002911087223 */ /* 0x000fe20000010008 */
[----:B------:R-:W-:Y:S02]  /*1ab0*/  HADD2.F32 R3, -RZ, R18.H0_H0 ;  /* 0x20000012ff037230 */ /* 0x000fe40000004100 */
[----:B------:R-:W-:Y:S02]  /*1ac0*/  HADD2.F32 R2, -RZ, R42.H0_H0 ;  /* 0x2000002aff027230 */ /* 0x000fe40000004100 */
        /* <DEDUP_REMOVED lines=15> */
[----:B------:R-:W-:Y:S02]  /*1bc0*/  FFMA.FTZ R8, R3, R2, R8 ;  /* 0x0000000203087223 */ /* 0x000fe40000010008 */
[----:B------:R-:W0:Y:S02]  /*1bd0*/  SHFL.BFLY PT, R3, R0, 0x4, 0x1f ;  /* 0x0c801f0000037f89 */ /* 0x000e2400000e0000 */
[----:B------:R-:W-:-:S05]  /*1be0*/  FFMA.FTZ R8, R19, R43, R8 ;  /* 0x0000002b13087223 */ /* 0x000fca0000010008 */
[----:B------:R-:W1:Y:S01]  /*1bf0*/  SHFL.BFLY PT, R5, R8, 0x4, 0x1f ;  /* 0x0c801f0008057f89 */ /* 0x000e6200000e0000 */
[----:B0-----:R-:W-:Y:S01]  /*1c00*/  FADD.FTZ R3, R0, R3 ;  /* 0x0000000300037221 */ /* 0x001fe20000010000 */
[----:B------:R-:W-:Y:S02]  /*1c10*/  SHF.R.S32.HI R0, RZ, 0x1f, R54 ;  /* 0x0000001fff007819 */ /* 0x000fe40000011436 */
[----:B------:R-:W-:Y:S02]  /*1c20*/  LEA.HI R54, P1, R49, R54, RZ, 0x1d ;  /* 0x0000003631367211 */ /* 0x000fe4000783e8ff */
[----:B------:R-:W0:Y:S01]  /*1c30*/  SHFL.BFLY PT, R2, R3, 0x2, 0x1f ;  /* 0x0c401f0003027f89 */ /* 0x000e2200000e0000 */
[----:B-1----:R-:W-:-:S05]  /*1c40*/  FADD.FTZ R6, R8, R5 ;  /* 0x0000000508067221 */ /* 0x002fca0000010000 */
[----:B------:R-:W1:Y:S01]  /*1c50*/  SHFL.BFLY PT, R7, R6, 0x2, 0x1f ;  /* 0x0c401f0006077f89 */ /* 0x000e6200000e0000 */
[----:B0-----:R-:W-:Y:S01]  /*1c60*/  FADD.FTZ R4, R3, R2 ;  /* 0x0000000203047221 */ /* 0x001fe20000010000 */
[----:B------:R-:W-:Y:S02]  /*1c70*/  IADD3.X R3, RZ, R0, RZ, P1, !PT ;  /* 0x00000000ff037210 */ /* 0x000fe40000ffe4ff */
[----:B------:R-:W-:Y:S01]  /*1c80*/  LEA R2, P1, R54, UR4, 0x2 ;  /* 0x0000000436027c11 */ /* 0x000fe2000f8210ff */
[----:B------:R-:W-:Y:S01]  /*1c90*/  ULDC UR4, c[0x0][0x384] ;  /* 0x0000e10000047ab9 */ /* 0x000fe20000000800 */
[----:B------:R-:W0:Y:S01]  /*1ca0*/  SHFL.BFLY PT, R5, R4, 0x1, 0x1f ;  /* 0x0c201f0004057f89 */ /* 0x000e2200000e0000 */
[----:B-1----:R-:W-:Y:S01]  /*1cb0*/  FADD.FTZ R7, R6, R7 ;  /* 0x0000000706077221 */ /* 0x002fe20000010000 */
[----:B------:R-:W-:-:S04]  /*1cc0*/  LEA.HI.X R3, R54, UR5, R3, 0x2, P1 ;  /* 0x0000000536037c11 */ /* 0x000fc800088f1403 */
[----:B------:R-:W1:Y:S01]  /*1cd0*/  SHFL.BFLY PT, R10, R7, 0x1, 0x1f ;  /* 0x0c201f00070a7f89 */ /* 0x000e6200000e0000 */
[----:B0-----:R-:W-:-:S04]  /*1ce0*/  FADD.FTZ R5, R4, R5 ;  /* 0x0000000504057221 */ /* 0x001fc80000010000 */
[----:B------:R-:W-:Y:S01]  /*1cf0*/  FMUL.FTZ R5, R5, UR4 ;  /* 0x0000000405057c20 */ /* 0x000fe20008410000 */
[----:B-1----:R-:W-:-:S04]  /*1d00*/  FADD.FTZ R10, R7, R10 ;  /* 0x0000000a070a7221 */ /* 0x002fc80000010000 */
[----:B------:R0:W-:Y:S01]  /*1d10*/  @!P0 STG.E desc[UR6][R2.64], R5 ;  /* 0x0000000502008986 */ /* 0x0001e2000c101906 */
[----:B------:R-:W-:Y:S01]  /*1d20*/  FMUL.FTZ R7, R10, UR4 ;  /* 0x000000040a077c20 */ /* 0x000fe20008410000 */
[----:B------:R-:W-:Y:S06]  /*1d30*/  @P0 EXIT ;  /* 0x000000000000094d */ /* 0x000fec0003800000 */
[----:B------:R-:W-:Y:S01]  /*1d40*/  STG.E desc[UR6][R2.64+0x80], R7 ;  /* 0x0000800702007986 */ /* 0x000fe2000c101906 */
[----:B------:R-:W-:Y:S05]  /*1d50*/  EXIT ;  /* 0x000000000000794d */ /* 0x000fea0003800000 */
.L_x_196:
        /* <DEDUP_REMOVED lines=10> */
.L_x_1036:


//--------------------- .text._ZN5flash25flash_bwd_dot_do_o_kernelILb1E23Flash_bwd_kernel_traitsILi256ELi64ELi32ELi8ELi4ELi1ELi2ELb1ELb1EN7cutlass6half_tE19Flash_kernel_traitsILi256ELi64ELi32ELi8ES3_EEEEvNS_16Flash_bwd_paramsE --------------------------
	.section	.text._ZN5flash25flash_bwd_dot_do_o_kernelILb1E23Flash_bwd_kernel_traitsILi256ELi64ELi32ELi8ELi4ELi1ELi2ELb1ELb1EN7cutlass6half_tE19Flash_kernel_traitsILi256ELi64ELi32ELi8ES3_EEEEvNS_16Flash_bwd_paramsE,"ax",@progbits
	.align	128
        .global         _ZN5flash25flash_bwd_dot_do_o_kernelILb1E23Flash_bwd_kernel_traitsILi256ELi64ELi32ELi8ELi4ELi1ELi2ELb1ELb1EN7cutlass6half_tE19Flash_kernel_traitsILi256ELi64ELi32ELi8ES3_EEEEvNS_16Flash_bwd_paramsE
        .type           _ZN5flash25flash_bwd_dot_do_o_kernelILb1E23Flash_bwd_kernel_traitsILi256ELi64ELi32ELi8ELi4ELi1ELi2ELb1ELb1EN7cutlass6half_tE19Flash_kernel_traitsILi256ELi64ELi32ELi8ES3_EEEEvNS_16Flash_bwd_paramsE,@function
        .size           _ZN5flash25flash_bwd_dot_do_o_kernelILb1E23Flash_bwd_kernel_traitsILi256ELi64ELi32ELi8ELi4ELi1ELi2ELb1ELb1EN7cutlass6half_tE19Flash_kernel_traitsILi256ELi64ELi32ELi8ES3_EEEEvNS_16Flash_bwd_paramsE,(.L_x_1037 - _ZN5flash25flash_bwd_dot_do_o_kernelILb1E23Flash_bwd_kernel_traitsILi256ELi64ELi32ELi8ELi4ELi1ELi2ELb1ELb1EN7cutlass6half_tE19Flash_kernel_traitsILi256ELi64ELi32ELi8ES3_EEEEvNS_16Flash_bwd_paramsE)
        .other          _ZN5flash25flash_bwd_dot_do_o_kernelILb1E23Flash_bwd_kernel_traitsILi256ELi64ELi32ELi8ELi4ELi1ELi2ELb1ELb1EN7cutlass6half_tE19Flash_kernel_traitsILi256ELi64ELi32ELi8ES3_EEEEvNS_16Flash_bwd_paramsE,@"STO_CUDA_ENTRY STV_DEFAULT"
_ZN5flash25flash_bwd_dot_do_o_kernelILb1E23Flash_bwd_kernel_traitsILi256ELi64ELi32ELi8ELi4ELi1ELi2ELb1ELb1EN7cutlass6half_tE19Flash_kernel_traitsILi256ELi64ELi32ELi8ES3_EEEEvNS_16Flash_bwd_paramsE:
.text._ZN5flash25flash_bwd_dot_do_o_kernelILb1E23Flash_bwd_kernel_traitsILi256ELi64ELi32ELi8ELi4ELi1ELi2ELb1ELb1EN7cutlass6half_tE19Flash_kernel_traitsILi256ELi64ELi32ELi8ES3_EEEEvNS_16Flash_bwd_paramsE:
[----:B------:R-:W-:Y:S01]  /*0000*/  LDC R1, c[0x0][0x28] ;  /* 0x00000a00ff017b82 */ /* 0x000fe20000000800 */
[----:B------:R-:W0:Y:S07]  /*0010*/  S2R R52, SR_CTAID.Y ;  /* 0x0000000000347919 */ /* 0x000e2e0000002600 */
[----:B------:R-:W0:Y:S01]  /*0020*/  LDC.64 R2, c[0x0][0x2f0] ;  /* 0x0000bc00ff027b82 */ /* 0x000e220000000a00 */
[----:B------:R-:W-:Y:S01]  /*0030*/  ULDC.64 UR4, c[0x0][0x2f0] ;  /* 0x0000bc0000047ab9 */ /* 0x000fe20000000a00 */
[----:B------:R-:W-:-:S02]  /*0040*/  MOV R15, 0xffffffff ;  /* 0xffffffff000f7802 */ /* 0x000fc40000000f00 */
[----:B------:R-:W-:-:S04]  /*0050*/  ISETP.NE.U32.AND P0, PT, RZ, UR4, PT ;  /* 0x00000004ff007c0c */ /* 0x000fc8000bf05070 */
[----:B------:R-:W-:Y:S01]  /*0060*/  ISETP.NE.AND.EX P0, PT, RZ, UR5, PT, P0 ;  /* 0x00000005ff007c0c */ /* 0x000fe2000bf05300 */
[----:B------:R-:W-:Y:S01]  /*0070*/  ULDC.64 UR4, c[0x0][0x208] ;  /* 0x0000820000047ab9 */ /* 0x000fe20000000a00 */
[----:B0-----:R-:W-:-:S11]  /*0080*/  IMAD.WIDE R2, R52, 0x4, R2 ;  /* 0x0000000434027825 */ /* 0x001fd600078e0202 */
[----:B------:R-:W2:Y:S04]  /*0090*/  @P0 LDG.E R15, desc[UR4][R2.64] ;  /* 0x00000004020f0981 */ /* 0x000ea8000c1e1900 */
[----:B------:R-:W2:Y:S01]  /*00a0*/  @P0 LDG.E R0, desc[UR4][R2.64+0x4] ;  /* 0x0000040402000981 */ /* 0x000ea2000c1e1900 */
[----:B------:R-:W0:Y:S02]  /*00b0*/  S2R R5, SR_CTAID.X ;  /* 0x0000000000057919 */ /* 0x000e240000002500 */
[----:B0-----:R-:W-:Y:S02]  /*00c0*/  SHF.L.U32 R5, R5, 0x6, RZ ;  /* 0x0000000605057819 */ /* 0x001fe400000006ff */
[----:B--2---:R-:W-:-:S06]  /*00d0*/  @P0 IADD3 R0, R0, -R15, RZ ;  /* 0x8000000f00000210 */ /* 0x004fcc0007ffe0ff */
[----:B------:R-:W0:Y:S02]  /*00e0*/  @!P0 LDC R0, c[0x0][0x2c4] ;  /* 0x0000b100ff008b82 */ /* 0x000e240000000800 */
[----:B0-----:R-:W-:-:S13]  /*00f0*/  ISETP.GT.AND P1, PT, R0, R5, PT ;  /* 0x000000050000720c */ /* 0x001fda0003f24270 */
[----:B------:R-:W-:Y:S05]  /*0100*/  @!P1 EXIT ;  /* 0x000000000000994d */ /* 0x000fea0003800000 */
[----:B------:R-:W-:Y:S01]  /*0110*/  ISETP.NE.AND P1, PT, R15, -0x1, PT ;  /* 0xffffffff0f00780c */ /* 0x000fe20003f25270 */
[----:B------:R-:W0:Y:S01]  /*0120*/  LDC R31, c[0x0][0x2d4] ;  /* 0x0000b500ff1f7b82 */ /* 0x000e220000000800 */
[----:B------:R-:W-:Y:S01]  /*0130*/  IMAD.WIDE R2, R52, 0x80, RZ ;  /* 0x0000008034027825 */ /* 0x000fe200078e02ff */
[----:B------:R-:W1:Y:S01]  /*0140*/  S2R R55, SR_TID.X ;  /* 0x0000000000377919 */ /* 0x000e620000002100 */
[----:B------:R-:W-:Y:S01]  /*0150*/  HFMA2.MMA R27, -RZ, RZ, 0, 0 ;  /* 0x00000000ff1b7435 */ /* 0x000fe200000001ff */
[----:B------:R-:W-:Y:S01]  /*0160*/  SEL R12, R2, RZ, P0 ;  /* 0x000000ff020c7207 */ /* 0x000fe20000000000 */
[----:B------:R-:W2:Y:S03]  /*0170*/  S2R R25, SR_CTAID.Z ;  /* 0x0000000000197919 */ /* 0x000ea60000002700 */
[----:B------:R-:W3:Y:S01]  /*0180*/  LDC R53, c[0x0][0x270] ;  /* 0x00009c00ff357b82 */ /* 0x000ee20000000800 */
[----:B------:R-:W-:-:S02]  /*0190*/  SEL R19, R3, RZ, P0 ;  /* 0x000000ff03137207 */ /* 0x000fc40000000000 */
[----:B------:R-:W-:Y:S02]  /*01a0*/  IADD3 R17, P0, R5, R12, RZ ;  /* 0x0000000c05117210 */ /* 0x000fe40007f1e0ff */
[----:B------:R-:W-:Y:S02]  /*01b0*/  @!P1 SHF.R.S32.HI R7, RZ, 0x1f, R52 ;  /* 0x0000001fff079819 */ /* 0x000fe40000011434 */
[----:B------:R-:W-:Y:S01]  /*01c0*/  SHF.R.S32.HI R12, RZ, 0x1f, R5 ;  /* 0x0000001fff0c7819 */ /* 0x000fe20000011405 */
[----:B------:R-:W4:Y:S01]  /*01d0*/  @!P1 LDC.64 R8, c[0x0][0x418] ;  /* 0x00010600ff089b82 */ /* 0x000f220000000a00 */
[----:B------:R-:W-:-:S07]  /*01e0*/  @P1 MOV R23, R15 ;  /* 0x0000000f00171202 */ /* 0x000fce0000000f00 */
[----:B------:R-:W5:Y:S01]  /*01f0*/  @P1 LDC.64 R10, c[0x0][0x420] ;  /* 0x00010800ff0a1b82 */ /* 0x000f620000000a00 */
[----:B0-----:R-:W-:-:S07]  /*0200*/  IMAD.WIDE R2, R52, R31, RZ ;  /* 0x0000001f34027225 */ /* 0x001fce00078e02ff */
[----:B------:R-:W0:Y:S01]  /*0210*/  @P1 LDC.64 R20, c[0x0][0x298] ;  /* 0x0000a600ff141b82 */ /* 0x000e220000000a00 */
[----:B---3--:R-:W-:-:S07]  /*0220*/  IMAD R3, R3, R53, RZ ;  /* 0x0000003503037224 */ /* 0x008fce00078e02ff */
[----:B------:R-:W3:Y:S01]  /*0230*/  LDC R18, c[0x0][0x2dc] ;  /* 0x0000b700ff127b82 */ /* 0x000ee20000000800 */
[----:B----4-:R-:W-:-:S04]  /*0240*/  @!P1 IMAD R4, R7, R8, RZ ;  /* 0x0000000807049224 */ /* 0x010fc800078e02ff */
[C---:B------:R-:W-:Y:S02]  /*0250*/  @!P1 IMAD R13, R52.reuse, R9, R4 ;  /* 0x00000009340d9224 */ /* 0x040fe400078e0204 */
[----:B------:R-:W-:-:S04]  /*0260*/  @!P1 IMAD.WIDE.U32 R8, R52, R8, RZ ;  /* 0x0000000834089225 */ /* 0x000fc800078e00ff */
[----:B-----5:R-:W-:-:S04]  /*0270*/  @P1 IMAD.WIDE.U32 R6, R15, R10, RZ ;  /* 0x0000000a0f061225 */ /* 0x020fc800078e00ff */
[C---:B------:R-:W-:Y:S01]  /*0280*/  @P1 IMAD R4, R15.reuse, R11, R7 ;  /* 0x0000000b0f041224 */ /* 0x040fe200078e0207 */
[----:B------:R-:W-:Y:S02]  /*0290*/  SHF.R.S32.HI R11, RZ, 0x1f, R53 ;  /* 0x0000001fff0b7819 */ /* 0x000fe40000011435 */
[----:B------:R-:W-:Y:S01]  /*02a0*/  @P1 MOV R29, R6 ;  /* 0x00000006001d1202 */ /* 0x000fe20000000f00 */
[----:B0-----:R-:W-:Y:S01]  /*02b0*/  @P1 IMAD.WIDE.U32 R6, R15, R20, RZ ;  /* 0x000000140f061225 */ /* 0x001fe200078e00ff */
[----:B------:R-:W-:-:S03]  /*02c0*/  @!P1 IADD3 R4, R9, R13, RZ ;  /* 0x0000000d09049210 */ /* 0x000fc60007ffe0ff */
[C---:B------:R-:W-:Y:S01]  /*02d0*/  IMAD R3, R2.reuse, R11, R3 ;  /* 0x0000000b02037224 */ /* 0x040fe200078e0203 */
[----:B------:R-:W-:Y:S01]  /*02e0*/  @P1 MOV R39, R6 ;  /* 0x0000000600271202 */ /* 0x000fe20000000f00 */
[----:B------:R-:W-:Y:S01]  /*02f0*/  IMAD.WIDE.U32 R10, R2, R53, RZ ;  /* 0x00000035020a7225 */ /* 0x000fe200078e00ff */
[----:B---3--:R-:W-:-:S03]  /*0300*/  SHF.R.S32.HI R13, RZ, 0x1f, R18 ;  /* 0x0000001fff0d7819 */ /* 0x008fc60000011412 */
[----:B------:R-:W-:Y:S01]  /*0310*/  @P1 IMAD R21, R15, R21, R7 ;  /* 0x000000150f151224 */ /* 0x000fe200078e0207 */
[----:B------:R-:W-:Y:S01]  /*0320*/  IADD3 R6, R11, R3, RZ ;  /* 0x000000030b067210 */ /* 0x000fe20007ffe0ff */
[----:B------:R-:W-:-:S04]  /*0330*/  IMAD.WIDE R2, R53, R18, RZ ;  /* 0x0000001235027225 */ /* 0x000fc800078e02ff */
[----:B------:R-:W-:Y:S01]  /*0340*/  IMAD R16, R6, R18, RZ ;  /* 0x0000001206107224 */ /* 0x000fe200078e02ff */
[----:B-12---:R-:W-:Y:S06]  /*0350*/  @P1 BRA `(.L_x_197) ;  /* 0x0000000000201947 */ /* 0x006fec0003800000 */
[----:B------:R-:W0:Y:S01]  /*0360*/  LDC.64 R20, c[0x0][0x290] ;  /* 0x0000a400ff147b82 */ /* 0x000e220000000a00 */
[----:B------:R-:W-:Y:S02]  /*0370*/  SHF.R.S32.HI R7, RZ, 0x1f, R52 ;  /* 0x0000001fff077819 */ /* 0x000fe40000011434 */
[----:B------:R-:W-:-:S03]  /*0380*/  MOV R23, 0xffffffff ;  /* 0xffffffff00177802 */ /* 0x000fc60000000f00 */
[-C--:B0-----:R-:W-:Y:S02]  /*0390*/  IMAD R14, R7, R20.reuse, RZ ;  /* 0x00000014070e7224 */ /* 0x081fe400078e02ff */
[----:B------:R-:W-:-:S04]  /*03a0*/  IMAD.WIDE.U32 R6, R52, R20, RZ ;  /* 0x0000001434067225 */ /* 0x000fc800078e00ff */
[----:B------:R-:W-:Y:S01]  /*03b0*/  IMAD R21, R52, R21, R14 ;  /* 0x0000001534157224 */ /* 0x000fe200078e020e */
[----:B------:R-:W-:-:S04]  /*03c0*/  MOV R39, R6 ;  /* 0x0000000600277202 */ /* 0x000fc80000000f00 */
[----:B------:R-:W-:-:S07]  /*03d0*/  IADD3 R21, R7, R21, RZ ;  /* 0x0000001507157210 */ /* 0x000fce0007ffe0ff */
.L_x_197:
[----:B------:R-:W-:Y:S01]  /*03e0*/  ULDC.U8 UR6, c[0x0][0x3d8] ;  /* 0x0000f60000067ab9 */ /* 0x000fe20000000000 */
[----:B------:R-:W-:Y:S01]  /*03f0*/  IADD3.X R7, R12, R19, RZ, P0, !PT ;  /* 0x000000130c077210 */ /* 0x000fe200007fe4ff */
[----:B------:R-:W-:Y:S01]  /*0400*/  IMAD R9, R13, R10, R16 ;  /* 0x0000000a0d097224 */ /* 0x000fe200078e0210 */
[----:B------:R-:W-:Y:S01]  /*0410*/  ISETP.NE.AND P0, PT, RZ, UR6, PT ;  /* 0x00000006ff007c0c */ /* 0x000fe2000bf05270 */
[----:B------:R-:W-:Y:S01]  /*0420*/  IMAD R6, R3, R23, RZ ;  /* 0x0000001703067224 */ /* 0x000fe200078e02ff */
[----:B------:R-:W-:Y:S01]  /*0430*/  @!P1 MOV R29, R8 ;  /* 0x00000008001d9202 */ /* 0x000fe20000000f00 */
[----:B------:R-:W-:Y:S01]  /*0440*/  IMAD.WIDE.U32 R10, R10, R18, RZ ;  /* 0x000000120a0a7225 */ /* 0x000fe200078e00ff */
[----:B------:R-:W-:-:S03]  /*0450*/  SHF.R.S32.HI R24, RZ, 0x1f, R25 ;  /* 0x0000001fff187819 */ /* 0x000fc60000011419 */
[----:B------:R-:W-:Y:S01]  /*0460*/  IMAD R14, R7, R2, RZ ;  /* 0x00000002070e7224 */ /* 0x000fe200078e02ff */
[----:B------:R-:W-:Y:S01]  /*0470*/  IADD3 R16, R11, R9, RZ ;  /* 0x000000090b107210 */ /* 0x000fe20007ffe0ff */
[C---:B------:R-:W-:Y:S02]  /*0480*/  IMAD R27, R2.reuse, R27, R6 ;  /* 0x0000001b021b7224 */ /* 0x040fe400078e0206 */
[----:B------:R-:W-:-:S04]  /*0490*/  IMAD.WIDE.U32 R6, R2, R23, RZ ;  /* 0x0000001702067225 */ /* 0x000fc800078e00ff */
[----:B------:R-:W-:Y:S01]  /*04a0*/  IMAD R13, R25, R18, RZ ;  /* 0x00000012190d7224 */ /* 0x000fe200078e02ff */
[----:B------:R-:W-:Y:S01]  /*04b0*/  @P1 IADD3 R16, R7, R27, RZ ;  /* 0x0000001b07101210 */ /* 0x000fe20007ffe0ff */
[----:B------:R-:W-:-:S03]  /*04c0*/  IMAD.WIDE.U32 R8, R17, R2, RZ ;  /* 0x0000000211087225 */ /* 0x000fc600078e00ff */
[----:B------:R-:W-:Y:S01]  /*04d0*/  SHF.R.S32.HI R7, RZ, 0x1f, R13 ;  /* 0x0000001fff077819 */ /* 0x000fe2000001140d */
[----:B------:R-:W-:Y:S01]  /*04e0*/  IMAD R3, R3, R17, R14 ;  /* 0x0000001103037224 */ /* 0x000fe200078e020e */
[----:B------:R-:W-:-:S04]  /*04f0*/  SEL R14, R10, R6, !P1 ;  /* 0x000000060a0e7207 */ /* 0x000fc80004800000 */
[----:B------:R-:W-:Y:S01]  /*0500*/  IADD3 R10, R9, R3, RZ ;  /* 0x00000003090a7210 */ /* 0x000fe20007ffe0ff */
[----:B------:R-:W-:Y:S06]  /*0510*/  @!P0 BRA `(.L_x_198) ;  /* 0x00000000001c8947 */ /* 0x000fec0003800000 */
[----:B------:R-:W0:Y:S01]  /*0520*/  LDC R2, c[0x0][0x2c0] ;  /* 0x0000b000ff027b82 */ /* 0x000e220000000800 */
[----:B------:R-:W-:-:S05]  /*0530*/  @!P1 IMAD R15, R52, R31, RZ ;  /* 0x0000001f340f9224 */ /* 0x000fca00078e02ff */
[----:B------:R-:W-:Y:S02]  /*0540*/  LEA R3, R52, R15, 0x7 ;  /* 0x0000000f34037211 */ /* 0x000fe400078e38ff */
[----:B------:R-:W0:Y:S02]  /*0550*/  LDC R11, c[0x0][0x2e4] ;  /* 0x0000b900ff0b7b82 */ /* 0x000e240000000800 */
[----:B0-----:R-:W-:-:S05]  /*0560*/  LEA R2, R2, R11, 0x7 ;  /* 0x0000000b02027211 */ /* 0x001fca00078e38ff */
[----:B------:R-:W-:Y:S01]  /*0570*/  IMAD R52, R2, R25, R3 ;  /* 0x0000001902347224 */ /* 0x000fe200078e0203 */
[----:B------:R-:W-:Y:S06]  /*0580*/  BRA `(.L_x_199) ;  /* 0x0000000000087947 */ /* 0x000fec0003800000 */
.L_x_198:
[----:B------:R-:W-:-:S04]  /*0590*/  IMAD R52, R52, R53, R25 ;  /* 0x0000003534347224 */ /* 0x000fc800078e0219 */
[----:B------:R-:W-:-:S07]  /*05a0*/  IMAD R52, R52, R31, RZ ;  /* 0x0000001f34347224 */ /* 0x000fce00078e02ff */
.L_x_199:
[----:B------:R-:W-:Y:S01]  /*05b0*/  SHF.R.S32.HI R2, RZ, 0x1f, R55 ;  /* 0x0000001fff027819 */ /* 0x000fe20000011437 */
[----:B------:R-:W-:Y:S01]  /*05c0*/  IMAD R53, R53, R18, RZ ;  /* 0x0000001235357224 */ /* 0x000fe200078e02ff */
[----:B------:R-:W-:Y:S01]  /*05d0*/  IADD3 R9, P0, P1, R8, R14, R13 ;  /* 0x0000000e08097210 */ /* 0x000fe2000791e00d */
[----:B------:R-:W-:Y:S01]  /*05e0*/  ULDC.64 UR10, c[0x0][0x420] ;  /* 0x00010800000a7ab9 */ /* 0x000fe20000000a00 */
[-C--:B------:R-:W-:Y:S01]  /*05f0*/  LEA.HI R3, R2, R55.reuse, RZ, 0x4 ;  /* 0x0000003702037211 */ /* 0x080fe200078f20ff */
[----:B------:R-:W-:Y:S01]  /*0600*/  IMAD R8, R12, UR10, RZ ;  /* 0x0000000a0c087c24 */ /* 0x000fe2000f8e02ff */
[-C--:B------:R-:W-:Y:S01]  /*0610*/  LEA.HI R51, R2, R55.reuse, RZ, 0x3 ;  /* 0x0000003702337211 */ /* 0x080fe200078f18ff */
[----:B------:R-:W-:Y:S01]  /*0620*/  ULDC.64 UR12, c[0x0][0x298] ;  /* 0x0000a600000c7ab9 */ /* 0x000fe20000000a00 */
[----:B------:R-:W-:Y:S01]  /*0630*/  LOP3.LUT R6, R3, 0x3ffffff0, RZ, 0xc0, !PT ;  /* 0x3ffffff003067812 */ /* 0x000fe200078ec0ff */
[----:B------:R-:W-:Y:S01]  /*0640*/  IMAD R13, R5, UR11, R8 ;  /* 0x0000000b050d7c24 */ /* 0x000fe2000f8e0208 */
[----:B------:R-:W-:Y:S01]  /*0650*/  LOP3.LUT R2, R51, 0x1ffffff8, RZ, 0xc0, !PT ;  /* 0x1ffffff833027812 */ /* 0x000fe200078ec0ff */
[----:B------:R-:W-:Y:S01]  /*0660*/  ULDC.64 UR8, c[0x0][0x428] ;  /* 0x00010a0000087ab9 */ /* 0x000fe20000000a00 */
[-C--:B------:R-:W-:Y:S01]  /*0670*/  IADD3 R6, -R6, R55.reuse, RZ ;  /* 0x0000003706067210 */ /* 0x080fe20007ffe1ff */
[----:B------:R-:W-:Y:S01]  /*0680*/  IMAD R12, R12, UR12, RZ ;  /* 0x0000000c0c0c7c24 */ /* 0x000fe2000f8e02ff */
[----:B------:R-:W-:Y:S01]  /*0690*/  SHF.R.S32.HI R3, RZ, 0x4, R3 ;  /* 0x00000004ff037819 */ /* 0x000fe20000011403 */
[----:B------:R-:W-:Y:S01]  /*06a0*/  ULDC.64 UR6, c[0x0][0x400] ;  /* 0x0001000000067ab9 */ /* 0x000fe20000000a00 */
[----:B------:R-:W-:Y:S01]  /*06b0*/  SHF.L.U32 R6, R6, 0x2, RZ ;  /* 0x0000000206067819 */ /* 0x000fe200000006ff */
[----:B------:R-:W-:Y:S01]  /*06c0*/  IMAD R12, R5, UR13, R12 ;  /* 0x0000000d050c7c24 */ /* 0x000fe2000f8e020c */
[----:B------:R-:W-:Y:S01]  /*06d0*/  IADD3 R2, -R2, R55, RZ ;  /* 0x0000003702027210 */ /* 0x000fe20007ffe1ff */
[----:B------:R-:W-:Y:S01]  /*06e0*/  BSSY B0, `(.L_x_200) ;  /* 0x0000039000007945 */ /* 0x000fe20003800000 */
[----:B------:R-:W-:Y:S01]  /*06f0*/  IADD3.X R7, R10, R16, R7, P0, P1 ;  /* 0x000000100a077210 */ /* 0x000fe200007e2407 */
[----:B------:R-:W-:Y:S01]  /*0700*/  IMAD R6, R3, R53, R6 ;  /* 0x0000003503067224 */ /* 0x000fe200078e0206 */
[----:B------:R-:W-:-:S02]  /*0710*/  SHF.L.U32 R2, R2, 0x3, RZ ;  /* 0x0000000302027819 */ /* 0x000fc400000006ff */
[----:B------:R-:W-:Y:S02]  /*0720*/  CS2R R44, SRZ ;  /* 0x00000000002c7805 */ /* 0x000fe4000001ff00 */
[----:B------:R-:W-:Y:S02]  /*0730*/  SHF.R.S32.HI R51, RZ, 0x3, R51 ;  /* 0x00000003ff337819 */ /* 0x000fe40000011433 */
[----:B------:R-:W-:Y:S02]  /*0740*/  CS2R R46, SRZ ;  /* 0x00000000002e7805 */ /* 0x000fe4000001ff00 */
[----:B------:R-:W-:Y:S02]  /*0750*/  SHF.R.S32.HI R3, RZ, 0x1f, R2 ;  /* 0x0000001fff037819 */ /* 0x000fe40000011402 */
[----:B------:R-:W-:Y:S02]  /*0760*/  CS2R R40, SRZ ;  /* 0x0000000000287805 */ /* 0x000fe4000001ff00 */
[----:B------:R-:W-:-:S02]  /*0770*/  IADD3 R10, P0, R6, R9, RZ ;  /* 0x00000009060a7210 */ /* 0x000fc40007f1e0ff */
[----:B------:R-:W-:Y:S02]  /*0780*/  CS2R R42, SRZ ;  /* 0x00000000002a7805 */ /* 0x000fe4000001ff00 */
[C---:B------:R-:W-:Y:S01]  /*0790*/  IADD3 R52, R5.reuse, R52, RZ ;  /* 0x0000003405347210 */ /* 0x040fe20007ffe0ff */
[C-C-:B------:R-:W-:Y:S01]  /*07a0*/  IMAD.WIDE.U32 R8, R5.reuse, UR12, R2.reuse ;  /* 0x0000000c05087c25 */ /* 0x140fe2000f8e0002 */
[----:B------:R-:W-:Y:S02]  /*07b0*/  LEA.HI.X.SX32 R11, R6, R7, 0x1, P0 ;  /* 0x00000007060b7211 */ /* 0x000fe400000f0eff */
[----:B------:R-:W-:Y:S02]  /*07c0*/  CS2R R16, SRZ ;  /* 0x0000000000107805 */ /* 0x000fe4000001ff00 */
[C---:B------:R-:W-:Y:S01]  /*07d0*/  LEA R36, P2, R10.reuse, UR6, 0x2 ;  /* 0x000000060a247c11 */ /* 0x040fe2000f8410ff */
[----:B------:R-:W-:Y:S01]  /*07e0*/  IMAD.WIDE.U32 R6, R5, UR10, R2 ;  /* 0x0000000a05067c25 */ /* 0x000fe2000f8e0002 */
[----:B------:R-:W-:Y:S01]  /*07f0*/  IADD3 R38, P3, R39, R8, RZ ;  /* 0x0000000827267210 */ /* 0x000fe20007f7e0ff */
[----:B------:R-:W-:Y:S01]  /*0800*/  HFMA2.MMA R8, -RZ, RZ, 0, 0 ;  /* 0x00000000ff087435 */ /* 0x000fe200000001ff */
[----:B------:R-:W-:-:S02]  /*0810*/  LEA.HI.X R37, R10, UR7, R11, 0x2, P2 ;  /* 0x000000070a257c11 */ /* 0x000fc400090f140b */
[----:B------:R-:W-:Y:S02]  /*0820*/  CS2R R18, SRZ ;  /* 0x0000000000127805 */ /* 0x000fe4000001ff00 */
[----:B------:R-:W-:Y:S02]  /*0830*/  IADD3 R26, P0, R29, R6, RZ ;  /* 0x000000061d1a7210 */ /* 0x000fe40007f1e0ff */
[----:B------:R-:W-:Y:S02]  /*0840*/  IADD3 R6, -R5, R0, RZ ;  /* 0x0000000005067210 */ /* 0x000fe40007ffe1ff */
[----:B------:R-:W-:Y:S01]  /*0850*/  IADD3.X R27, R4, R7, R13, P0, !PT ;  /* 0x00000007041b7210 */ /* 0x000fe200007fe40d */
[----:B------:R-:W-:Y:S01]  /*0860*/  IMAD R4, R24, UR8, RZ ;  /* 0x0000000818047c24 */ /* 0x000fe2000f8e02ff */
[CC--:B------:R-:W-:Y:S02]  /*0870*/  ISETP.GE.AND P0, PT, R51.reuse, R6.reuse, PT ;  /* 0x000000063300720c */ /* 0x0c0fe40003f06270 */
[----:B------:R-:W-:Y:S01]  /*0880*/  IADD3 R0, R51, 0x20, RZ ;  /* 0x0000002033007810 */ /* 0x000fe20007ffe0ff */
[----:B------:R-:W-:Y:S01]  /*0890*/  IMAD R29, R25, UR9, R4 ;  /* 0x00000009191d7c24 */ /* 0x000fe2000f8e0204 */
[----:B------:R-:W-:Y:S01]  /*08a0*/  IADD3.X R39, R21, R9, R12, P3, !PT ;  /* 0x0000000915277210 */ /* 0x000fe20001ffe40c */
[----:B------:R-:W-:Y:S01]  /*08b0*/  IMAD.WIDE.U32 R26, R25, UR8, R26 ;  /* 0x00000008191a7c25 */ /* 0x000fe2000f8e001a */
[----:B------:R-:W-:-:S02]  /*08c0*/  ISETP.GE.AND P1, PT, R0, R6, PT ;  /* 0x000000060000720c */ /* 0x000fc40003f26270 */
[----:B------:R-:W-:Y:S02]  /*08d0*/  CS2R R12, SRZ ;  /* 0x00000000000c7805 */ /* 0x000fe4000001ff00 */
[----:B------:R-:W-:Y:S02]  /*08e0*/  CS2R R4, SRZ ;  /* 0x0000000000047805 */ /* 0x000fe4000001ff00 */
[----:B------:R-:W-:Y:S02]  /*08f0*/  CS2R R6, SRZ ;  /* 0x0000000000067805 */ /* 0x000fe4000001ff00 */
[----:B------:R-:W-:Y:S02]  /*0900*/  SHF.R.S32.HI R50, RZ, 0x1f, R51 ;  /* 0x0000001fff327819 */ /* 0x000fe40000011433 */
[----:B------:R-:W-:Y:S02]  /*0910*/  IADD3 R65, R2, 0x40, RZ ;  /* 0x0000004002417810 */ /* 0x000fe40007ffe0ff */
[----:B------:R-:W-:Y:S01]  /*0920*/  IADD3 R29, R27, R29, RZ ;  /* 0x0000001d1b1d7210 */ /* 0x000fe20007ffe0ff */
[----:B------:R-:W-:Y:S06]  /*0930*/  @P0 BRA `(.L_x_201) ;  /* 0x00000000004c0947 */ /* 0x000fec0003800000 */
[----:B------:R-:W-:Y:S01]  /*0940*/  IADD3 R9, R2, 0x80, RZ ;  /* 0x0000008002097810 */ /* 0x000fe20007ffe0ff */
[----:B------:R-:W-:Y:S01]  /*0950*/  IMAD R0, R50, UR10, RZ ;  /* 0x0000000a32007c24 */ /* 0x000fe2000f8e02ff */
[----:B------:R-:W-:Y:S01]  /*0960*/  MOV R28, R26 ;  /* 0x0000001a001c7202 */ /* 0x000fe20000000f00 */
[----:B------:R-:W-:Y:S01]  /*0970*/  ULDC UR6, c[0x0][0x2d0] ;  /* 0x0000b40000067ab9 */ /* 0x000fe20000000800 */
[----:B------:R-:W-:Y:S01]  /*0980*/  IADD3 R14, R2, 0xc0, RZ ;  /* 0x000000c0020e7810 */ /* 0x000fe20007ffe0ff */
[----:B------:R-:W-:Y:S01]  /*0990*/  ULDC.64 UR8, c[0x0][0x3e0] ;  /* 0x0000f80000087ab9 */ /* 0x000fe20000000a00 */
[----:B------:R-:W-:Y:S01]  /*09a0*/  ISETP.GE.AND P4, PT, R9, UR6, PT ;  /* 0x0000000609007c0c */ /* 0x000fe2000bf86270 */
[C---:B------:R-:W-:Y:S01]  /*09b0*/  IMAD.WIDE.U32 R10, R51.reuse, UR10, R28 ;  /* 0x0000000a330a7c25 */ /* 0x040fe2000f8e001c */
[----:B------:R-:W-:Y:S02]  /*09c0*/  ISETP.GE.AND P5, PT, R14, UR6, PT ;  /* 0x000000060e007c0c */ /* 0x000fe4000bfa6270 */
[----:B------:R-:W-:Y:S01]  /*09d0*/  ISETP.GE.AND P2, PT, R2, UR6, PT ;  /* 0x0000000602007c0c */ /* 0x000fe2000bf46270 */
[----:B------:R-:W-:Y:S01]  /*09e0*/  IMAD R9, R51, UR11, R0 ;  /* 0x0000000b33097c24 */ /* 0x000fe2000f8e0200 */
        /* <DEDUP_REMOVED lines=8> */
.L_x_201:
[----:B------:R-:W-:Y:S05]  /*0a70*/  BSYNC B0 ;  /* 0x0000000000007941 */ /* 0x000fea0003800000 */
.L_x_200:
        /* <DEDUP_REMOVED lines=11> */
[----:B------:R-:W-:Y:S02]  /*0b30*/  CS2R R10, SRZ ;  /* 0x00000000000a7805 */ /* 0x000fe4000001ff00 */
[----:B------:R-:W-:-:S02]  /*0b40*/  MOV R57, R19 ;  /* 0x0000001300397202 */ /* 0x000fc40000000f00 */
[----:B------:R-:W-:Y:S02]  /*0b50*/  CS2R R18, SRZ ;  /* 0x0000000000127805 */ /* 0x000fe4000001ff00 */
[----:B------:R-:W-:Y:S02]  /*0b60*/  MOV R44, R40 ;  /* 0x00000028002c7202 */ /* 0x000fe40000000f00 */
[----:B------:R-:W-:Y:S01]  /*0b70*/  MOV R45, R41 ;  /* 0x00000029002d7202 */ /* 0x000fe20000000f00 */
[----:B------:R-:W-:Y:S06]  /*0b80*/  @P1 BRA `(.L_x_203) ;  /* 0x0000000000541947 */ /* 0x000fec0003800000 */
[----:B------:R-:W-:Y:S01]  /*0b90*/  IADD3 R31, P2, R51, 0x20, RZ ;  /* 0x00000020331f7810 */ /* 0x000fe20007f5e0ff */
[----:B------:R-:W-:Y:S01]  /*0ba0*/  ULDC UR6, c[0x0][0x2d0] ;  /* 0x0000b40000067ab9 */ /* 0x000fe20000000800 */
[----:B------:R-:W-:Y:S01]  /*0bb0*/  MOV R27, R29 ;  /* 0x0000001d001b7202 */ /* 0x000fe20000000f00 */
[----:B------:R-:W-:Y:S01]  /*0bc0*/  ULDC.64 UR8, c[0x0][0x3e0] ;  /* 0x0000f80000087ab9 */ /* 0x000fe20000000a00 */
[----:B------:R-:W-:Y:S02]  /*0bd0*/  IADD3.X R28, RZ, R50, RZ, P2, !PT ;  /* 0x00000032ff1c7210 */ /* 0x000fe400017fe4ff */
[C---:B------:R-:W-:Y:S01]  /*0be0*/  IADD3 R29, R2.reuse, 0x80, RZ ;  /* 0x00000080021d7810 */ /* 0x040fe20007ffe0ff */
[----:B------:R-:W-:Y:S01]  /*0bf0*/  IMAD.WIDE.U32 R26, R31, UR10, R26 ;  /* 0x0000000a1f1a7c25 */ /* 0x000fe2000f8e001a */
[----:B------:R-:W-:Y:S02]  /*0c00*/  IADD3 R30, R2, 0xc0, RZ ;  /* 0x000000c0021e7810 */ /* 0x000fe40007ffe0ff */
[----:B------:R-:W-:Y:S01]  /*0c10*/  ISETP.GE.AND P5, PT, R29, UR6, PT ;  /* 0x000000061d007c0c */ /* 0x000fe2000bfa6270 */
[----:B------:R-:W-:Y:S01]  /*0c20*/  IMAD R28, R28, UR10, RZ ;  /* 0x0000000a1c1c7c24 */ /* 0x000fe2000f8e02ff */
[----:B------:R-:W-:-:S02]  /*0c30*/  ISETP.GE.AND P6, PT, R30, UR6, PT ;  /* 0x000000061e007c0c */ /* 0x000fc4000bfc6270 */
[----:B------:R-:W-:Y:S01]  /*0c40*/  ISETP.GE.AND P3, PT, R2, UR6, PT ;  /* 0x0000000602007c0c */ /* 0x000fe2000bf66270 */
[----:B------:R-:W-:Y:S01]  /*0c50*/  IMAD R31, R31, UR11, R28 ;  /* 0x0000000b1f1f7c24 */ /* 0x000fe2000f8e021c */
        /* <DEDUP_REMOVED lines=8> */
.L_x_203:
[----:B------:R-:W-:Y:S05]  /*0ce0*/  BSYNC B0 ;  /* 0x0000000000007941 */ /* 0x000fea0003800000 */
.L_x_202:
[----:B------:R-:W-:Y:S01]  /*0cf0*/  ULDC.64 UR6, c[0x0][0x2a0] ;  /* 0x0000a80000067ab9 */ /* 0x000fe20000000a00 */
[----:B-----5:R-:W-:Y:S01]  /*0d00*/  MOV R66, R20 ;  /* 0x0000001400427202 */ /* 0x020fe20000000f00 */
[----:B------:R-:W-:Y:S01]  /*0d10*/  IMAD R24, R24, UR6, RZ ;  /* 0x0000000618187c24 */ /* 0x000fe2000f8e02ff */
[----:B------:R-:W-:Y:S01]  /*0d20*/  BSSY B0, `(.L_x_204) ;  /* 0x000002d000007945 */ /* 0x000fe20003800000 */
[C---:B------:R-:W-:Y:S01]  /*0d30*/  IMAD.WIDE.U32 R38, R25.reuse, UR6, R38 ;  /* 0x0000000619267c25 */ /* 0x040fe2000f8e0026 */
[----:B------:R-:W-:Y:S01]  /*0d40*/  HFMA2.MMA R20, -RZ, RZ, 0, 0 ;  /* 0x00000000ff147435 */ /* 0x000fe200000001ff */
[----:B------:R-:W-:Y:S02]  /*0d50*/  MOV R58, R12 ;  /* 0x0000000c003a7202 */ /* 0x000fe40000000f00 */
[----:B------:R-:W-:Y:S01]  /*0d60*/  CS2R R26, SRZ ;  /* 0x00000000001a7805 */ /* 0x000fe2000001ff00 */
[----:B------:R-:W-:Y:S01]  /*0d70*/  IMAD R41, R25, UR7, R24 ;  /* 0x0000000719297c24 */ /* 0x000fe2000f8e0218 */
[----:B------:R-:W-:-:S02]  /*0d80*/  MOV R59, R13 ;  /* 0x0000000d003b7202 */ /* 0x000fc40000000f00 */
[----:B------:R-:W-:Y:S02]  /*0d90*/  CS2R R24, SRZ ;  /* 0x0000000000187805 */ /* 0x000fe4000001ff00 */
[----:B------:R-:W-:Y:S02]  /*0da0*/  MOV R60, R14 ;  /* 0x0000000e003c7202 */ /* 0x000fe40000000f00 */
        /* <DEDUP_REMOVED lines=15> */
[----:B------:R-:W-:Y:S01]  /*0ea0*/  IADD3 R41, R39, R41, RZ ;  /* 0x0000002927297210 */ /* 0x000fe20007ffe0ff */
[----:B------:R-:W-:Y:S06]  /*0eb0*/  @P0 BRA `(.L_x_205) ;  /* 0x00000000004c0947 */ /* 0x000fec0003800000 */
[----:B------:R-:W-:Y:S01]  /*0ec0*/  IADD3 R18, R2, 0x80, RZ ;  /* 0x0000008002127810 */ /* 0x000fe20007ffe0ff */
[----:B------:R-:W-:Y:S01]  /*0ed0*/  IMAD R22, R50, UR12, RZ ;  /* 0x0000000c32167c24 */ /* 0x000fe2000f8e02ff */
[----:B------:R-:W-:Y:S01]  /*0ee0*/  MOV R40, R38 ;  /* 0x0000002600287202 */ /* 0x000fe20000000f00 */
[----:B------:R-:W-:Y:S01]  /*0ef0*/  ULDC UR8, c[0x0][0x2d0] ;  /* 0x0000b40000087ab9 */ /* 0x000fe20000000800 */
[----:B------:R-:W-:Y:S01]  /*0f00*/  IADD3 R23, R2, 0xc0, RZ ;  /* 0x000000c002177810 */ /* 0x000fe20007ffe0ff */
[C---:B------:R-:W-:Y:S01]  /*0f10*/  IMAD R21, R51.reuse, UR13, R22 ;  /* 0x0000000d33157c24 */ /* 0x040fe2000f8e0216 */
[----:B------:R-:W-:Y:S01]  /*0f20*/  ISETP.GE.AND P4, PT, R18, UR8, PT ;  /* 0x0000000812007c0c */ /* 0x000fe2000bf86270 */
[----:B------:R-:W-:Y:S01]  /*0f30*/  IMAD.WIDE.U32 R18, R51, UR12, R40 ;  /* 0x0000000c33127c25 */ /* 0x000fe2000f8e0028 */
        /* <DEDUP_REMOVED lines=11> */
.L_x_205:
[----:B------:R-:W-:Y:S05]  /*0ff0*/  BSYNC B0 ;  /* 0x0000000000007941 */ /* 0x000fea0003800000 */
.L_x_204:
[----:B------:R-:W-:Y:S01]  /*1000*/  BSSY B0, `(.L_x_206) ;  /* 0x000002b000007945 */ /* 0x000fe20003800000 */
[----:B------:R-:W-:Y:S01]  /*1010*/  HFMA2.MMA R21, -RZ, RZ, 0, 0 ;  /* 0x00000000ff157435 */ /* 0x000fe200000001ff */
[----:B-----5:R-:W-:Y:S02]  /*1020*/  MOV R71, R24 ;  /* 0x0000001800477202 */ /* 0x020fe40000000f00 */
[----:B------:R-:W-:Y:S02]  /*1030*/  CS2R R18, SRZ ;  /* 0x0000000000127805 */ /* 0x000fe4000001ff00 */
[----:B------:R-:W-:Y:S02]  /*1040*/  MOV R73, R25 ;  /* 0x0000001900497202 */ /* 0x000fe40000000f00 */
[----:B0-----:R-:W-:Y:S02]  /*1050*/  CS2R R22, SRZ ;  /* 0x0000000000167805 */ /* 0x001fe4000001ff00 */
        /* <DEDUP_REMOVED lines=12> */
[----:B------:R-:W-:-:S02]  /*1120*/  MOV R78, R34 ;  /* 0x00000022004e7202 */ /* 0x000fc40000000f00 */
[----:B------:R-:W-:Y:S01]  /*1130*/  MOV R81, R35 ;  /* 0x0000002300517202 */ /* 0x000fe20000000f00 */
[----:B------:R-:W-:Y:S06]  /*1140*/  @P1 BRA `(.L_x_207) ;  /* 0x0000000000581947 */ /* 0x000fec0003800000 */
[----:B------:R-:W-:Y:S01]  /*1150*/  IADD3 R51, P0, R51, 0x20, RZ ;  /* 0x0000002033337810 */ /* 0x000fe20007f1e0ff */
[----:B------:R-:W-:Y:S01]  /*1160*/  ULDC.64 UR6, c[0x0][0x280] ;  /* 0x0000a00000067ab9 */ /* 0x000fe20000000a00 */
[----:B------:R-:W-:Y:S02]  /*1170*/  MOV R32, R38 ;  /* 0x0000002600207202 */ /* 0x000fe40000000f00 */
[----:B------:R-:W-:Y:S02]  /*1180*/  IADD3.X R3, RZ, R50, RZ, P0, !PT ;  /* 0x00000032ff037210 */ /* 0x000fe400007fe4ff */
[----:B------:R-:W-:-:S03]  /*1190*/  MOV R33, R41 ;  /* 0x0000002900217202 */ /* 0x000fc60000000f00 */
[----:B------:R-:W-:Y:S02]  /*11a0*/  IMAD R3, R3, UR12, RZ ;  /* 0x0000000c03037c24 */ /* 0x000fe4000f8e02ff */
[----:B------:R-:W-:-:S04]  /*11b0*/  IMAD.WIDE.U32 R32, R51, UR12, R32 ;  /* 0x0000000c33207c25 */ /* 0x000fc8000f8e0020 */
[----:B------:R-:W-:Y:S01]  /*11c0*/  IMAD R3, R51, UR13, R3 ;  /* 0x0000000d33037c24 */ /* 0x000fe2000f8e0203 */
[----:B------:R-:W-:Y:S01]  /*11d0*/  LEA R34, P0, R32, UR6, 0x1 ;  /* 0x0000000620227c11 */ /* 0x000fe2000f8008ff */
[----:B------:R-:W-:Y:S02]  /*11e0*/  ULDC UR6, c[0x0][0x2d0] ;  /* 0x0000b40000067ab9 */ /* 0x000fe40000000800 */
[----:B------:R-:W-:Y:S02]  /*11f0*/  ISETP.GE.AND P1, PT, R65, UR6, PT ;  /* 0x0000000641007c0c */ /* 0x000fe4000bf26270 */
[----:B------:R-:W-:-:S04]  /*1200*/  IADD3 R3, R33, R3, RZ ;  /* 0x0000000321037210 */ /* 0x000fc80007ffe0ff */
[----:B------:R-:W-:Y:S02]  /*1210*/  LEA.HI.X R35, R32, UR7, R3, 0x1, P0 ;  /* 0x0000000720237c11 */ /* 0x000fe400080f0c03 */
[C---:B------:R-:W-:Y:S02]  /*1220*/  ISETP.GE.AND P0, PT, R2.reuse, UR6, PT ;  /* 0x0000000602007c0c */ /* 0x040fe4000bf06270 */
[C---:B------:R-:W-:Y:S02]  /*1230*/  IADD3 R3, R2.reuse, 0x80, RZ ;  /* 0x0000008002037810 */ /* 0x040fe40007ffe0ff */
[----:B------:R-:W-:Y:S01]  /*1240*/  IADD3 R2, R2, 0xc0, RZ ;  /* 0x000000c002027810 */ /* 0x000fe20007ffe0ff */
[----:B------:R0:W5:Y:S01]  /*1250*/  @!P1 LDG.E.128 R24, desc[UR4][R34.64+0x80] ;  /* 0x0000800422189981 */ /* 0x000162000c1e1d00 */
[----:B------:R-:W-:Y:S02]  /*1260*/  ISETP.GE.AND P2, PT, R3, UR6, PT ;  /* 0x0000000603007c0c */ /* 0x000fe4000bf46270 */
[----:B------:R-:W-:-:S05]  /*1270*/  ISETP.GE.AND P3, PT, R2, UR6, PT ;  /* 0x0000000602007c0c */ /* 0x000fca000bf66270 */
[----:B------:R0:W5:Y:S06]  /*1280*/  @!P0 LDG.E.128 R16, desc[UR4][R34.64] ;  /* 0x0000000422108981 */ /* 0x00016c000c1e1d00 */
[----:B------:R0:W5:Y:S04]  /*1290*/  @!P2 LDG.E.128 R28, desc[UR4][R34.64+0x100] ;  /* 0x00010004221ca981 */ /* 0x000168000c1e1d00 */
[----:B------:R0:W5:Y:S02]  /*12a0*/  @!P3 LDG.E.128 R20, desc[UR4][R34.64+0x180] ;  /* 0x000180042214b981 */ /* 0x000164000c1e1d00 */
.L_x_207:
[----:B------:R-:W-:Y:S05]  /*12b0*/  BSYNC B0 ;  /* 0x0000000000007941 */ /* 0x000fea0003800000 */
.L_x_206:
[--C-:B------:R-:W-:Y:S01]  /*12c0*/  HADD2.F32 R2, -RZ, R48.reuse.H1_H1 ;  /* 0x30000030ff027230 */ /* 0x100fe20000004100 */
[----:B------:R-:W-:Y:S01]  /*12d0*/  LOP3.LUT P0, RZ, R55, 0x7, RZ, 0xc0, !PT ;  /* 0x0000000737ff7812 */ /* 0x000fe2000780c0ff */
[--C-:B------:R-:W-:Y:S01]  /*12e0*/  HADD2.F32 R3, -RZ, R71.reuse.H1_H1 ;  /* 0x30000047ff037230 */ /* 0x100fe20000004100 */
[----:B------:R-:W-:Y:S01]  /*12f0*/  ULDC.64 UR6, c[0x0][0x478] ;  /* 0x00011e0000067ab9 */ /* 0x000fe20000000a00 */
[----:B------:R-:W-:Y:S02]  /*1300*/  HADD2.F32 R48, -RZ, R48.H0_H0 ;  /* 0x20000030ff307230 */ /* 0x000fe40000004100 */
[----:B------:R-:W-:Y:S02]  /*1310*/  HADD2.F32 R71, -RZ, R71.H0_H0 ;  /* 0x20000047ff477230 */ /* 0x000fe40000004100 */
[----:B------:R-:W-:Y:S01]  /*1320*/  FMUL.FTZ R3, R2, R3 ;  /* 0x0000000302037220 */ /* 0x000fe20000410000 */
[--C-:B------:R-:W-:Y:S02]  /*1330*/  HADD2.F32 R2, -RZ, R49.reuse.H0_H0 ;  /* 0x20000031ff027230 */ /* 0x100fe40000004100 */
[----:B------:R-:W-:-:S02]  /*1340*/  HADD2.F32 R49, -RZ, R49.H1_H1 ;  /* 0x30000031ff317230 */ /* 0x000fc40000004100 */
[----:B------:R-:W-:Y:S01]  /*1350*/  FFMA.FTZ R71, R48, R71, R3 ;  /* 0x0000004730477223 */ /* 0x000fe20000010003 */
[----:B------:R-:W-:Y:S02]  /*1360*/  HADD2.F32 R3, -RZ, R73.H0_H0 ;  /* 0x20000049ff037230 */ /* 0x000fe40000004100 */
[--C-:B------:R-:W-:Y:S02]  /*1370*/  HADD2.F32 R33, -RZ, R59.reuse.H0_H0 ;  /* 0x2000003bff217230 */ /* 0x100fe40000004100 */
[----:B------:R-:W-:Y:S02]  /*1380*/  HADD2.F32 R59, -RZ, R59.H1_H1 ;  /* 0x3000003bff3b7230 */ /* 0x000fe40000004100 */
[----:B------:R-:W-:Y:S01]  /*1390*/  FFMA.FTZ R32, R2, R3, R71 ;  /* 0x0000000302207223 */ /* 0x000fe20000010047 */
[----:B------:R-:W-:Y:S02]  /*13a0*/  HADD2.F32 R3, -RZ, R58.H1_H1 ;  /* 0x3000003aff037230 */ /* 0x000fe40000004100 */
[----:B-----5:R-:W-:-:S02]  /*13b0*/  HADD2.F32 R2, -RZ, R16.H1_H1 ;  /* 0x30000010ff027230 */ /* 0x020fc40000004100 */
[----:B------:R-:W-:Y:S02]  /*13c0*/  HADD2.F32 R58, -RZ, R58.H0_H0 ;  /* 0x2000003aff3a7230 */ /* 0x000fe40000004100 */
[----:B------:R-:W-:Y:S02]  /*13d0*/  HADD2.F32 R16, -RZ, R16.H0_H0 ;  /* 0x20000010ff107230 */ /* 0x000fe40000004100 */
[----:B------:R-:W-:Y:S01]  /*13e0*/  FMUL.FTZ R3, R3, R2 ;  /* 0x0000000203037220 */ /* 0x000fe20000410000 */
[----:B------:R-:W-:-:S03]  /*13f0*/  HADD2.F32 R2, -RZ, R73.H1_H1 ;  /* 0x30000049ff027230 */ /* 0x000fc60000004100 */
[----:B------:R-:W-:Y:S01]  /*1400*/  FFMA.FTZ R16, R58, R16, R3 ;  /* 0x000000103a107223 */ /* 0x000fe20000010003 */
[----:B------:R-:W-:Y:S02]  /*1410*/  HADD2.F32 R3, -RZ, R72.H0_H0 ;  /* 0x20000048ff037230 */ /* 0x000fe40000004100 */
[----:B------:R-:W-:Y:S01]  /*1420*/  FFMA.FTZ R49, R49, R2, R32 ;  /* 0x0000000231317223 */ /* 0x000fe20000010020 */
[--C-:B------:R-:W-:Y:S01]  /*1430*/  HADD2.F32 R2, -RZ, R46.reuse.H0_H0 ;  /* 0x2000002eff027230 */ /* 0x100fe20000004100 */
[----:B------:R-:W-:Y:S01]  /*1440*/  MOV R32, R18 ;  /* 0x0000001200207202 */ /* 0x000fe20000000f00 */
[----:B------:R-:W-:Y:S02]  /*1450*/  HADD2.F32 R46, -RZ, R46.H1_H1 ;  /* 0x3000002eff2e7230 */ /* 0x000fe40000004100 */
[--C-:B------:R-:W-:Y:S02]  /*1460*/  HADD2.F32 R18, -RZ, R17.reuse.H1_H1 ;  /* 0x30000011ff127230 */ /* 0x100fe40000004100 */
[----:B------:R-:W-:Y:S01]  /*1470*/  FFMA.FTZ R49, R2, R3, R49 ;  /* 0x0000000302317223 */ /* 0x000fe20000010031 */
[----:B------:R-:W-:-:S02]  /*1480*/  HADD2.F32 R2, -RZ, R17.H0_H0 ;  /* 0x20000011ff027230 */ /* 0x000fc40000004100 */
[----:B------:R-:W-:Y:S02]  /*1490*/  HADD2.F32 R3, -RZ, R72.H1_H1 ;  /* 0x30000048ff037230 */ /* 0x000fe40000004100 */
[----:B------:R-:W-:Y:S02]  /*14a0*/  HADD2.F32 R17, -RZ, R60.H0_H0 ;  /* 0x2000003cff117230 */ /* 0x000fe40000004100 */
[----:B------:R-:W-:Y:S01]  /*14b0*/  FFMA.FTZ R16, R33, R2, R16 ;  /* 0x0000000221107223 */ /* 0x000fe20000010010 */
[----:B------:R-:W-:Y:S02]  /*14c0*/  HADD2.F32 R33, -RZ, R32.H0_H0 ;  /* 0x20000020ff217230 */ /* 0x000fe40000004100 */
[----:B------:R-:W-:Y:S01]  /*14d0*/  FFMA.FTZ R49, R46, R3, R49 ;  /* 0x000000032e317223 */ /* 0x000fe20000010031 */
[----:B------:R-:W-:Y:S02]  /*14e0*/  HADD2.F32 R2, -RZ, R47.H0_H0 ;  /* 0x2000002fff027230 */ /* 0x000fe40000004100 */
[----:B------:R-:W-:Y:S01]  /*14f0*/  FFMA.FTZ R16, R59, R18, R16 ;  /* 0x000000123b107223 */ /* 0x000fe20000010010 */
[----:B------:R-:W-:-:S02]  /*1500*/  HADD2.F32 R3, -RZ, R75.H0_H0 ;  /* 0x2000004bff037230 */ /* 0x000fc40000004100 */
[----:B------:R-:W-:Y:S02]  /*1510*/  HADD2.F32 R47, -RZ, R47.H1_H1 ;  /* 0x3000002fff2f7230 */ /* 0x000fe40000004100 */
[----:B------:R-:W-:Y:S01]  /*1520*/  FFMA.FTZ R17, R17, R33, R16 ;  /* 0x0000002111117223 */ /* 0x000fe20000010010 */
        /* <DEDUP_REMOVED lines=23> */
[--C-:B------:R-:W-:Y:S02]  /*16a0*/  HADD2.F32 R18, -RZ, R61.reuse.H0_H0 ;  /* 0x2000003dff127230 */ /* 0x100fe40000004100 */
[--C-:B------:R-:W-:Y:S02]  /*16b0*/  HADD2.F32 R19, -RZ, R24.reuse.H0_H0 ;  /* 0x20000018ff137230 */ /* 0x100fe40000004100 */
        /* <DEDUP_REMOVED lines=25> */
[----:B------:R-:W-:-:S02]  /*1850*/  HADD2.F32 R43, -RZ, R43.H1_H1 ;  /* 0x3000002bff2b7230 */ /* 0x000fc40000004100 */
        /* <DEDUP_REMOVED lines=26> */
[----:B------:R-:W-:Y:S01]  /*1a00*/  HADD2.F32 R54, -RZ, R54.H1_H1 ;  /* 0x30000036ff367230 */ /* 0x000fe20000004100 */
[----:B------:R-:W-:Y:S01]  /*1a10*/  MOV R28, R31 ;  /* 0x0000001f001c7202 */ /* 0x000fe20000000f00 */
        /* <DEDUP_REMOVED lines=9> */
[----:B------:R-:W-:-:S02]  /*1ab0*/  HADD2.F32 R33, -RZ, R68.H0_H0 ;  /* 0x20000044ff217230 */ /* 0x000fc40000004100 */
[----:B------:R-:W-:Y:S01]  /*1ac0*/  FFMA.FTZ R2, R69, R29, R18 ;  /* 0x0000001d45027223 */ /* 0x000fe20000010012 */
[----:B------:R-:W-:Y:S02]  /*1ad0*/  HADD2.F32 R18, -RZ, R12.H0_H0 ;  /* 0x2000000cff127230 */ /* 0x000fe40000004100 */
[----:B------:R-:W-:Y:S02]  /*1ae0*/  HADD2.F32 R12, -RZ, R30.H0_H0 ;  /* 0x2000001eff0c7230 */ /* 0x000fe40000004100 */
[----:B------:R-:W-:Y:S02]  /*1af0*/  HADD2.F32 R56, -RZ, R56.H1_H1 ;  /* 0x30000038ff387230 */ /* 0x000fe40000004100 */
[----:B------:R-:W-:Y:S02]  /*1b00*/  HADD2.F32 R19, -RZ, R78.H1_H1 ;  /* 0x3000004eff137230 */ /* 0x000fe40000004100 */
[--C-:B------:R-:W-:Y:S02]  /*1b10*/  HADD2.F32 R26, -RZ, R14.reuse.H0_H0 ;  /* 0x2000000eff1a7230 */ /* 0x100fe40000004100 */
[----:B------:R-:W-:-:S02]  /*1b20*/  HADD2.F32 R29, -RZ, R14.H1_H1 ;  /* 0x3000000eff1d7230 */ /* 0x000fc40000004100 */
[----:B------:R-:W-:Y:S01]  /*1b30*/  FFMA.FTZ R19, R56, R19, R79 ;  /* 0x0000001338137223 */ /* 0x000fe2000001004f */
[--C-:B------:R-:W-:Y:S02]  /*1b40*/  HADD2.F32 R31, -RZ, R15.reuse.H0_H0 ;  /* 0x2000000fff1f7230 */ /* 0x100fe40000004100 */
[----:B------:R-:W-:Y:S02]  /*1b50*/  HADD2.F32 R14, -RZ, R15.H1_H1 ;  /* 0x3000000fff0e7230 */ /* 0x000fe40000004100 */
[----:B------:R-:W-:Y:S01]  /*1b60*/  FFMA.FTZ R15, R33, R12, R2 ;  /* 0x0000000c210f7223 */ /* 0x000fe20000010002 */
[--C-:B------:R-:W-:Y:S02]  /*1b70*/  HADD2.F32 R27, -RZ, R13.reuse.H0_H0 ;  /* 0x2000000dff1b7230 */ /* 0x100fe40000004100 */
[----:B------:R-:W-:Y:S02]  /*1b80*/  HADD2.F32 R24, -RZ, R13.H1_H1 ;  /* 0x3000000dff187230 */ /* 0x000fe40000004100 */
[----:B------:R-:W-:-:S02]  /*1b90*/  HADD2.F32 R2, -RZ, R57.H0_H0 ;  /* 0x20000039ff027230 */ /* 0x000fc40000004100 */
[----:B------:R-:W-:Y:S02]  /*1ba0*/  HADD2.F32 R13, -RZ, R81.H0_H0 ;  /* 0x20000051ff0d7230 */ /* 0x000fe40000004100 */
        /* <DEDUP_REMOVED lines=10> */
[----:B------:R-:W-:Y:S02]  /*1c50*/  HADD2.F32 R70, -RZ, R70.H1_H1 ;  /* 0x30000046ff467230 */ /* 0x000fe40000004100 */
[----:B------:R-:W-:Y:S01]  /*1c60*/  FFMA.FTZ R15, R30, R13, R15 ;  /* 0x0000000d1e0f7223 */ /* 0x000fe2000001000f */
[----:B------:R-:W-:Y:S02]  /*1c70*/  HADD2.F32 R28, -RZ, R28.H1_H1 ;  /* 0x3000001cff1c7230 */ /* 0x000fe40000004100 */
[----:B------:R-:W-:Y:S01]  /*1c80*/  FFMA.FTZ R3, R3, R18, R2 ;  /* 0x0000001203037223 */ /* 0x000fe20000010002 */
[----:B------:R-:W-:-:S02]  /*1c90*/  HADD2.F32 R4, -RZ, R4.H1_H1 ;  /* 0x30000004ff047230 */ /* 0x000fc40000004100 */
[----:B------:R-:W-:Y:S02]  /*1ca0*/  HADD2.F32 R2, -RZ, R8.H0_H0 ;  /* 0x20000008ff027230 */ /* 0x000fe40000004100 */
[----:B------:R-:W-:Y:S01]  /*1cb0*/  FFMA.FTZ R15, R70, R28, R15 ;  /* 0x0000001c460f7223 */ /* 0x000fe2000001000f */
[----:B------:R-:W-:Y:S02]  /*1cc0*/  HADD2.F32 R12, -RZ, R20.H0_H0 ;  /* 0x20000014ff0c7230 */ /* 0x000fe40000004100 */
[----:B------:R-:W-:Y:S01]  /*1cd0*/  FFMA.FTZ R3, R4, R25, R3 ;  /* 0x0000001904037223 */ /* 0x000fe20000010003 */
[----:B------:R-:W-:Y:S02]  /*1ce0*/  HADD2.F32 R16, -RZ, R5.H0_H0 ;  /* 0x20000005ff107230 */ /* 0x000fe40000004100 */
[----:B------:R-:W-:Y:S02]  /*1cf0*/  HADD2.F32 R8, -RZ, R8.H1_H1 ;  /* 0x30000008ff087230 */ /* 0x000fe40000004100 */
[----:B------:R-:W-:Y:S01]  /*1d00*/  FFMA.FTZ R15, R2, R12, R15 ;  /* 0x0000000c020f7223 */ /* 0x000fe2000001000f */
        /* <DEDUP_REMOVED lines=9> */
[----:B------:R-:W-:Y:S01]  /*1da0*/  FFMA.FTZ R16, R5, R24, R16 ;  /* 0x0000001805107223 */ /* 0x000fe20000010010 */
[----:B------:R-:W-:Y:S01]  /*1db0*/  HADD2.F32 R17, -RZ, R6.H0_H0 ;  /* 0x20000006ff117230 */ /* 0x000fe20000004100 */
[----:B------:R-:W-:Y:S01]  /*1dc0*/  SHF.L.U32 R9, R53, 0x2, RZ ;  /* 0x0000000235097819 */ /* 0x000fe200000006ff */
[----:B------:R-:W-:Y:S02]  /*1dd0*/  HADD2.F32 R2, -RZ, R10.H0_H0 ;  /* 0x2000000aff027230 */ /* 0x000fe40000004100 */
[----:B------:R-:W-:Y:S01]  /*1de0*/  FFMA.FTZ R15, R4, R21, R15 ;  /* 0x00000015040f7223 */ /* 0x000fe2000001000f */
[----:B------:R-:W-:Y:S02]  /*1df0*/  HADD2.F32 R3, -RZ, R22.H0_H0 ;  /* 0x20000016ff037230 */ /* 0x000fe40000004100 */
[----:B------:R-:W-:Y:S01]  /*1e00*/  FFMA.FTZ R17, R17, R26, R16 ;  /* 0x0000001a11117223 */ /* 0x000fe20000010010 */
        /* <DEDUP_REMOVED lines=9> */
[----:B------:R-:W-:Y:S01]  /*1ea0*/  FFMA.FTZ R0, R0, R31, R17 ;  /* 0x0000001f00007223 */ /* 0x000fe20000010011 */
[----:B------:R-:W-:-:S02]  /*1eb0*/  HADD2.F32 R7, -RZ, R7.H1_H1 ;  /* 0x30000007ff077230 */ /* 0x000fc40000004100 */
[----:B------:R-:W-:Y:S02]  /*1ec0*/  HADD2.F32 R4, -RZ, R11.H1_H1 ;  /* 0x3000000bff047230 */ /* 0x000fe40000004100 */
[----:B------:R-:W-:Y:S01]  /*1ed0*/  FFMA.FTZ R15, R2, R3, R15 ;  /* 0x00000003020f7223 */ /* 0x000fe2000001000f */
[----:B------:R-:W-:Y:S02]  /*1ee0*/  HADD2.F32 R23, -RZ, R23.H1_H1 ;  /* 0x30000017ff177230 */ /* 0x000fe40000004100 */
[----:B------:R-:W-:-:S03]  /*1ef0*/  FFMA.FTZ R0, R7, R14, R0 ;  /* 0x0000000e07007223 */ /* 0x000fc60000010000 */
[----:B------:R-:W-:Y:S02]  /*1f00*/  FFMA.FTZ R15, R4, R23, R15 ;  /* 0x00000017040f7223 */ /* 0x000fe4000001000f */
[----:B------:R-:W1:Y:S04]  /*1f10*/  SHFL.BFLY PT, R3, R0, 0x4, 0x1f ;  /* 0x0c801f0000037f89 */ /* 0x000e6800000e0000 */
[----:B------:R-:W2:Y:S01]  /*1f20*/  SHFL.BFLY PT, R4, R15, 0x4, 0x1f ;  /* 0x0c801f000f047f89 */ /* 0x000ea200000e0000 */
[----:B-1----:R-:W-:Y:S01]  /*1f30*/  FADD.FTZ R3, R0, R3 ;  /* 0x0000000300037221 */ /* 0x002fe20000010000 */
[----:B------:R-:W-:Y:S01]  /*1f40*/  LEA.HI R0, P1, R55, R52, RZ, 0x1d ;  /* 0x0000003437007211 */ /* 0x000fe2000783e8ff */
[----:B--2---:R-:W-:-:S03]  /*1f50*/  FADD.FTZ R6, R15, R4 ;  /* 0x000000040f067221 */ /* 0x004fc60000010000 */
[----:B------:R-:W1:Y:S01]  /*1f60*/  SHFL.BFLY PT, R2, R3, 0x2, 0x1f ;  /* 0x0c401f0003027f89 */ /* 0x000e6200000e0000 */
[----:B------:R-:W-:Y:S02]  /*1f70*/  LEA.HI.X.SX32 R11, R52, RZ, 0x1, P1 ;  /* 0x000000ff340b7211 */ /* 0x000fe400008f0eff */
[C---:B------:R-:W-:Y:S01]  /*1f80*/  LEA R12, P1, R0.reuse, UR6, 0x2 ;  /* 0x00000006000c7c11 */ /* 0x040fe2000f8210ff */
[----:B------:R-:W2:Y:S01]  /*1f90*/  SHFL.BFLY PT, R7, R6, 0x2, 0x1f ;  /* 0x0c401f0006077f89 */ /* 0x000ea200000e0000 */
[----:B------:R-:W-:Y:S02]  /*1fa0*/  ULDC UR6, c[0x0][0x384] ;  /* 0x0000e10000067ab9 */ /* 0x000fe40000000800 */
[----:B------:R-:W-:Y:S01]  /*1fb0*/  LEA.HI.X R13, R0, UR7, R11, 0x2, P1 ;  /* 0x00000007000d7c11 */ /* 0x000fe200088f140b */
[----:B-1----:R-:W-:Y:S01]  /*1fc0*/  FADD.FTZ R4, R3, R2 ;  /* 0x0000000203047221 */ /* 0x002fe20000010000 */
[----:B------:R-:W-:-:S04]  /*1fd0*/  IMAD.WIDE R2, R9, 0x10, R36 ;  /* 0x0000001009027825 */ /* 0x000fc800078e0224 */
[----:B--2---:R-:W-:Y:S01]  /*1fe0*/  FADD.FTZ R7, R6, R7 ;  /* 0x0000000706077221 */ /* 0x004fe20000010000 */
[----:B------:R-:W1:Y:S04]  /*1ff0*/  SHFL.BFLY PT, R5, R4, 0x1, 0x1f ;  /* 0x0c201f0004057f89 */ /* 0x000e6800000e0000 */
[----:B------:R-:W2:Y:S01]  /*2000*/  SHFL.BFLY PT, R8, R7, 0x1, 0x1f ;  /* 0x0c201f0007087f89 */ /* 0x000ea200000e0000 */
[----:B-1----:R-:W-:Y:S01]  /*2010*/  FADD.FTZ R5, R4, R5 ;  /* 0x0000000504057221 */ /* 0x002fe20000010000 */
[----:B--2---:R-:W-:-:S03]  /*2020*/  FADD.FTZ R8, R7, R8 ;  /* 0x0000000807087221 */ /* 0x004fc60000010000 */
[----:B------:R-:W-:Y:S01]  /*2030*/  FMUL.FTZ R15, R5, UR6 ;  /* 0x00000006050f7c20 */ /* 0x000fe20008410000 */
[----:B------:R-:W-:-:S04]  /*2040*/  IMAD.WIDE R4, R53, 0x40, R2 ;  /* 0x0000004035047825 */ /* 0x000fc800078e0202 */
[----:B------:R-:W-:Y:S01]  /*2050*/  FMUL.FTZ R17, R8, UR6 ;  /* 0x0000000608117c20 */ /* 0x000fe20008410000 */
[----:B------:R-:W-:Y:S01]  /*2060*/  IADD3 R8, R9, 0x10, R9 ;  /* 0x0000001009087810 */ /* 0x000fe20007ffe009 */
[----:B------:R-:W-:Y:S01]  /*2070*/  @!P0 STG.E desc[UR4][R12.64], R15 ;  /* 0x0000000f0c008986 */ /* 0x000fe2000c101904 */
[----:B------:R-:W-:Y:S02]  /*2080*/  IMAD.WIDE R6, R53, 0x40, R4 ;  /* 0x0000004035067825 */ /* 0x000fe400078e0204 */
[----:B------:R-:W-:Y:S01]  /*2090*/  IADD3 R11, R9, R8, RZ ;  /* 0x00000008090b7210 */ /* 0x000fe20007ffe0ff */
[----:B------:R-:W-:Y:S01]  /*20a0*/  @!P0 STG.E desc[UR4][R12.64+0x80], R17 ;  /* 0x000080110c008986 */ /* 0x000fe2000c101904 */
[----:B------:R-:W-:-:S03]  /*20b0*/  IMAD.WIDE R8, R8, 0x10, R36 ;  /* 0x0000001008087825 */ /* 0x000fc600078e0224 */
[----:B------:R-:W-:Y:S01]  /*20c0*/  STG.E.128 desc[UR4][R36.64], RZ ;  /* 0x000000ff24007986 */ /* 0x000fe2000c101d04 */
[----:B------:R-:W-:-:S03]  /*20d0*/  IMAD.WIDE R10, R11, 0x10, R36 ;  /* 0x000000100b0a7825 */ /* 0x000fc600078e0224 */
[----:B------:R-:W-:Y:S04]  /*20e0*/  STG.E.128 desc[UR4][R2.64], RZ ;  /* 0x000000ff02007986 */ /* 0x000fe8000c101d04 */
        /* <DEDUP_REMOVED lines=13> */
[----:B------:R-:W-:Y:S01]  /*21c0*/  STG.E.128 desc[UR4][R10.64+0x200], RZ ;  /* 0x000200ff0a007986 */ /* 0x000fe2000c101d04 */
[----:B------:R-:W-:Y:S05]  /*21d0*/  EXIT ;  /* 0x000000000000794d */ /* 0x000fea0003800000 */
.L_x_208:
        /* <DEDUP_REMOVED lines=10> */
.L_x_1037:


//--------------------- .text._ZN5flash44flash_bwd_dq_dk_dv_loop_seqk_parallel_kernelI23Flash_bwd_kernel_traitsILi256ELi64ELi64ELi8ELi4ELi2ELi2ELb0ELb1EN7cutlass6half_tE19Flash_kernel_traitsILi256ELi64ELi64ELi8ES3_EELb0ELb1ELb0ELb0ELb0ELb0ELb0EEEvNS_16Flash_bwd_paramsE --------------------------
	.section	.text._ZN5flash44flash_bwd_dq_dk_dv_loop_seqk_parallel_kernelI23Flash_bwd_kernel_traitsILi256ELi64ELi64ELi8ELi4ELi2ELi2ELb0ELb1EN7cutlass6half_tE19Flash_kernel_traitsILi256ELi64ELi64ELi8ES3_EELb0ELb1ELb0ELb0ELb0ELb0ELb0EEEvNS_16Flash_bwd_paramsE,"ax",@progbits
	.align	128
        .global         _ZN5flash44flash_bwd_dq_dk_dv_loop_seqk_parallel_kernelI23Flash_bwd_kernel_traitsILi256ELi64ELi64ELi8ELi4ELi2ELi2ELb0ELb1EN7cutlass6half_tE19Flash_kernel_traitsILi256ELi64ELi64ELi8ES3_EELb0ELb1ELb0ELb0ELb0ELb0ELb0EEEvNS_16Flash_bwd_paramsE
        .type           _ZN5flash44flash_bwd_dq_dk_dv_loop_seqk_parallel_kernelI23Flash_bwd_kernel_traitsILi256ELi64ELi64ELi8ELi4ELi2ELi2ELb0ELb1EN7cutlass6half_tE19Flash_kernel_traitsILi256ELi64ELi64ELi8ES3_EELb0ELb1ELb0ELb0ELb0ELb0ELb0EEEvNS_16Flash_bwd_paramsE,@function
        .size           _ZN5flash44flash_bwd_dq_dk_dv_loop_seqk_parallel_kernelI23Flash_bwd_kernel_traitsILi256ELi64ELi64ELi8ELi4ELi2ELi2ELb0ELb1EN7cutlass6half_tE19Flash_kernel_traitsILi256ELi64ELi64ELi8ES3_EELb0ELb1ELb0ELb0ELb0ELb0ELb0EEEvNS_16Flash_bwd_paramsE,(.L_x_1038 - _ZN5flash44flash_bwd_dq_dk_dv_loop_seqk_parallel_kernelI23Flash_bwd_kernel_traitsILi256ELi64ELi64ELi8ELi4ELi2ELi2ELb0ELb1EN7cutlass6half_tE19Flash_kernel_traitsILi256ELi64ELi64ELi8ES3_EELb0ELb1ELb0ELb0ELb0ELb0ELb0EEEvNS_16Flash_bwd_paramsE)
        .other          _ZN5flash44flash_bwd_dq_dk_dv_loop_seqk_parallel_kernelI23Flash_bwd_kernel_traitsILi256ELi64ELi64ELi8ELi4ELi2ELi2ELb0ELb1EN7cutlass6half_tE19Flash_kernel_traitsILi256ELi64ELi64ELi8ES3_EELb0ELb1ELb0ELb0ELb0ELb0ELb0EEEvNS_16Flash_bwd_paramsE,@"STO_CUDA_ENTRY STV_DEFAULT"
_ZN5flash44flash_bwd_dq_dk_dv_loop_seqk_parallel_kernelI23Flash_bwd_kernel_traitsILi256ELi64ELi64ELi8ELi4ELi2ELi2ELb0ELb1EN7cutlass6half_tE19Flash_kernel_traitsILi256ELi64ELi64ELi8ES3_EELb0ELb1ELb0ELb0ELb0ELb0ELb0EEEvNS_16Flash_bwd_paramsE:
.text._ZN5flash44flash_bwd_dq_dk_dv_loop_seqk_parallel_kernelI23Flash_bwd_kernel_traitsILi256ELi64ELi64ELi8ELi4ELi2ELi2ELb0ELb1EN7cutlass6half_tE19Flash_kernel_traitsILi256ELi64ELi64ELi8ES3_EELb0ELb1ELb0ELb0ELb0ELb0ELb0EEEvNS_16Flash_bwd_paramsE:
[----:B------:R-:W-:Y:S08]  /*0000*/  LDC R1, c[0x0][0x28] ;  /* 0x00000a00ff017b82 */ /* 0x000ff00000000800 */
[----:B------:R-:W1:Y:S01]  /*0010*/  S2UR UR17, SR_CTAID.X ;  /* 0x00000000001179c3 */ /* 0x000e620000002500 */
[----:B------:R-:W-:Y:S02]  /*0020*/  ULDC UR4, c[0x0][0x2c8] ;  /* 0x0000b20000047ab9 */ /* 0x000fe40000000800 */
[----:B------:R-:W-:-:S04]  /*0030*/  UIADD3 UR5, UR4, 0x3f, URZ ;  /* 0x0000003f04057890 */ /* 0x000fc8000fffe03f */
[----:B------:R-:W-:-:S04]  /*0040*/  USHF.R.S32.HI UR4, URZ, 0x1f, UR5 ;  /* 0x0000001f3f047899 */ /* 0x000fc80008011405 */
[----:B------:R-:W-:-:S04]  /*0050*/  ULEA.HI UR4, UR4, UR5, URZ, 0x6 ;  /* 0x0000000504047291 */ /* 0x000fc8000f8f303f */
[----:B------:R-:W-:-:S06]  /*0060*/  USHF.R.S32.HI UR6, URZ, 0x6, UR4 ;  /* 0x000000063f067899 */ /* 0x000fcc0008011404 */
[----:B------:R-:W-:Y:S01]  /*0070*/  MOV R251, UR6 ;  /* 0x0000000600fb7c02 */ /* 0x000fe20008000f00 */
[----:B-1----:R-:W-:-:S06]  /*0080*/  UISETP.GE.AND UP0, UPT, UR17, UR6, UPT ;  /* 0x000000061100728c */ /* 0x002fcc000bf06270 */
[----:B------:R-:W-:-:S13]  /*0090*/  PLOP3.LUT P0, PT, PT, PT, UP0, 0x80, 0x0 ;  /* 0x000000000000781c */ /* 0x000fda0003f0f008 */
[----:B------:R-:W-:Y:S05]  /*00a0*/  @P0 EXIT ;  /* 0x000000000000094d */ /* 0x000fea0003800000 */
[----:B------:R-:W1:Y:S01]  /*00b0*/  S2R R14, SR_TID.X ;  /* 0x00000000000e7919 */ /* 0x000e620000002100 */
[----:B------:R-:W2:Y:S01]  /*00c0*/  S2UR UR7, SR_CgaCtaId ;  /* 0x00000000000779c3 */ /* 0x000ea20000008800 */
[----:B------:R-:W-:Y:S01]  /*00d0*/  UMOV UR5, 0x400 ;  /* 0x0000040000057882 */ /* 0x000fe20000000000 */
[----:B------:R-:W-:Y:S01]  /*00e0*/  UMOV UR6, 0x400 ;  /* 0x0000040000067882 */ /* 0x000fe20000000000 */
[----:B------:R-:W-:Y:S01]  /*00f0*/  IMAD.MOV.U32 R222, RZ, RZ, 0x20 ;  /* 0x00000020ffde7424 */ /* 0x000fe200078e00ff */
[----:B------:R-:W-:Y:S01]  /*0100*/  UMOV UR61, URZ ;  /* 0x0000003f003d7c82 */ /* 0x000fe20008000000 */
[----:B------:R-:W-:Y:S02]  /*0110*/  IMAD.MOV.U32 R218, RZ, RZ, 0x40 ;  /* 0x00000040ffda7424 */ /* 0x000fe400078e00ff */
[----:B------:R-:W-:Y:S01]  /*0120*/  IMAD.MOV.U32 R236, RZ, RZ, -0x10 ;  /* 0xfffffff0ffec7424 */ /* 0x000fe200078e00ff */
[----:B------:R-:W3:Y:S08]  /*0130*/  S2UR UR50, SR_CTAID.Y ;  /* 0x00000000003279c3 */ /* 0x000ef00000002600 */
[----:B------:R-:W-:Y:S08]  /*0140*/  S2UR UR58, SR_CTAID.Z ;  /* 0x00000000003a79c3 */ /* 0x000ff00000002700 */
[----:B------:R-:W4:Y:S01]  /*0150*/  S2UR UR4, SR_CgaCtaId ;  /* 0x00000000000479c3 */ /* 0x000f220000008800 */
[----:B--2---:R-:W-:Y:S01]  /*0160*/  ULEA UR5, UR7, UR5, 0x18 ;  /* 0x0000000507057291 */ /* 0x004fe2000f8ec03f */
[----:B-1----:R-:W-:Y:S01]  /*0170*/  SHF.R.S32.HI R15, RZ, 0x1f, R14 ;  /* 0x0000001fff0f7819 */ /* 0x002fe2000001140e */
[----:B------:R-:W-:Y:S01]  /*0180*/  IMAD.SHL.U32 R249, R14, 0x2, RZ ;  /* 0x000000020ef97824 */ /* 0x000fe200078e00ff */
[----:B---3--:R-:W-:-:S02]  /*0190*/  USHF.L.U32 UR7, UR50, 0x7, URZ ;  /* 0x0000000732077899 */ /* 0x008fc4000800063f */
[CC--:B------:R-:W-:Y:S02]  /*01a0*/  LEA.HI R4, R15.reuse, R14.reuse, RZ, 0x5 ;  /* 0x0000000e0f047211 */ /* 0x0c0fe400078f28ff */
[----:B------:R-:W-:Y:S02]  /*01b0*/  LEA.HI R8, R15, R14, RZ, 0x4 ;  /* 0x0000000e0f087211 */ /* 0x000fe400078f20ff */
[--C-:B------:R-:W-:Y:S02]  /*01c0*/  SHF.R.S32.HI R5, RZ, 0x5, R4.reuse ;  /* 0x00000005ff057819 */ /* 0x100fe40000011404 */
[----:B------:R-:W-:Y:S02]  /*01d0*/  SHF.R.S32.HI R0, RZ, 0x1f, R4 ;  /* 0x0000001fff007819 */ /* 0x000fe40000011404 */
[-C--:B------:R-:W-:Y:S02]  /*01e0*/  LEA.HI R3, R4, R5.reuse, RZ, 0x1 ;  /* 0x0000000504037211 */ /* 0x080fe400078f08ff */
[----:B------:R-:W-:-:S02]  /*01f0*/  LEA.HI R0, R0, R5, RZ, 0x2 ;  /* 0x0000000500007211 */ /* 0x000fc400078f10ff */
[----:B------:R-:W-:Y:S01]  /*0200*/  SHF.R.S32.HI R7, RZ, 0x4, R8 ;  /* 0x00000004ff077819 */ /* 0x000fe20000011408 */
[----:B----4-:R-:W-:Y:S01]  /*0210*/  ULEA UR4, UR4, UR6, 0x18 ;  /* 0x0000000604047291 */ /* 0x010fe2000f8ec03f */
[----:B------:R-:W-:Y:S01]  /*0220*/  LOP3.LUT R2, R0, 0xfffffffc, RZ, 0xc0, !PT ;  /* 0xfffffffc00027812 */ /* 0x000fe200078ec0ff */
[----:B------:R-:W-:Y:S01]  /*0230*/  USHF.R.S32.HI UR6, URZ, 0x1f, UR58 ;  /* 0x0000001f3f067899 */ /* 0x000fe2000801143a */
[----:B------:R-:W-:Y:S02]  /*0240*/  LEA.HI R18, R15, R14, RZ, 0x2 ;  /* 0x0000000e0f127211 */ /* 0x000fe400078f10ff */
[----:B------:R-:W-:Y:S01]  /*0250*/  LOP3.LUT R0, R3, 0xfffffffe, RZ, 0xc0, !PT ;  /* 0xfffffffe03007812 */ /* 0x000fe200078ec0ff */
[C---:B------:R-:W-:Y:S01]  /*0260*/  IMAD.IADD R214, R5.reuse, 0x1, -R2 ;  /* 0x0000000105d67824 */ /* 0x040fe200078e0a02 */
[----:B------:R-:W-:Y:S02]  /*0270*/  LEA.HI R3, R8, R7, RZ, 0x1 ;  /* 0x0000000708037211 */ /* 0x000fe400078f08ff */
[----:B------:R-:W-:Y:S01]  /*0280*/  SHF.R.S32.HI R10, RZ, 0x2, R18 ;  /* 0x00000002ff0a7819 */ /* 0x000fe20000011412 */
[----:B------:R-:W-:Y:S01]  /*0290*/  IMAD.IADD R220, R5, 0x1, -R0 ;  /* 0x0000000105dc7824 */ /* 0x000fe200078e0a00 */
[----:B------:R-:W-:-:S02]  /*02a0*/  SHF.R.S32.HI R6, RZ, 0x1f, R18 ;  /* 0x0000001fff067819 */ /* 0x000fc40000011412 */
[----:B------:R-:W-:Y:S02]  /*02b0*/  LOP3.LUT R2, R3, 0xfffffffe, RZ, 0xc0, !PT ;  /* 0xfffffffe03027812 */ /* 0x000fe400078ec0ff */
[----:B------:R-:W-:Y:S02]  /*02c0*/  LOP3.LUT R3, R4, 0xffffffe0, RZ, 0xc0, !PT ;  /* 0xffffffe004037812 */ /* 0x000fe400078ec0ff */
[----:B------:R-:W-:Y:S01]  /*02d0*/  LEA.HI R0, R6, R10, RZ, 0x3 ;  /* 0x0000000a06007211 */ /* 0x000fe200078f18ff */
[----:B------:R-:W-:Y:S01]  /*02e0*/  IMAD.IADD R12, R7, 0x1, -R2 ;  /* 0x00000001070c7824 */ /* 0x000fe200078e0a02 */
[----:B------:R-:W-:Y:S01]  /*02f0*/  LEA.HI R16, R15, R14, RZ, 0x3 ;  /* 0x0000000e0f107211 */ /* 0x000fe200078f18ff */
[----:B------:R-:W-:Y:S01]  /*0300*/  IMAD.IADD R2, R14, 0x1, -R3 ;  /* 0x000000010e027824 */ /* 0x000fe200078e0a03 */
[----:B------:R-:W-:Y:S02]  /*0310*/  LOP3.LUT R0, R0, 0xfffffff8, RZ, 0xc0, !PT ;  /* 0xfffffff800007812 */ /* 0x000fe400078ec0ff */
[----:B------:R-:W-:-:S02]  /*0320*/  SHF.R.S32.HI R3, RZ, 0x3, R16 ;  /* 0x00000003ff037819 */ /* 0x000fc40000011410 */
[----:B------:R-:W-:Y:S01]  /*0330*/  LOP3.LUT R4, R16, 0xfffffff8, RZ, 0xc0, !PT ;  /* 0xfffffff810047812 */ /* 0x000fe200078ec0ff */
[----:B------:R-:W-:Y:S01]  /*0340*/  IMAD.IADD R10, R10, 0x1, -R0 ;  /* 0x000000010a0a7824 */ /* 0x000fe200078e0a00 */
[----:B------:R-:W-:Y:S01]  /*0350*/  SHF.R.S32.HI R5, RZ, 0x1f, R2 ;  /* 0x0000001fff057819 */ /* 0x000fe20000011402 */
[----:B------:R-:W-:Y:S02]  /*0360*/  IMAD.SHL.U32 R3, R3, 0x40, RZ ;  /* 0x0000004003037824 */ /* 0x000fe400078e00ff */
[----:B------:R-:W-:Y:S01]  /*0370*/  IMAD.IADD R0, R14, 0x1, -R4 ;  /* 0x000000010e007824 */ /* 0x000fe200078e0a04 */
[----:B------:R-:W-:Y:S02]  /*0380*/  LOP3.LUT R4, R8, 0xfffffff0, RZ, 0xc0, !PT ;  /* 0xfffffff008047812 */ /* 0x000fe400078ec0ff */
[----:B------:R-:W-:Y:S01]  /*0390*/  LOP3.LUT R3, R3, 0x1c0, RZ, 0xc0, !PT ;  /* 0x000001c003037812 */ /* 0x000fe200078ec0ff */
[----:B------:R-:W-:Y:S01]  /*03a0*/  IMAD.SHL.U32 R228, R0, 0x8, RZ ;  /* 0x0000000800e47824 */ /* 0x000fe200078e00ff */
[----:B------:R-:W-:Y:S01]  /*03b0*/  LEA.HI R17, R5, R2, RZ, 0x2 ;  /* 0x0000000205117211 */ /* 0x000fe200078f10ff */
[----:B------:R-:W-:Y:S01]  /*03c0*/  IMAD.IADD R2, R14, 0x1, -R4 ;  /* 0x000000010e027824 */ /* 0x000fe200078e0a04 */
[----:B------:R-:W-:-:S02]  /*03d0*/  LOP3.LUT P4, RZ, R0, 0x4, RZ, 0xc0, !PT ;  /* 0x0000000400ff7812 */ /* 0x000fc4000788c0ff */
[C---:B------:R-:W-:Y:S01]  /*03e0*/  LOP3.LUT P3, RZ, R0.reuse, 0x2, RZ, 0xc0, !PT ;  /* 0x0000000200ff7812 */ /* 0x040fe2000786c0ff */
[----:B------:R-:W-:Y:S01]  /*03f0*/  IMAD.SHL.U32 R0, R0, 0x40, RZ ;  /* 0x0000004000007824 */ /* 0x000fe200078e00ff */
[----:B------:R-:W-:Y:S02]  /*0400*/  SHF.R.U32.HI R4, RZ, 0x3, R3 ;  /* 0x00000003ff047819 */ /* 0x000fe40000011603 */
[----:B------:R-:W-:Y:S02]  /*0410*/  LOP3.LUT R3, R3, 0x38, R228, 0xf8, !PT ;  /* 0x0000003803037812 */ /* 0x000fe400078ef8e4 */
[----:B------:R-:W-:Y:S02]  /*0420*/  SHF.R.S32.HI R5, RZ, 0x1f, R2 ;  /* 0x0000001fff057819 */ /* 0x000fe40000011402 */
[----:B------:R-:W-:Y:S02]  /*0430*/  LOP3.LUT R0, R0, 0x1c0, RZ, 0xc0, !PT ;  /* 0x000001c000007812 */ /* 0x000fe400078ec0ff */
[----:B------:R-:W-:Y:S01]  /*0440*/  LOP3.LUT R11, R3, R4, RZ, 0x3c, !PT ;  /* 0x00000004030b7212 */ /* 0x000fe200078e3cff */
[----:B------:R-:W-:Y:S01]  /*0450*/  IMAD.SHL.U32 R3, R220, 0x10, RZ ;  /* 0x00000010dc037824 */ /* 0x000fe200078e00ff */
[----:B------:R-:W-:-:S02]  /*0460*/  LEA.HI R13, R5, R2, RZ, 0x3 ;  /* 0x00000002050d7211 */ /* 0x000fc400078f18ff */
[C---:B------:R-:W-:Y:S02]  /*0470*/  LOP3.LUT R6, R0.reuse, 0x8, R16, 0xf8, !PT ;  /* 0x0000000800067812 */ /* 0x040fe400078ef810 */
[----:B------:R-:W-:Y:S02]  /*0480*/  SHF.R.U32.HI R215, RZ, 0x3, R0 ;  /* 0x00000003ffd77819 */ /* 0x000fe40000011600 */
[----:B------:R-:W-:Y:S02]  /*0490*/  LEA.HI R4, R15, R14, RZ, 0x7 ;  /* 0x0000000e0f047211 */ /* 0x000fe400078f38ff */
[----:B------:R-:W-:Y:S02]  /*04a0*/  LOP3.LUT R5, R13, 0xfffffff8, RZ, 0xc0, !PT ;  /* 0xfffffff80d057812 */ /* 0x000fe400078ec0ff */
[----:B------:R-:W-:Y:S02]  /*04b0*/  LOP3.LUT R7, R0, 0x10, R3, 0xf8, !PT ;  /* 0x0000001000077812 */ /* 0x000fe400078ef803 */
[----:B------:R-:W-:Y:S01]  /*04c0*/  LOP3.LUT R0, R10, 0x1, RZ, 0xc0, !PT ;  /* 0x000000010a007812 */ /* 0x000fe200078ec0ff */
[----:B------:R-:W-:Y:S01]  /*04d0*/  IMAD.IADD R8, R2, 0x1, -R5 ;  /* 0x0000000102087824 */ /* 0x000fe200078e0a05 */
[----:B------:R-:W-:-:S02]  /*04e0*/  LOP3.LUT R3, R6, R215, RZ, 0x3c, !PT ;  /* 0x000000d706037212 */ /* 0x000fc400078e3cff */
[----:B------:R-:W-:Y:S02]  /*04f0*/  LEA.HI R6, R15, R14, RZ, 0x6 ;  /* 0x0000000e0f067211 */ /* 0x000fe400078f30ff */
[----:B------:R-:W-:Y:S01]  /*0500*/  SHF.R.S32.HI R9, RZ, 0x7, R4 ;  /* 0x00000007ff097819 */ /* 0x000fe20000011404 */
[----:B------:R-:W-:Y:S01]  /*0510*/  IMAD.SHL.U32 R4, R12, 0x200, RZ ;  /* 0x000002000c047824 */ /* 0x000fe200078e00ff */
[----:B------:R-:W-:Y:S02]  /*0520*/  ISETP.NE.U32.AND P0, PT, R0, 0x1, PT ;  /* 0x000000010000780c */ /* 0x000fe40003f05070 */
[----:B------:R-:W-:Y:S01]  /*0530*/  LOP3.LUT R5, R7, 0x8, R16, 0xf8, !PT ;  /* 0x0000000807057812 */ /* 0x000fe200078ef810 */
[----:B------:R-:W-:Y:S01]  /*0540*/  IMAD R2, R9, 0x800, R4 ;  /* 0x0000080009027824 */ /* 0x000fe200078e0204 */
[----:B------:R-:W-:Y:S01]  /*0550*/  SHF.R.S32.HI R0, RZ, 0x6, R6 ;  /* 0x00000006ff007819 */ /* 0x000fe20000011406 */
[----:B------:R-:W-:Y:S01]  /*0560*/  IMAD.SHL.U32 R6, R12, 0x20, RZ ;  /* 0x000000200c067824 */ /* 0x000fe200078e00ff */
[----:B------:R-:W-:Y:S01]  /*0570*/  LOP3.LUT R215, R4, R5, R215, 0xf6, !PT ;  /* 0x0000000504d77212 */ /* 0x000fe200078ef6d7 */
[----:B------:R-:W-:Y:S01]  /*0580*/  IMAD.IADD R3, R2, 0x1, R3 ;  /* 0x0000000102037824 */ /* 0x000fe200078e0203 */
[----:B------:R-:W-:Y:S01]  /*0590*/  LOP3.LUT R2, R18, 0x7ffffffc, RZ, 0xc0, !PT ;  /* 0x7ffffffc12027812 */ /* 0x000fe200078ec0ff */
[----:B------:R-:W-:Y:S01]  /*05a0*/  IMAD R11, R0, 0x200, R11 ;  /* 0x00000200000b7824 */ /* 0x000fe200078e020b */
[----:B------:R-:W-:Y:S01]  /*05b0*/  R2P PR, R10, 0x6 ;  /* 0x000000060a007804 */ /* 0x000fe20000000000 */
[----:B------:R-:W-:Y:S01]  /*05c0*/  IMAD.SHL.U32 R5, R0, 0x8, RZ ;  /* 0x0000000800057824 */ /* 0x000fe200078e00ff */
[----:B------:R-:W-:Y:S01]  /*05d0*/  LOP3.LUT P6, RZ, R8, 0x4, RZ, 0xc0, !PT ;  /* 0x0000000408ff7812 */ /* 0x000fe200078cc0ff */
[----:B------:R-:W-:Y:S01]  /*05e0*/  IMAD.SHL.U32 R0, R10, 0x40, RZ ;  /* 0x000000400a007824 */ /* 0x000fe200078e00ff */
[----:B------:R-:W-:Y:S01]  /*05f0*/  LOP3.LUT P5, RZ, R8, 0x2, RZ, 0xc0, !PT ;  /* 0x0000000208ff7812 */ /* 0x000fe200078ac0ff */
[----:B------:R-:W-:Y:S01]  /*0600*/  IMAD.IADD R7, R14, 0x1, -R2 ;  /* 0x000000010e077824 */ /* 0x000fe200078e0a02 */
[----:B------:R-:W-:Y:S01]  /*0610*/  LOP3.LUT R2, R5, 0x18, RZ, 0xc0, !PT ;  /* 0x0000001805027812 */ /* 0x000fe200078ec0ff */
[----:B------:R-:W-:Y:S01]  /*0620*/  IMAD.SHL.U32 R4, R9, 0x20, RZ ;  /* 0x0000002009047824 */ /* 0x000fe200078e00ff */
[----:B------:R-:W-:Y:S01]  /*0630*/  LOP3.LUT R0, R0, 0x1c0, RZ, 0xc0, !PT ;  /* 0x000001c000007812 */ /* 0x000fe200078ec0ff */
[----:B------:R-:W-:Y:S01]  /*0640*/  IMAD.SHL.U32 R3, R3, 0x2, RZ ;  /* 0x0000000203037824 */ /* 0x000fe200078e00ff */
[----:B------:R-:W-:-:S02]  /*0650*/  LOP3.LUT R9, R2, 0x20, R6, 0xf8, !PT ;  /* 0x0000002002097812 */ /* 0x000fc400078ef806 */
[----:B------:R-:W-:Y:S02]  /*0660*/  SHF.R.U32.HI R5, RZ, 0x3, R0 ;  /* 0x00000003ff057819 */ /* 0x000fe40000011600 */
[----:B------:R-:W-:Y:S02]  /*0670*/  LOP3.LUT R249, R4, 0x6, R249, 0xf8, !PT ;  /* 0x0000000604f97812 */ /* 0x000fe400078ef8f9 */
[----:B------:R-:W-:Y:S02]  /*0680*/  LOP3.LUT R4, R0, 0x20, R4, 0xf8, !PT ;  /* 0x0000002000047812 */ /* 0x000fe400078ef804 */
[----:B------:R-:W-:Y:S01]  /*0690*/  LOP3.LUT R6, R5, R0, R2, 0x1e, !PT ;  /* 0x0000000005067212 */ /* 0x000fe200078e1e02 */
[----:B------:R-:W-:Y:S01]  /*06a0*/  IMAD.SHL.U32 R0, R7, 0x2, RZ ;  /* 0x0000000207007824 */ /* 0x000fe200078e00ff */
[----:B------:R-:W-:Y:S01]  /*06b0*/  LOP3.LUT R5, R4, R5, RZ, 0x3c, !PT ;  /* 0x0000000504057212 */ /* 0x000fe200078e3cff */
[----:B------:R-:W-:Y:S01]  /*06c0*/  IMAD.SHL.U32 R2, R8, 0x40, RZ ;  /* 0x0000004008027824 */ /* 0x000fe200078e00ff */
[----:B------:R-:W-:Y:S01]  /*06d0*/  SEL R212, R218, 0xffffffc0, !P4 ;  /* 0xffffffc0dad47807 */ /* 0x000fe20006000000 */
[--C-:B------:R-:W-:Y:S01]  /*06e0*/  IMAD R4, R214, 0x400, R0.reuse ;  /* 0x00000400d6047824 */ /* 0x100fe200078e0200 */
[----:B------:R-:W-:Y:S01]  /*06f0*/  SEL R218, R218, 0xffffffc0, !P6 ;  /* 0xffffffc0dada7807 */ /* 0x000fe20007000000 */
[----:B------:R-:W-:Y:S01]  /*0700*/  IMAD R0, R220, 0x400, R0 ;  /* 0x00000400dc007824 */ /* 0x000fe200078e0200 */
[----:B------:R-:W-:Y:S01]  /*0710*/  SEL R236, R236, 0x10, !P0 ;  /* 0x00000010ecec7807 */ /* 0x000fe20004000000 */
[----:B------:R-:W-:Y:S01]  /*0720*/  IMAD.IADD R235, R4, 0x1, R5 ;  /* 0x0000000104eb7824 */ /* 0x000fe200078e0205 */
[----:B------:R-:W-:Y:S01]  /*0730*/  LEA R215, R215, UR5, 0x1 ;  /* 0x00000005d7d77c11 */ /* 0x000fe2000f8e08ff */
[----:B------:R-:W-:Y:S01]  /*0740*/  IMAD.IADD R245, R0, 0x1, R6 ;  /* 0x0000000100f57824 */ /* 0x000fe200078e0206 */
[----:B------:R-:W-:Y:S01]  /*0750*/  LOP3.LUT R0, R2, 0x1c0, RZ, 0xc0, !PT ;  /* 0x000001c002007812 */ /* 0x000fe200078ec0ff */
[----:B------:R-:W-:Y:S01]  /*0760*/  IMAD.SHL.U32 R4, R12, 0x8, RZ ;  /* 0x000000080c047824 */ /* 0x000fe200078e00ff */
[----:B------:R-:W-:Y:S01]  /*0770*/  LEA R235, R235, UR5, 0x1 ;  /* 0x00000005ebeb7c11 */ /* 0x000fe2000f8e08ff */
[----:B------:R-:W-:Y:S01]  /*0780*/  IMAD.SHL.U32 R5, R13, 0x40, RZ ;  /* 0x000000400d057824 */ /* 0x000fe200078e00ff */
[----:B------:R-:W-:Y:S01]  /*0790*/  SHF.R.U32.HI R2, RZ, 0x3, R0 ;  /* 0x00000003ff027819 */ /* 0x000fe20000011600 */
[----:B------:R-:W-:Y:S01]  /*07a0*/  IMAD.IADD R217, R212, 0x1, R215 ;  /* 0x00000001d4d97824 */ /* 0x000fe200078e02d7 */
[----:B------:R-:W-:Y:S01]  /*07b0*/  LOP3.LUT R6, R0, 0x8, R4, 0xf8, !PT ;  /* 0x0000000800067812 */ /* 0x000fe200078ef804 */
[C---:B------:R-:W-:Y:S01]  /*07c0*/  VIADD R234, R235.reuse, 0x20 ;  /* 0x00000020ebea7836 */ /* 0x040fe20000000000 */
[----:B------:R-:W-:Y:S01]  /*07d0*/  LOP3.LUT R7, R2, R9, R0, 0x1e, !PT ;  /* 0x0000000902077212 */ /* 0x000fe200078e1e00 */
[----:B------:R-:W-:Y:S01]  /*07e0*/  @P1 VIADD R234, R235, 0xffffffe0 ;  /* 0xffffffe0ebea1836 */ /* 0x000fe20000000000 */
[----:B------:R-:W-:Y:S01]  /*07f0*/  LOP3.LUT R0, R5, 0xfffffe00, RZ, 0xc0, !PT ;  /* 0xfffffe0005007812 */ /* 0x000fe200078ec0ff */
[----:B------:R-:W-:Y:S01]  /*0800*/  IMAD.U32 R5, RZ, RZ, UR7 ;  /* 0x00000007ff057e24 */ /* 0x000fe2000f8e00ff */
[----:B------:R-:W-:Y:S01]  /*0810*/  SHF.R.S32.HI R4, RZ, 0x2, R17 ;  /* 0x00000002ff047819 */ /* 0x000fe20000011411 */
[----:B------:R-:W-:Y:S01]  /*0820*/  USHF.R.S32.HI UR7, URZ, 0x1f, UR58 ;  /* 0x0000001f3f077899 */ /* 0x000fe2000801143a */
[----:B------:R-:W-:Y:S01]  /*0830*/  LOP3.LUT R2, R6, R2, RZ, 0x3c, !PT ;  /* 0x0000000206027212 */ /* 0x000fe200078e3cff */
[----:B------:R-:W-:Y:S01]  /*0840*/  IMAD R220, R220, 0x400, R0 ;  /* 0x00000400dcdc7824 */ /* 0x000fe200078e0200 */
[----:B------:R-:W-:Y:S01]  /*0850*/  LEA R226, R11, UR5, 0x1 ;  /* 0x000000050be27c11 */ /* 0x000fe2000f8e08ff */
[----:B------:R-:W-:-:S02]  /*0860*/  IMAD R250, R214, 0x10, R4 ;  /* 0x00000010d6fa7824 */ /* 0x000fc400078e0204 */
[----:B------:R-:W-:Y:S01]  /*0870*/  IMAD.U32 R4, RZ, RZ, UR7 ;  /* 0x00000007ff047e24 */ /* 0x000fe2000f8e00ff */
[----:B------:R-:W-:Y:S01]  /*0880*/  USHF.R.S32.HI UR7, URZ, 0x1f, UR50 ;  /* 0x0000001f3f077899 */ /* 0x000fe20008011432 */
[----:B------:R-:W-:Y:S01]  /*0890*/  IMAD R214, R214, 0x400, R0 ;  /* 0x00000400d6d67824 */ /* 0x000fe200078e0200 */
[----:B------:R-:W-:Y:S01]  /*08a0*/  LOP3.LUT R0, R7, R0, RZ, 0xfc, !PT ;  /* 0x0000000007007212 */ /* 0x000fe200078efcff */
[----:B------:R-:W-:Y:S02]  /*08b0*/  IMAD.IADD R220, R2, 0x1, R220 ;  /* 0x0000000102dc7824 */ /* 0x000fe400078e02dc */
[----:B------:R-:W-:Y:S01]  /*08c0*/  IMAD.IADD R214, R214, 0x1, R2 ;  /* 0x00000001d6d67824 */ /* 0x000fe200078e0202 */
[----:B------:R-:W-:Y:S01]  /*08d0*/  LEA R0, R0, UR5, 0x1 ;  /* 0x0000000500007c11 */ /* 0x000fe2000f8e08ff */
[----:B------:R-:W-:Y:S01]  /*08e0*/  IMAD.U32 R2, RZ, RZ, UR7 ;  /* 0x00000007ff027e24 */ /* 0x000fe2000f8e00ff */
[----:B------:R-:W-:Y:S01]  /*08f0*/  UIADD3 UR7, UR5, 0x10000, URZ ;  /* 0x0001000005077890 */ /* 0x000fe2000fffe03f */
[----:B------:R-:W-:Y:S01]  /*0900*/  IMAD.U32 R2, RZ, RZ, UR6 ;  /* 0x00000006ff027e24 */ /* 0x000fe2000f8e00ff */
[----:B------:R-:W-:Y:S01]  /*0910*/  UIADD3 UR6, UR5, 0x20000, URZ ;  /* 0x0002000005067890 */ /* 0x000fe2000fffe03f */
[C---:B------:R-:W-:Y:S01]  /*0920*/  SEL R2, R222.reuse, 0xffffffe0, !P3 ;  /* 0xffffffe0de027807 */ /* 0x040fe20005800000 */
[----:B------:R-:W-:Y:S01]  /*0930*/  IMAD.IADD R237, R235, 0x1, R236 ;  /* 0x00000001ebed7824 */ /* 0x000fe200078e02ec */
[----:B------:R-:W-:Y:S01]  /*0940*/  SEL R222, R222, 0xffffffe0, !P5 ;  /* 0xffffffe0dede7807 */ /* 0x000fe20006800000 */
[----:B------:R-:W-:Y:S01]  /*0950*/  VIADD R213, R3, UR7 ;  /* 0x0000000703d57c36 */ /* 0x000fe20008000000 */
[----:B------:R-:W-:Y:S01]  /*0960*/  LEA R214, R214, UR5, 0x1 ;  /* 0x00000005d6d67c11 */ /* 0x000fe2000f8e08ff */
[----:B------:R-:W-:Y:S01]  /*0970*/  IMAD.IADD R236, R236, 0x1, R234 ;  /* 0x00000001ecec7824 */ /* 0x000fe200078e02ea */
[----:B------:R-:W-:Y:S01]  /*0980*/  LEA R220, R220, UR6, 0x1 ;  /* 0x00000006dcdc7c11 */ /* 0x000fe2000f8e08ff */
[----:B------:R-:W-:Y:S01]  /*0990*/  IMAD.IADD R2, R213, 0x1, R2 ;  /* 0x00000001d5027824 */ /* 0x000fe200078e0202 */
[----:B------:R-:W-:Y:S01]  /*09a0*/  LEA R245, R245, UR7, 0x1 ;  /* 0x00000007f5f57c11 */ /* 0x000fe2000f8e08ff */
[----:B------:R-:W-:Y:S01]  /*09b0*/  IMAD.IADD R216, R214, 0x1, R222 ;  /* 0x00000001d6d87824 */ /* 0x000fe200078e02de */
[----:B------:R-:W-:Y:S01]  /*09c0*/  ULDC.64 UR6, c[0x0][0x208] ;  /* 0x0000820000067ab9 */ /* 0x000fe20000000a00 */
[----:B------:R-:W-:-:S02]  /*09d0*/  IMAD.IADD R221, R218, 0x1, R220 ;  /* 0x00000001dadd7824 */ /* 0x000fc400078e02dc */
[----:B------:R-:W-:Y:S02]  /*09e0*/  IMAD.IADD R213, R213, 0x1, R212 ;  /* 0x00000001d5d57824 */ /* 0x000fe400078e02d4 */
[C---:B------:R-:W-:Y:S02]  /*09f0*/  VIADD R246, R245.reuse, 0x40 ;  /* 0x00000040f5f67836 */ /* 0x040fe40000000000 */
[----:B------:R-:W-:Y:S02]  /*0a00*/  IMAD.IADD R219, R214, 0x1, R218 ;  /* 0x00000001d6db7824 */ /* 0x000fe400078e02da */
[----:B------:R-:W-:Y:S02]  /*0a10*/  IMAD.IADD R223, R222, 0x1, R220 ;  /* 0x00000001dedf7824 */ /* 0x000fe400078e02dc */
[----:B------:R-:W-:Y:S02]  /*0a20*/  IMAD.IADD R212, R2, 0x1, R212 ;  /* 0x0000000102d47824 */ /* 0x000fe400078e02d4 */
[----:B------:R-:W-:-:S02]  /*0a30*/  @P2 VIADD R246, R245, 0xffffffc0 ;  /* 0xffffffc0f5f62836 */ /* 0x000fc40000000000 */
[----:B------:R-:W-:Y:S02]  /*0a40*/  IMAD.IADD R218, R216, 0x1, R218 ;  /* 0x00000001d8da7824 */ /* 0x000fe400078e02da */
[----:B------:R-:W-:-:S07]  /*0a50*/  IMAD.IADD R222, R222, 0x1, R221 ;  /* 0x00000001dede7824 */ /* 0x000fce00078e02dd */
.L_x_253:
[----:B------:R-:W-:Y:S01]  /*0a60*/  ULDC.64 UR12, c[0x0][0x308] ;  /* 0x0000c200000c7ab9 */ /* 0x000fe20000000a00 */
[----:B------:R-:W-:Y:S01]  /*0a70*/  ULDC.64 UR10, c[0x0][0x300] ;  /* 0x0000c000000a7ab9 */ /* 0x000fe20000000a00 */
[----:B------:R-:W-:Y:S02]  /*0a80*/  UISETP.NE.U32.AND UP3, UPT, UR12, URZ, UPT ;  /* 0x0000003f0c00728c */ /* 0x000fe4000bf65070 */
[----:B------:R-:W-:Y:S02]  /*0a90*/  UISETP.NE.U32.AND UP4, UPT, UR10, URZ, UPT ;  /* 0x0000003f0a00728c */ /* 0x000fe4000bf85070 */
[----:B------:R-:W-:Y:S02]  /*0aa0*/  UISETP.NE.AND.EX UP3, UPT, UR13, URZ, UPT, UP3 ;  /* 0x0000003f0d00728c */ /* 0x000fe4000bf65330 */
[----:B------:R-:W-:Y:S02]  /*0ab0*/  USHF.R.S32.HI UR59, URZ, 0x1f, UR50 ;  /* 0x0000001f3f3b7899 */ /* 0x000fe40008011432 */
[----:B------:R-:W-:-:S02]  /*0ac0*/  USHF.L.U32 UR16, UR50, 0x2, URZ ;  /* 0x0000000232107899 */ /* 0x000fc4000800063f */
[----:B------:R-:W-:Y:S01]  /*0ad0*/  UISETP.NE.AND.EX UP4, UPT, UR11, URZ, UPT, UP4 ;  /* 0x0000003f0b00728c */ /* 0x000fe2000bf85340 */
[----:B------:R-:W-:Y:S01]  /*0ae0*/  PLOP3.LUT P0, PT, PT, PT, UP3, 0x80, 0x0 ;  /* 0x000000000000781c */ /* 0x000fe20003f0f038 */
[----:B------:R-:W-:Y:S01]  /*0af0*/  ULDC.64 UR8, c[0x0][0x2f0] ;  /* 0x0000bc0000087ab9 */ /* 0x000fe20000000a00 */
[----:B------:R-:W-:Y:S02]  /*0b00*/  USHF.L.U64.HI UR5, UR50, 0x2, UR59 ;  /* 0x0000000232057899 */ /* 0x000fe4000801023b */
[----:B------:R-:W-:Y:S01]  /*0b10*/  UIADD3 UR15, UP0, UR16, UR8, URZ ;  /* 0x00000008100f7290 */ /* 0x000fe2000ff1e03f */
[----:B------:R-:W-:Y:S01]  /*0b20*/  PLOP3.LUT P1, PT, PT, PT, UP4, 0x80, 0x0 ;  /* 0x000000000000781c */ /* 0x000fe20003f2f048 */
[----:B------:R-:W-:Y:S02]  /*0b30*/  UISETP.NE.U32.AND UP2, UPT, UR8, URZ, UPT ;  /* 0x0000003f0800728c */ /* 0x000fe4000bf45070 */
[----:B------:R-:W-:Y:S02]  /*0b40*/  UIADD3.X UR14, UR5, UR9, URZ, UP0, !UPT ;  /* 0x00000009050e7290 */ /* 0x000fe400087fe43f */
[----:B------:R-:W-:-:S02]  /*0b50*/  @UP3 UIADD3 UR8, UP0, UR16, UR12, URZ ;  /* 0x0000000c10083290 */ /* 0x000fc4000ff1e03f */
[----:B------:R-:W-:Y:S02]  /*0b60*/  UISETP.NE.AND.EX UP2, UPT, UR9, URZ, UPT, UP2 ;  /* 0x0000003f0900728c */ /* 0x000fe4000bf45320 */
[----:B------:R-:W-:Y:S02]  /*0b70*/  @UP4 UIADD3 UR10, UP1, UR16, UR10, URZ ;  /* 0x0000000a100a4290 */ /* 0x000fe4000ff3e03f */
[----:B------:R-:W-:Y:S01]  /*0b80*/  @UP3 UIADD3.X UR9, UR5, UR13, URZ, UP0, !UPT ;  /* 0x0000000d05093290 */ /* 0x000fe200087fe43f */
[----:B-1----:R-:W-:Y:S01]  /*0b90*/  IMAD.U32 R6, RZ, RZ, UR8 ;  /* 0x00000008ff067e24 */ /* 0x002fe2000f8e00ff */
[----:B------:R-:W-:Y:S01]  /*0ba0*/  ULDC.U8 UR18, c[0x0][0x3c2] ;  /* 0x0000f08000127ab9 */ /* 0x000fe20000000000 */
[----:B------:R-:W-:Y:S01]  /*0bb0*/  ULDC.64 UR12, c[0x0][0x2f8] ;  /* 0x0000be00000c7ab9 */ /* 0x000fe20000000a00 */
[----:B------:R-:W-:Y:S01]  /*0bc0*/  @UP4 UIADD3.X UR11, UR5, UR11, URZ, UP1, !UPT ;  /* 0x0000000b050b4290 */ /* 0x000fe20008ffe43f */
[----:B------:R-:W-:Y:S01]  /*0bd0*/  PLOP3.LUT P3, PT, PT, PT, UP2, 0x80, 0x0 ;  /* 0x000000000000781c */ /* 0x000fe20003f6f028 */
[----:B------:R-:W-:Y:S01]  /*0be0*/  UISETP.NE.AND UP4, UPT, UR18, URZ, UPT ;  /* 0x0000003f1200728c */ /* 0x000fe2000bf85270 */
[----:B------:R-:W-:Y:S01]  /*0bf0*/  IMAD.U32 R7, RZ, RZ, UR9 ;  /* 0x00000009ff077e24 */ /* 0x000fe2000f8e00ff */
[----:B------:R-:W-:Y:S01]  /*0c00*/  UISETP.EQ.U32.AND UP1, UPT, UR12, URZ, UPT ;  /* 0x0000003f0c00728c */ /* 0x000fe2000bf22070 */
[----:B--2---:R-:W-:Y:S01]  /*0c10*/  IMAD.U32 R4, RZ, RZ, UR10 ;  /* 0x0000000aff047e24 */ /* 0x004fe2000f8e00ff */
[----:B------:R-:W-:Y:S01]  /*0c20*/  UIADD3 UR10, UP0, UR16, UR12, URZ ;  /* 0x0000000c100a7290 */ /* 0x000fe2000ff1e03f */
[----:B------:R-:W-:Y:S01]  /*0c30*/  IMAD.U32 R5, RZ, RZ, UR11 ;  /* 0x0000000bff057e24 */ /* 0x000fe2000f8e00ff */
[----:B------:R-:W-:Y:S01]  /*0c40*/  UISETP.EQ.OR.EX UP1, UPT, UR13, URZ, !UP4, UP1 ;  /* 0x0000003f0d00728c */ /* 0x000fe2000e722710 */
[----:B------:R-:W2:Y:S01]  /*0c50*/  @P0 LDG.E R8, desc[UR6][R6.64] ;  /* 0x0000000606080981 */ /* 0x000ea2000c1e1900 */
[----:B------:R-:W-:Y:S01]  /*0c60*/  UIADD3.X UR5, UR5, UR13, URZ, UP0, !UPT ;  /* 0x0000000d05057290 */ /* 0x000fe200087fe43f */
[----:B------:R-:W1:Y:S03]  /*0c70*/  S2R R12, SR_TID.X ;  /* 0x00000000000c7919 */ /* 0x000e660000002100 */
[----:B------:R-:W-:Y:S01]  /*0c80*/  PLOP3.LUT P2, PT, PT, PT, UP1, 0x80, 0x0 ;  /* 0x000000000000781c */ /* 0x000fe20003f4f018 */
[----:B------:R-:W-:Y:S01]  /*0c90*/  UMOV UR19, URZ ;  /* 0x0000003f00137c82 */ /* 0x000fe20008000000 */
[----:B------:R-:W-:Y:S01]  /*0ca0*/  @!UP3 ULDC.64 UR8, c[0x0][0x318] ;  /* 0x0000c6000008bab9 */ /* 0x000fe20000000a00 */
[----:B---34-:R3:W4:Y:S02]  /*0cb0*/  @P1 LDG.E R10, desc[UR6][R4.64] ;  /* 0x00000006040a1981 */ /* 0x018724000c1e1900 */
[----:B---3--:R-:W-:-:S02]  /*0cc0*/  IMAD.U32 R4, RZ, RZ, UR15 ;  /* 0x0000000fff047e24 */ /* 0x008fc4000f8e00ff */
[----:B------:R-:W-:-:S05]  /*0cd0*/  IMAD.U32 R5, RZ, RZ, UR14 ;  /* 0x0000000eff057e24 */ /* 0x000fca000f8e00ff */
[----:B------:R-:W3:Y:S04]  /*0ce0*/  @P3 LDG.E R9, desc[UR6][R4.64] ;  /* 0x0000000604093981 */ /* 0x000ee8000c1e1900 */
[----:B-----5:R5:W3:Y:S02]  /*0cf0*/  @P3 LDG.E R6, desc[UR6][R4.64+0x4] ;  /* 0x0000040604063981 */ /* 0x020ae4000c1e1900 */
[----:B-----5:R-:W-:Y:S02]  /*0d00*/  IMAD.U32 R4, RZ, RZ, UR10 ;  /* 0x0000000aff047e24 */ /* 0x020fe4000f8e00ff */
[----:B------:R-:W-:-:S05]  /*0d10*/  IMAD.U32 R5, RZ, RZ, UR5 ;  /* 0x00000005ff057e24 */ /* 0x000fca000f8e00ff */
[----:B------:R-:W5:Y:S01]  /*0d20*/  @!P2 LDG.E R7, desc[UR6][R4.64] ;  /* 0x000000060407a981 */ /* 0x000f62000c1e1900 */
[----:B------:R-:W1:Y:S01]  /*0d30*/  S2UR UR16, SR_CTAID.X ;  /* 0x00000000001079c3 */ /* 0x000e620000002500 */
[----:B------:R-:W-:-:S03]  /*0d40*/  @!UP3 UISETP.NE.U32.AND UP0, UPT, UR8, URZ, UPT ;  /* 0x0000003f0800b28c */ /* 0x000fc6000bf05070 */
[----:B------:R-:W-:Y:S01]  /*0d50*/  ULDC UR8, c[0x0][0xc] ;  /* 0x0000030000087ab9 */ /* 0x000fe20000000800 */
[----:B------:R-:W-:Y:S02]  /*0d60*/  @!UP3 UISETP.NE.AND.EX UP0, UPT, UR9, URZ, UPT, UP0 ;  /* 0x0000003f0900b28c */ /* 0x000fe4000bf05300 */
[----:B------:R-:W-:-:S03]  /*0d70*/  USHF.L.U32 UR14, UR8, 0x6, URZ ;  /* 0x00000006080e7899 */ /* 0x000fc6000800063f */
[----:B------:R-:W-:Y:S01]  /*0d80*/  @!UP3 ULDC UR8, c[0x0][0x2cc] ;  /* 0x0000b3000008bab9 */ /* 0x000fe20000000800 */
[----:B------:R-:W-:Y:S01]  /*0d90*/  UMOV UR5, 0xffffffff ;  /* 0xffffffff00057882 */ /* 0x000fe20000000000 */
[----:B------:R-:W-:Y:S01]  /*0da0*/  @!UP3 USEL UR10, UR8, URZ, UP0 ;  /* 0x0000003f080ab287 */ /* 0x000fe20008000000 */
[----:B------:R-:W-:Y:S01]  /*0db0*/  UMOV UR39, 0xffffffff ;  /* 0xffffffff00277882 */ /* 0x000fe20000000000 */
[----:B------:R-:W-:Y:S01]  /*0dc0*/  USHF.L.U32 UR33, UR17, 0x6, URZ ;  /* 0x0000000611217899 */ /* 0x000fe2000800063f */
[----:B------:R-:W-:Y:S01]  /*0dd0*/  ULDC UR9, c[0x0][0x2c8] ;  /* 0x0000b20000097ab9 */ /* 0x000fe20000000800 */
[----:B-1----:R-:W-:Y:S01]  /*0de0*/  USHF.L.U32 UR15, UR16, 0x6, URZ ;  /* 0x00000006100f7899 */ /* 0x002fe2000800063f */
[----:B--2---:R-:W-:Y:S02]  /*0df0*/  @P0 R2UR UR11, R8 ;  /* 0x00000000080b02ca */ /* 0x004fe400000e0000 */
[----:B------:R-:W-:-:S04]  /*0e00*/  ISETP.NE.U32.AND P0, PT, RZ, UR12, PT ;  /* 0x0000000cff007c0c */ /* 0x000fc8000bf05070 */
[----:B------:R-:W-:Y:S02]  /*0e10*/  ISETP.NE.AND.EX P0, PT, RZ, UR13, PT, P0 ;  /* 0x0000000dff007c0c */ /* 0x000fe4000bf05300 */
[----:B----4-:R-:W-:Y:S02]  /*0e20*/  @P1 R2UR UR19, R10 ;  /* 0x000000000a1312ca */ /* 0x010fe400000e0000 */
[----:B------:R-:W-:-:S11]  /*0e30*/  SHF.R.S32.HI R10, RZ, 0x1f, R12 ;  /* 0x0000001fff0a7819 */ /* 0x000fd6000001140c */
[----:B------:R-:W-:Y:S01]  /*0e40*/  @UP3 UIADD3 UR8, UR11, -UR19, URZ ;  /* 0x800000130b083290 */ /* 0x000fe2000fffe03f */
[----:B---3--:R-:W-:Y:S02]  /*0e50*/  @P3 R2UR UR5, R9 ;  /* 0x00000000090532ca */ /* 0x008fe400000e0000 */
[----:B------:R-:W-:Y:S02]  /*0e60*/  @P3 R2UR UR12, R6 ;  /* 0x00000000060c32ca */ /* 0x000fe400000e0000 */
[----:B-----5:R-:W-:Y:S01]  /*0e70*/  @!P2 R2UR UR39, R7 ;  /* 0x000000000727a2ca */ /* 0x020fe200000e0000 */
[----:B------:R-:W-:-:S14]  /*0e80*/  @!P0 BRA `(.L_x_209) ;  /* 0x0000000000188947 */ /* 0x000fdc0003800000 */
[----:B------:R-:W-:-:S13]  /*0e90*/  PLOP3.LUT P0, PT, PT, PT, UP4, 0x80, 0x0 ;  /* 0x000000000000781c */ /* 0x000fda0003f0f048 */
[----:B------:R-:W2:Y:S04]  /*0ea0*/  @P0 LDG.E R6, desc[UR6][R4.64+0x4] ;  /* 0x0000040604060981 */ /* 0x000ea8000c1e1900 */
[----:B------:R-:W3:Y:S01]  /*0eb0*/  @!P0 LDG.E R4, desc[UR6][R4.64] ;  /* 0x0000000604048981 */ /* 0x000ee2000c1e1900 */
[----:B--2---:R-:W-:-:S13]  /*0ec0*/  @P0 R2UR UR9, R6 ;  /* 0x00000000060902ca */ /* 0x004fda00000e0000 */
[----:B------:R-:W-:-:S07]  /*0ed0*/  @UP4 UIADD3 UR9, UR9, -UR39, URZ ;  /* 0x8000002709094290 */ /* 0x000fce000fffe03f */
[----:B---3--:R-:W-:-:S15]  /*0ee0*/  @!P0 R2UR UR9, R4 ;  /* 0x00000000040982ca */ /* 0x008fde00000e0000 */
.L_x_209:
[----:B------:R-:W-:Y:S01]  /*0ef0*/  @!UP3 UIADD3 UR8, UR10, UR9, -UR19 ;  /* 0x000000090a08b290 */ /* 0x000fe2000fffe813 */
[----:B------:R-:W-:Y:S01]  /*0f00*/  LEA.HI R4, R10, R12, RZ, 0x3 ;  /* 0x0000000c0a047211 */ /* 0x000fe200078f18ff */
[----:B------:R-:W-:Y:S02]  /*0f10*/  UIMAD UR9, UR14, UR61, UR15 ;  /* 0x0000003d0e0972a4 */ /* 0x000fe4000f8e020f */
[----:B------:R-:W-:Y:S01]  /*0f20*/  UISETP.GT.AND UP0, UPT, UR8, UR33, UPT ;  /* 0x000000210800728c */ /* 0x000fe2000bf04270 */
[----:B------:R-:W-:Y:S01]  /*0f30*/  SHF.R.S32.HI R4, RZ, 0x3, R4 ;  /* 0x00000003ff047819 */ /* 0x000fe20000011404 */
[----:B------:R-:W-:Y:S02]  /*0f40*/  @UP2 UIADD3 UR38, UR12, -UR5, URZ ;  /* 0x800000050c262290 */ /* 0x000fe4000fffe03f */
[----:B------:R-:W-:Y:S01]  /*0f50*/  IMAD.U32 R5, RZ, RZ, UR9 ;  /* 0x00000009ff057e24 */ /* 0x000fe2000f8e00ff */
[----:B------:R-:W-:Y:S02]  /*0f60*/  IADD3 R22, P1, R4, UR9, RZ ;  /* 0x0000000904167c10 */ /* 0x000fe4000ff3e0ff */
[----:B------:R-:W-:-:S02]  /*0f70*/  PLOP3.LUT P0, PT, PT, PT, UP0, 0x80, 0x0 ;  /* 0x000000000000781c */ /* 0x000fc40003f0f008 */
[----:B------:R-:W-:Y:S01]  /*0f80*/  SHF.R.S32.HI R27, RZ, 0x1f, R4 ;  /* 0x0000001fff1b7819 */ /* 0x000fe20000011404 */
[----:B------:R-:W-:-:S03]  /*0f90*/  @!UP2 ULDC UR38, c[0x0][0x2c4] ;  /* 0x0000b1000026aab9 */ /* 0x000fc60000000800 */
[----:B------:R-:W-:-:S07]  /*0fa0*/  LEA.HI.X.SX32 R24, R5, R27, 0x1, P1 ;  /* 0x0000001b05187211 */ /* 0x000fce00008f0eff */
[----:B------:R-:W-:Y:S05]  /*0fb0*/  @!P0 BRA `(.L_x_210) ;  /* 0x00000090004c8947 */ /* 0x000fea0003800000 */
[----:B------:R-:W1:Y:S01]  /*0fc0*/  LDC R11, c[0x0][0x278] ;  /* 0x00009e00ff0b7b82 */ /* 0x000e620000000800 */
[----:B------:R-:W-:Y:S01]  /*0fd0*/  UISETP.NE.AND UP1, UPT, UR5, -0x1, UPT ;  /* 0xffffffff0500788c */ /* 0x000fe2000bf25270 */
[----:B------:R-:W-:Y:S01]  /*0fe0*/  IABS R8, UR58 ;  /* 0x0000003a00087c13 */ /* 0x000fe20008000000 */
[----:B------:R-:W-:Y:S01]  /*0ff0*/  ULDC.64 UR10, c[0x0][0x228] ;  /* 0x00008a00000a7ab9 */ /* 0x000fe20000000a00 */
[----:B------:R-:W-:Y:S01]  /*1000*/  ULDC.64 UR12, c[0x0][0x488] ;  /* 0x00012200000c7ab9 */ /* 0x000fe20000000a00 */
[----:B------:R-:W-:Y:S02]  /*1010*/  UIMAD UR9, UR59, UR10, URZ ;  /* 0x0000000a3b0972a4 */ /* 0x000fe4000f8e023f */
[----:B------:R-:W-:Y:S02]  /*1020*/  UIMAD.WIDE.U32 UR24, UR50, UR10, URZ ;  /* 0x0000000a321872a5 */ /* 0x000fe4000f8e003f */
[----:B------:R-:W-:Y:S02]  /*1030*/  UIMAD UR36, UR50, UR11, UR9 ;  /* 0x0000000b322472a4 */ /* 0x000fe4000f8e0209 */
[----:B------:R-:W-:Y:S01]  /*1040*/  UIMAD.WIDE.U32 UR34, UR16, UR12, URZ ;  /* 0x0000000c102272a5 */ /* 0x000fe2000f8e003f */
[----:B------:R-:W-:Y:S01]  /*1050*/  @!UP1 ULDC.64 UR10, c[0x0][0x418] ;  /* 0x00010600000a9ab9 */ /* 0x000fe20000000a00 */
[----:B------:R-:W-:-:S02]  /*1060*/  USHF.L.U32 UR15, UR50, 0x7, URZ ;  /* 0x00000007320f7899 */ /* 0x000fc4000800063f */
[----:B------:R-:W-:Y:S02]  /*1070*/  @!UP1 UIMAD UR9, UR59, UR10, URZ ;  /* 0x0000000a3b0992a4 */ /* 0x000fe4000f8e023f */
[----:B------:R-:W-:Y:S02]  /*1080*/  UIMAD UR53, UR16, UR13, UR35 ;  /* 0x0000000d103572a4 */ /* 0x000fe4000f8e0223 */
[----:B------:R-:W-:Y:S02]  /*1090*/  @!UP1 UIMAD UR35, UR50, UR11, UR9 ;  /* 0x0000000b322392a4 */ /* 0x000fe4000f8e0209 */
[----:B------:R-:W-:Y:S01]  /*10a0*/  UIADD3 UR9, UR38, 0x3f, URZ ;  /* 0x0000003f26097890 */ /* 0x000fe2000fffe03f */
[----:B-1----:R-:W-:Y:S01]  /*10b0*/  IABS R9, R11 ;  /* 0x0000000b00097213 */ /* 0x002fe20000000000 */
[----:B------:R-:W-:Y:S01]  /*10c0*/  @UP1 ULDC.64 UR12, c[0x0][0x420] ;  /* 0x00010800000c1ab9 */ /* 0x000fe20000000a00 */
[----:B------:R-:W-:Y:S01]  /*10d0*/  UISETP.NE.AND UP0, UPT, UR39, -0x1, UPT ;  /* 0xffffffff2700788c */ /* 0x000fe2000bf05270 */
[----:B------:R-:W-:Y:S01]  /*10e0*/  ISETP.NE.AND P3, PT, R11, RZ, PT ;  /* 0x000000ff0b00720c */ /* 0x000fe20003f65270 */
[----:B------:R-:W1:Y:S01]  /*10f0*/  I2F.RP R6, R9 ;  /* 0x0000000900067306 */ /* 0x000e620000209400 */
[----:B------:R-:W-:Y:S01]  /*1100*/  @UP1 UIMAD.WIDE.U32 UR44, UR5, UR12, URZ ;  /* 0x0000000c052c12a5 */ /* 0x000fe2000f8e003f */
[----:B------:R-:W-:Y:S01]  /*1110*/  ULDC UR60, c[0x0][0x2d4] ;  /* 0x0000b500003c7ab9 */ /* 0x000fe20000000800 */
[----:B------:R-:W-:-:S02]  /*1120*/  USEL UR47, UR15, URZ, UP2 ;  /* 0x0000003f0f2f7287 */ /* 0x000fc40009000000 */
[----:B------:R-:W-:Y:S01]  /*1130*/  USHF.R.S32.HI UR18, URZ, 0x1f, UR9 ;  /* 0x0000001f3f127899 */ /* 0x000fe20008011409 */
[----:B------:R-:W-:Y:S01]  /*1140*/  ULDC.U8 UR15, c[0x0][0x3d8] ;  /* 0x0000f600000f7ab9 */ /* 0x000fe20000000000 */
[----:B------:R-:W-:Y:S01]  /*1150*/  ULDC.64 UR26, c[0x0][0x240] ;  /* 0x00009000001a7ab9 */ /* 0x000fe20000000a00 */
[----:B------:R-:W-:Y:S01]  /*1160*/  USHF.R.S32.HI UR40, URZ, 0x1f, UR60 ;  /* 0x0000001f3f287899 */ /* 0x000fe2000801143c */
[----:B------:R-:W-:Y:S01]  /*1170*/  ULDC UR21, c[0x0][0x2dc] ;  /* 0x0000b70000157ab9 */ /* 0x000fe20000000800 */
[----:B------:R-:W-:Y:S01]  /*1180*/  ULDC UR51, c[0x0][0x270] ;  /* 0x00009c0000337ab9 */ /* 0x000fe20000000800 */
[----:B------:R-:W-:Y:S01]  /*1190*/  UISETP.NE.AND UP3, UPT, UR15, URZ, UPT ;  /* 0x0000003f0f00728c */ /* 0x000fe2000bf65270 */
[----:B-1----:R-:W1:Y:S01]  /*11a0*/  MUFU.RCP R6, R6 ;  /* 0x0000000600067308 */ /* 0x002e620000001000 */
[----:B------:R-:W-:Y:S02]  /*11b0*/  @UP1 UIMAD UR41, UR5, UR13, UR45 ;  /* 0x0000000d052912a4 */ /* 0x000fe4000f8e022d */
[----:B------:R-:W-:-:S02]  /*11c0*/  @!UP1 UIMAD.WIDE.U32 UR42, UR50, UR10, URZ ;  /* 0x0000000a322a92a5 */ /* 0x000fc4000f8e003f */
[----:B------:R-:W-:Y:S02]  /*11d0*/  USHF.L.U64.HI UR14, UR50, 0x7, UR59 ;  /* 0x00000007320e7899 */ /* 0x000fe4000801023b */
[----:B------:R-:W-:Y:S02]  /*11e0*/  UIMAD.WIDE.U32 UR22, UR5, UR26, URZ ;  /* 0x0000001a051672a5 */ /* 0x000fe4000f8e003f */
[----:B------:R-:W-:Y:S02]  /*11f0*/  UIMAD.WIDE UR10, UR21, UR51, URZ ;  /* 0x00000033150a72a5 */ /* 0x000fe4000f8e023f */
[----:B------:R-:W-:Y:S02]  /*1200*/  UIMAD.WIDE.U32 UR12, UR50, UR60, URZ ;  /* 0x0000003c320c72a5 */ /* 0x000fe4000f8e003f */
[----:B------:R-:W-:Y:S02]  /*1210*/  ULEA.HI UR31, UR18, UR9, URZ, 0x6 ;  /* 0x00000009121f7291 */ /* 0x000fe4000f8f303f */
[----:B------:R-:W-:Y:S01]  /*1220*/  UIMAD UR9, UR40, UR50, URZ ;  /* 0x00000032280972a4 */ /* 0x000fe2000f8e023f */
[----:B-1----:R-:W-:Y:S01]  /*1230*/  VIADD R6, R6, 0xffffffe ;  /* 0x0ffffffe06067836 */ /* 0x002fe20000000000 */
[----:B------:R-:W-:-:S02]  /*1240*/  USEL UR46, UR24, UR22, !UP1 ;  /* 0x00000016182e7287 */ /* 0x000fc4000c800000 */
[----:B------:R-:W-:Y:S01]  /*1250*/  UIADD3 UR40, UR25, UR36, URZ ;  /* 0x0000002419287290 */ /* 0x000fe2000fffe03f */
[----:B------:R-:W1:Y:S01]  /*1260*/  F2I.FTZ.U32.TRUNC.NTZ R7, R6 ;  /* 0x0000000600077305 */ /* 0x000e62000021f000 */
[----:B------:R-:W-:Y:S02]  /*1270*/  @UP0 UIADD3 UR16, UR19, UR39, URZ ;  /* 0x0000002713100290 */ /* 0x000fe4000fffe03f */
[----:B------:R-:W-:Y:S02]  /*1280*/  UIMAD.WIDE.U32 UR24, UR10, UR12, URZ ;  /* 0x0000000c0a1872a5 */ /* 0x000fe4000f8e003f */
[----:B------:R-:W-:Y:S02]  /*1290*/  UIMAD UR18, UR11, UR12, URZ ;  /* 0x0000000c0b1272a4 */ /* 0x000fe4000f8e023f */
[----:B------:R-:W-:Y:S02]  /*12a0*/  USEL UR37, UR14, URZ, UP2 ;  /* 0x0000003f0e257287 */ /* 0x000fe40009000000 */
[----:B------:R-:W-:Y:S01]  /*12b0*/  UIMAD UR12, UR59, UR60, UR9 ;  /* 0x0000003c3b0c72a4 */ /* 0x000fe2000f8e0209 */
[----:B------:R-:W-:Y:S01]  /*12c0*/  @UP0 ULDC.64 UR14, c[0x0][0x248] ;  /* 0x00009200000e0ab9 */ /* 0x000fe20000000a00 */
[----:B------:R-:W-:Y:S01]  /*12d0*/  ULDC UR48, c[0x0][0x2c4] ;  /* 0x0000b10000307ab9 */ /* 0x000fe20000000800 */
[----:B------:R-:W-:Y:S01]  /*12e0*/  @UP0 UIMAD.WIDE.U32 UR28, UR16, UR14, URZ ;  /* 0x0000000e101c02a5 */ /* 0x000fe2000f8e003f */
[----:B-1----:R-:W-:Y:S01]  /*12f0*/  IMAD.MOV R5, RZ, RZ, -R7 ;  /* 0x000000ffff057224 */ /* 0x002fe200078e0a07 */
[----:B------:R-:W-:Y:S01]  /*1300*/  @UP0 UIMAD UR49, UR16, UR15, URZ ;  /* 0x0000000f103102a4 */ /* 0x000fe2000f8e023f */
[----:B------:R-:W-:Y:S01]  /*1310*/  IMAD.MOV.U32 R6, RZ, RZ, RZ ;  /* 0x000000ffff067224 */ /* 0x000fe200078e00ff */
[----:B------:R-:W-:Y:S01]  /*1320*/  @UP3 UIMAD UR16, UR50, UR48, URZ ;  /* 0x00000030321032a4 */ /* 0x000fe2000f8e023f */
[----:B------:R-:W-:Y:S01]  /*1330*/  IMAD R5, R5, R9, RZ ;  /* 0x0000000905057224 */ /* 0x000fe200078e02ff */
[----:B------:R-:W-:-:S02]  /*1340*/  UIADD3 UR12, UR13, UR12, URZ ;  /* 0x0000000c0d0c7290 */ /* 0x000fc4000fffe03f */
[----:B------:R-:W-:Y:S01]  /*1350*/  ULOP3.LUT UR9, UR31, 0xffffffc0, URZ, 0xc0, !UPT ;  /* 0xffffffc01f097892 */ /* 0x000fe2000f8ec03f */
[----:B------:R-:W-:Y:S01]  /*1360*/  IMAD.HI.U32 R5, R7, R5, R6 ;  /* 0x0000000507057227 */ /* 0x000fe200078e0006 */
[----:B------:R-:W-:Y:S01]  /*1370*/  MOV R6, R8 ;  /* 0x0000000800067202 */ /* 0x000fe20000000f00 */
[----:B------:R-:W-:Y:S02]  /*1380*/  @UP3 USEL UR16, UR16, UR5, !UP1 ;  /* 0x0000000510103287 */ /* 0x000fe4000c800000 */
[----:B------:R-:W-:Y:S02]  /*1390*/  UIMAD UR18, UR10, UR12, UR18 ;  /* 0x0000000c0a1272a4 */ /* 0x000fe4000f8e0212 */
[----:B------:R-:W-:Y:S01]  /*13a0*/  IMAD.HI.U32 R5, R5, R6, RZ ;  /* 0x0000000605057227 */ /* 0x000fe200078e00ff */
[----:B------:R-:W-:Y:S02]  /*13b0*/  UIMAD UR30, UR5, UR27, URZ ;  /* 0x0000001b051e72a4 */ /* 0x000fe4000f8e023f */
[----:B------:R-:W-:Y:S01]  /*13c0*/  @!UP3 UIMAD UR12, UR50, UR51, UR58 ;  /* 0x00000033320cb2a4 */ /* 0x000fe2000f8e023a */
[----:B------:R-:W-:Y:S01]  /*13d0*/  IMAD.MOV R7, RZ, RZ, -R5 ;  /* 0x000000ffff077224 */ /* 0x000fe200078e0a05 */
[----:B------:R-:W-:Y:S01]  /*13e0*/  @UP3 ULDC UR13, c[0x0][0x2e4] ;  /* 0x0000b900000d3ab9 */ /* 0x000fe20000000800 */
[----:B------:R-:W-:-:S02]  /*13f0*/  UIADD3 UR9, UR9, -0x40, URZ ;  /* 0xffffffc009097890 */ /* 0x000fc4000fffe03f */
[C---:B------:R-:W-:Y:S01]  /*1400*/  IMAD R6, R9.reuse, R7, R6 ;  /* 0x0000000709067224 */ /* 0x040fe200078e0206 */
[----:B------:R-:W-:Y:S02]  /*1410*/  @UP3 UIMAD UR51, UR58, UR13, UR16 ;  /* 0x0000000d3a3332a4 */ /* 0x000fe4000f8e0210 */
[----:B------:R-:W-:Y:S02]  /*1420*/  @UP1 UIADD3 UR40, UR23, UR30, URZ ;  /* 0x0000001e17281290 */ /* 0x000fe4000fffe03f */
[----:B------:R-:W-:Y:S01]  /*1430*/  ISETP.GT.U32.AND P1, PT, R9, R6, PT ;  /* 0x000000060900720c */ /* 0x000fe20003f24070 */
[----:B------:R-:W-:Y:S02]  /*1440*/  @!UP3 UIMAD UR51, UR12, UR48, URZ ;  /* 0x000000300c33b2a4 */ /* 0x000fe4000f8e023f */
[----:B------:R-:W-:Y:S02]  /*1450*/  USHF.R.S32.HI UR30, URZ, 0x1f, UR9 ;  /* 0x0000001f3f1e7899 */ /* 0x000fe40008011409 */
[----:B------:R-:W-:Y:S01]  /*1460*/  UIADD3 UR12, UP2, UR9, UR47, URZ ;  /* 0x0000002f090c7290 */ /* 0x000fe2000ff5e03f */
[----:B------:R-:W-:Y:S01]  /*1470*/  ULDC.U8 UR20, c[0x0][0x480] ;  /* 0x0001200000147ab9 */ /* 0x000fe20000000000 */
[----:B------:R-:W-:-:S02]  /*1480*/  @UP0 UIADD3 UR32, UR19, UR39, URZ ;  /* 0x0000002713200290 */ /* 0x000fc4000fffe03f */
[----:B------:R-:W-:Y:S02]  /*1490*/  UIADD3.X UR16, UR30, UR37, URZ, UP2, !UPT ;  /* 0x000000251e107290 */ /* 0x000fe400097fe43f */
[----:B------:R-:W-:Y:S02]  /*14a0*/  UIMAD UR13, UR11, UR12, URZ ;  /* 0x0000000c0b0d72a4 */ /* 0x000fe4000f8e023f */
[----:B------:R-:W-:Y:S01]  /*14b0*/  @!P1 IMAD.IADD R6, R6, 0x1, -R9 ;  /* 0x0000000106069824 */ /* 0x000fe200078e0a09 */
[----:B------:R-:W-:Y:S01]  /*14c0*/  @!P1 IADD3 R5, R5, 0x1, RZ ;  /* 0x0000000105059810 */ /* 0x000fe20007ffe0ff */
[----:B------:R-:W-:Y:S01]  /*14d0*/  UIMAD UR52, UR58, UR21, URZ ;  /* 0x000000153a3472a4 */ /* 0x000fe2000f8e023f */
[----:B------:R-:W-:Y:S01]  /*14e0*/  PLOP3.LUT P1, PT, PT, PT, UP0, 0x80, 0x0 ;  /* 0x000000000000781c */ /* 0x000fe20003f2f008 */
[----:B------:R-:W-:Y:S01]  /*14f0*/  UISETP.NE.AND UP4, UPT, UR20, URZ, UPT ;  /* 0x0000003f1400728c */ /* 0x000fe2000bf85270 */
[----:B------:R-:W-:Y:S01]  /*1500*/  ISETP.GE.U32.AND P0, PT, R6, R9, PT ;  /* 0x000000090600720c */ /* 0x000fe20003f06070 */
[----:B------:R-:W-:Y:S01]  /*1510*/  UIADD3 UR47, UR25, UR18, URZ ;  /* 0x00000012192f7290 */ /* 0x000fe2000fffe03f */
[----:B------:R-:W-:Y:S01]  /*1520*/  LOP3.LUT R6, R11, UR58, RZ, 0x3c, !PT ;  /* 0x0000003a0b067c12 */ /* 0x000fe2000f8e3cff */
[----:B------:R-:W-:Y:S01]  /*1530*/  @UP0 ULDC.64 UR20, c[0x0][0x250] ;  /* 0x0000940000140ab9 */ /* 0x000fe20000000a00 */
[----:B------:R-:W-:-:S02]  /*1540*/  UIMAD.WIDE.U32 UR36, UR10, UR12, URZ ;  /* 0x0000000c0a2472a5 */ /* 0x000fc4000f8e003f */
[----:B------:R-:W-:Y:S01]  /*1550*/  ISETP.GE.AND P2, PT, R6, RZ, PT ;  /* 0x000000ff0600720c */ /* 0x000fe20003f46270 */
[----:B------:R-:W-:Y:S02]  /*1560*/  UIMAD.WIDE.U32 UR22, UR10, UR5, URZ ;  /* 0x000000050a1672a5 */ /* 0x000fe4000f8e003f */
[----:B------:R-:W-:Y:S02]  /*1570*/  UIMAD UR18, UR11, UR5, URZ ;  /* 0x000000050b1272a4 */ /* 0x000fe4000f8e023f */
[----:B------:R-:W-:Y:S02]  /*1580*/  UIMAD UR12, UR10, UR16, UR13 ;  /* 0x000000100a0c72a4 */ /* 0x000fe4000f8e020d */
[----:B------:R-:W-:Y:S01]  /*1590*/  @UP0 UIMAD.WIDE.U32 UR10, UR32, UR20, URZ ;  /* 0x00000014200a02a5 */ /* 0x000fe2000f8e003f */
[----:B------:R-:W-:Y:S01]  /*15a0*/  @P0 VIADD R5, R5, 0x1 ;  /* 0x0000000105050836 */ /* 0x000fe20000000000 */
[----:B------:R-:W-:Y:S01]  /*15b0*/  @UP0 UIMAD UR13, UR32, UR21, URZ ;  /* 0x00000015200d02a4 */ /* 0x000fe2000f8e023f */
[----:B------:R-:W-:Y:S01]  /*15c0*/  PLOP3.LUT P0, PT, PT, PT, UP3, 0x80, 0x0 ;  /* 0x000000000000781c */ /* 0x000fe20003f0f038 */
[----:B------:R-:W-:Y:S01]  /*15d0*/  @!UP1 UIADD3 UR41, UR43, UR35, URZ ;  /* 0x000000232b299290 */ /* 0x000fe2000fffe03f */
[----:B------:R-:W-:Y:S01]  /*15e0*/  IMAD.MOV.U32 R18, RZ, RZ, R5 ;  /* 0x000000ffff127224 */ /* 0x000fe200078e0005 */
[----:B------:R-:W-:-:S02]  /*15f0*/  USEL UR55, UR34, URZ, UP4 ;  /* 0x0000003f22377287 */ /* 0x000fc4000a000000 */
[----:B------:R-:W-:Y:S02]  /*1600*/  USHF.R.S32.HI UR48, URZ, 0x6, UR31 ;  /* 0x000000063f307899 */ /* 0x000fe4000801141f */
[----:B------:R-:W-:Y:S01]  /*1610*/  USEL UR54, UR53, URZ, UP4 ;  /* 0x0000003f35367287 */ /* 0x000fe2000a000000 */
[----:B------:R-:W-:Y:S01]  /*1620*/  @!P2 IADD3 R18, -R18, RZ, RZ ;  /* 0x000000ff1212a210 */ /* 0x000fe20007ffe1ff */
[----:B------:R-:W-:Y:S01]  /*1630*/  USEL UR57, UR24, UR22, !UP1 ;  /* 0x0000001618397287 */ /* 0x000fe2000c800000 */
[----:B------:R-:W-:Y:S01]  /*1640*/  @!P3 LOP3.LUT R18, RZ, R11, RZ, 0x33, !PT ;  /* 0x0000000bff12b212 */ /* 0x000fe200078e33ff */
[----:B------:R-:W-:Y:S02]  /*1650*/  USHF.R.S32.HI UR56, URZ, 0x1f, UR52 ;  /* 0x0000001f3f387899 */ /* 0x000fe40008011434 */
[----:B------:R-:W-:Y:S02]  /*1660*/  @UP0 UIADD3 UR35, UR11, UR13, URZ ;  /* 0x0000000d0b230290 */ /* 0x000fe4000fffe03f */
[----:B------:R-:W-:-:S02]  /*1670*/  @UP1 UIADD3 UR47, UR23, UR18, URZ ;  /* 0x00000012172f1290 */ /* 0x000fc4000fffe03f */
[----:B------:R-:W-:Y:S02]  /*1680*/  UIADD3 UR53, UR37, UR12, URZ ;  /* 0x0000000c25357290 */ /* 0x000fe4000fffe03f */
[----:B------:R-:W-:Y:S01]  /*1690*/  @UP0 UIADD3 UR34, UR29, UR49, URZ ;  /* 0x000000311d220290 */ /* 0x000fe2000fffe03f */
[----:B------:R-:W-:Y:S01]  /*16a0*/  @UP0 UMOV UR31, UR28 ;  /* 0x0000001c001f0c82 */ /* 0x000fe20008000000 */
[----:B------:R-:W-:Y:S01]  /*16b0*/  @UP0 UMOV UR32, UR10 ;  /* 0x0000000a00200c82 */ /* 0x000fe20008000000 */
[----:B------:R-:W-:Y:S09]  /*16c0*/  @P1 BRA `(.L_x_211) ;  /* 0x0000000000301947 */ /* 0x000ff20003800000 */
[----:B------:R-:W-:Y:S01]  /*16d0*/  USHF.R.S32.HI UR10, URZ, 0x1f, UR19 ;  /* 0x0000001f3f0a7899 */ /* 0x000fe20008011413 */
[----:B------:R-:W-:-:S03]  /*16e0*/  ULDC.64 UR14, c[0x0][0x248] ;  /* 0x00009200000e7ab9 */ /* 0x000fc60000000a00 */
[----:B------:R-:W-:Y:S02]  /*16f0*/  UIMAD UR12, UR10, UR14, URZ ;  /* 0x0000000e0a0c72a4 */ /* 0x000fe4000f8e023f */
[----:B------:R-:W-:Y:S02]  /*1700*/  UIMAD.WIDE.U32 UR10, UR19, UR14, URZ ;  /* 0x0000000e130a72a5 */ /* 0x000fe4000f8e003f */
[----:B------:R-:W-:-:S03]  /*1710*/  UIMAD UR16, UR19, UR15, UR12 ;  /* 0x0000000f131072a4 */ /* 0x000fc6000f8e020c */
[----:B------:R-:W-:Y:S01]  /*1720*/  ULDC.64 UR12, c[0x0][0x230] ;  /* 0x00008c00000c7ab9 */ /* 0x000fe20000000a00 */
[----:B------:R-:W-:Y:S02]  /*1730*/  UIADD3 UR11, UR11, UR16, URZ ;  /* 0x000000100b0b7290 */ /* 0x000fe4000fffe03f */
[----:B------:R-:W-:Y:S02]  /*1740*/  UIMAD UR16, UR59, UR12, URZ ;  /* 0x0000000c3b1072a4 */ /* 0x000fe4000f8e023f */
[----:B------:R-:W-:Y:S02]  /*1750*/  UIMAD.WIDE.U32 UR10, UR50, UR12, UR10 ;  /* 0x0000000c320a72a5 */ /* 0x000fe4000f8e000a */
[----:B------:R-:W-:-:S04]  /*1760*/  UIMAD UR13, UR50, UR13, UR16 ;  /* 0x0000000d320d72a4 */ /* 0x000fc8000f8e0210 */
[----:B------:R-:W-:Y:S01]  /*1770*/  UIADD3 UR34, UR11, UR13, URZ ;  /* 0x0000000d0b227290 */ /* 0x000fe2000fffe03f */
[----:B------:R-:W-:-:S11]  /*1780*/  UMOV UR31, UR10 ;  /* 0x0000000a001f7c82 */ /* 0x000fd60008000000 */
.L_x_211:
[----:B------:R-:W-:Y:S05]  /*1790*/  @P1 BRA `(.L_x_212) ;  /* 0x0000000000301947 */ /* 0x000fea0003800000 */
        /* <DEDUP_REMOVED lines=11> */
[----:B------:R-:W-:Y:S02]  /*1850*/  UMOV UR32, UR10 ;  /* 0x0000000a00207c82 */ /* 0x000fe40008000000 */
.L_x_212:
        /* <DEDUP_REMOVED lines=11> */
.L_x_213:
[----:B------:R-:W-:Y:S02]  /*1910*/  ULDC UR5, c[0x0][0x270] ;  /* 0x00009c0000057ab9 */ /* 0x000fe40000000800 */
[----:B------:R-:W-:-:S04]  /*1920*/  UIMAD UR5, UR50, UR5, UR58 ;  /* 0x00000005320572a4 */ /* 0x000fc8000f8e023a */
[----:B------:R-:W-:-:S12]  /*1930*/  UIMAD UR5, UR5, UR60, URZ ;  /* 0x0000003c050572a4 */ /* 0x000fd8000f8e023f */
.L_x_214:
[----:B------:R-:W1:Y:S01]  /*1940*/  LDC.64 R6, c[0x0][0x420] ;  /* 0x00010800ff067b82 */ /* 0x000e620000000a00 */
[----:B------:R-:W-:Y:S01]  /*1950*/  ULDC UR10, c[0x0][0x2dc] ;  /* 0x0000b700000a7ab9 */ /* 0x000fe20000000800 */
[----:B------:R-:W-:Y:S01]  /*1960*/  ULDC UR11, c[0x0][0x270] ;  /* 0x00009c00000b7ab9 */ /* 0x000fe20000000800 */
[----:B------:R-:W-:Y:S01]  /*1970*/  UIADD3 UR12, -UR8, UR38, UR33 ;  /* 0x00000026080c7290 */ /* 0x000fe2000fffe121 */
[----:B------:R-:W-:Y:S01]  /*1980*/  LEA.HI R10, R10, R12, RZ, 0x5 ;  /* 0x0000000c0a0a7211 */ /* 0x000fe200078f28ff */
[----:B------:R-:W-:Y:S01]  /*1990*/  UIMAD UR11, UR10, UR11, URZ ;  /* 0x0000000b0a0b72a4 */ /* 0x000fe2000f8e023f */
[----:B------:R-:W-:Y:S01]  /*19a0*/  SHF.R.S32.HI R229, RZ, 0x1f, R228 ;  /* 0x0000001fffe57819 */ /* 0x000fe200000114e4 */
[----:B------:R-:W-:Y:S01]  /*19b0*/  USHF.R.S32.HI UR16, URZ, 0x1f, UR58 ;  /* 0x0000001f3f107899 */ /* 0x000fe2000801143a */
[----:B------:R-:W-:Y:S01]  /*19c0*/  LOP3.LUT R11, R10, 0xffffffe0, RZ, 0xc0, !PT ;  /* 0xffffffe00a0b7812 */ /* 0x000fe200078ec0ff */
[----:B------:R-:W-:Y:S01]  /*19d0*/  ULDC UR10, c[0x0][0x398] ;  /* 0x0000e600000a7ab9 */ /* 0x000fe20000000800 */
[----:B------:R-:W-:Y:S01]  /*19e0*/  ULDC.64 UR24, c[0x0][0x258] ;  /* 0x0000960000187ab9 */ /* 0x000fe20000000a00 */
[----:B------:R-:W-:Y:S01]  /*19f0*/  UIADD3 UR12, UR12, -UR10, URZ ;  /* 0x8000000a0c0c7290 */ /* 0x000fe2000fffe03f */
[----:B------:R-:W-:Y:S01]  /*1a00*/  SHF.R.S32.HI R10, RZ, 0x5, R10 ;  /* 0x00000005ff0a7819 */ /* 0x000fe2000001140a */
[----:B------:R-:W-:Y:S01]  /*1a10*/  ULDC.64 UR22, c[0x0][0x428] ;  /* 0x00010a0000167ab9 */ /* 0x000fe20000000a00 */
[----:B------:R-:W-:Y:S01]  /*1a20*/  USHF.L.U32 UR10, UR11, 0x6, URZ ;  /* 0x000000060b0a7899 */ /* 0x000fe2000800063f */
[----:B------:R-:W-:Y:S01]  /*1a30*/  IMAD.IADD R11, R12, 0x1, -R11 ;  /* 0x000000010c0b7824 */ /* 0x000fe200078e0a0b */
[----:B------:R-:W-:Y:S01]  /*1a40*/  UIMAD UR28, UR16, UR22, URZ ;  /* 0x00000016101c72a4 */ /* 0x000fe2000f8e023f */
[----:B------:R-:W-:Y:S01]  /*1a50*/  IADD3 R8, P0, R228, UR18, RZ ;  /* 0x00000012e4087c10 */ /* 0x000fe2000ff1e0ff */
[----:B------:R-:W-:Y:S01]  /*1a60*/  UIMAD UR29, UR16, UR24, URZ ;  /* 0x00000018101d72a4 */ /* 0x000fe2000f8e023f */
[----:B------:R-:W-:Y:S01]  /*1a70*/  IMAD.U32 R15, RZ, RZ, UR22 ;  /* 0x00000016ff0f7e24 */ /* 0x000fe2000f8e00ff */
[----:B------:R-:W-:Y:S01]  /*1a80*/  USHF.R.S32.HI UR16, URZ, 0x1f, UR12 ;  /* 0x0000001f3f107899 */ /* 0x000fe2000801140c */
[----:B------:R-:W-:Y:S01]  /*1a90*/  IADD3.X R9, R229, UR41, RZ, P0, !PT ;  /* 0x00000029e5097c10 */ /* 0x000fe200087fe4ff */
[----:B------:R-:W-:Y:S01]  /*1aa0*/  UIADD3 UR13, UP2, UP1, UR36, UR10, UR52 ;  /* 0x0000000a240d7290 */ /* 0x000fe2000f95e034 */
[----:B------:R-:W-:Y:S01]  /*1ab0*/  IADD3 R16, P0, R4, UR9, RZ ;  /* 0x0000000904107c10 */ /* 0x000fe2000ff1e0ff */
[C---:B-1----:R-:W-:Y:S01]  /*1ac0*/  IMAD R5, R6.reuse, UR30, RZ ;  /* 0x0000001e06057c24 */ /* 0x042fe2000f8e02ff */
[----:B------:R-:W-:Y:S01]  /*1ad0*/  USHF.R.S32.HI UR10, URZ, 0x1f, UR10 ;  /* 0x0000001f3f0a7899 */ /* 0x000fe2000801140a */
[----:B------:R-:W-:Y:S01]  /*1ae0*/  IMAD.WIDE.U32 R8, R6, UR9, R8 ;  /* 0x0000000906087c25 */ /* 0x000fe2000f8e0008 */
[----:B------:R-:W-:Y:S01]  /*1af0*/  ULEA.HI UR16, UR16, UR12, URZ, 0x6 ;  /* 0x0000000c10107291 */ /* 0x000fe2000f8f303f */
[----:B------:R-:W-:Y:S01]  /*1b00*/  IADD3.X R14, R27, UR30, RZ, P0, !PT ;  /* 0x0000001e1b0e7c10 */ /* 0x000fe200087fe4ff */
[----:B------:R-:W-:Y:S01]  /*1b10*/  UIADD3.X UR10, UR53, UR10, UR56, UP2, UP1 ;  /* 0x0000000a350a7290 */ /* 0x000fe200097e2438 */
[----:B------:R-:W-:Y:S01]  /*1b20*/  IMAD R12, R7, UR9, R5 ;  /* 0x00000009070c7c24 */ /* 0x000fe2000f8e0205 */
[----:B------:R-:W-:Y:S01]  /*1b30*/  USHF.R.S32.HI UR16, URZ, 0x6, UR16 ;  /* 0x000000063f107899 */ /* 0x000fe20008011410 */
[----:B------:R-:W-:Y:S01]  /*1b40*/  IMAD R5, R10, UR11, R11 ;  /* 0x0000000b0a057c24 */ /* 0x000fe2000f8e020b */
[----:B------:R-:W-:Y:S01]  /*1b50*/  UIADD3 UR11, UP2, UP1, UR55, UR13, UR57 ;  /* 0x0000000d370b7290 */ /* 0x000fe2000f95e039 */
[----:B------:R-:W-:Y:S01]  /*1b60*/  IMAD.IADD R9, R9, 0x1, R12 ;  /* 0x0000000109097824 */ /* 0x000fe200078e020c */
[----:B------:R-:W-:Y:S01]  /*1b70*/  ULDC.64 UR36, c[0x0][0x400] ;  /* 0x0001000000247ab9 */ /* 0x000fe20000000a00 */
[----:B------:R-:W-:Y:S01]  /*1b80*/  IMAD R11, R14, UR26, RZ ;  /* 0x0000001a0e0b7c24 */ /* 0x000fe2000f8e02ff */
[----:B------:R-:W-:Y:S01]  /*1b90*/  UIADD3.X UR10, UR54, UR10, UR47, UP2, UP1 ;  /* 0x0000000a360a7290 */ /* 0x000fe200097e242f */
[----:B------:R-:W-:Y:S01]  /*1ba0*/  IMAD.WIDE.U32 R12, R16, UR26, R228 ;  /* 0x0000001a100c7c25 */ /* 0x000fe2000f8e00e4 */
[----:B------:R-:W-:Y:S01]  /*1bb0*/  UISETP.LT.AND UP1, UPT, URZ, UR16, UPT ;  /* 0x000000103f00728c */ /* 0x000fe2000bf21270 */
[----:B------:R-:W-:Y:S01]  /*1bc0*/  IADD3 R10, P0, R5, UR11, RZ ;  /* 0x0000000b050a7c10 */ /* 0x000fe2000ff1e0ff */
[----:B------:R-:W-:Y:S01]  /*1bd0*/  UIMAD UR28, UR58, UR23, UR28 ;  /* 0x000000173a1c72a4 */ /* 0x000fe2000f8e021c */
[----:B------:R-:W-:Y:S01]  /*1be0*/  IMAD.WIDE.U32 R8, R15, UR58, R8 ;  /* 0x0000003a0f087c25 */ /* 0x000fe2000f8e0008 */
[----:B------:R-:W-:Y:S01]  /*1bf0*/  USEL UR16, URZ, UR16, !UP1 ;  /* 0x000000103f107287 */ /* 0x000fe2000c800000 */
[----:B------:R-:W-:Y:S01]  /*1c00*/  LEA.HI.X.SX32 R5, R5, UR10, 0x1, P0 ;  /* 0x0000000a05057c11 */ /* 0x000fe200080f0eff */
[----:B------:R-:W-:Y:S01]  /*1c10*/  UIADD3 UR42, UR9, UR5, URZ ;  /* 0x00000005092a7290 */ /* 0x000fe2000fffe03f */
[----:B------:R-:W-:Y:S01]  /*1c20*/  LEA R224, P0, R10, UR36, 0x2 ;  /* 0x000000240ae07c11 */ /* 0x000fe2000f8010ff */
[----:B------:R-:W-:Y:S01]  /*1c30*/  UISETP.GT.AND UP1, UPT, UR48, UR16, UPT ;  /* 0x000000103000728c */ /* 0x000fe2000bf24270 */
[----:B------:R-:W-:Y:S01]  /*1c40*/  IMAD R20, R16, UR27, R11 ;  /* 0x0000001b10147c24 */ /* 0x000fe2000f8e020b */
[----:B------:R-:W-:Y:S01]  /*1c50*/  IADD3 R12, P2, R12, UR46, RZ ;  /* 0x0000002e0c0c7c10 */ /* 0x000fe2000ff5e0ff */
[----:B------:R-:W-:Y:S01]  /*1c60*/  UIADD3 UR36, UR9, UR51, URZ ;  /* 0x0000003309247290 */ /* 0x000fe2000fffe03f */
[----:B------:R-:W-:Y:S01]  /*1c70*/  LEA.HI.X R225, R10, UR37, R5, 0x2, P0 ;  /* 0x000000250ae17c11 */ /* 0x000fe200080f1405 */
[----:B------:R-:W-:Y:S01]  /*1c80*/  IMAD.MOV.U32 R10, RZ, RZ, R8 ;  /* 0x000000ffff0a7224 */ /* 0x000fe200078e0008 */
[----:B------:R-:W-:Y:S01]  /*1c90*/  PLOP3.LUT P0, PT, PT, PT, UP1, 0x80, 0x0 ;  /* 0x000000000000781c */ /* 0x000fe20003f0f018 */
[----:B------:R-:W-:Y:S01]  /*1ca0*/  IMAD.U32 R19, RZ, RZ, UR24 ;  /* 0x00000018ff137e24 */ /* 0x000fe2000f8e00ff */
[----:B------:R-:W-:Y:S01]  /*1cb0*/  IADD3 R11, R9, UR28, RZ ;  /* 0x0000001c090b7c10 */ /* 0x000fe2000fffe0ff */
[----:B------:R-:W-:Y:S01]  /*1cc0*/  ULDC.64 UR52, c[0x0][0x478] ;  /* 0x00011e0000347ab9 */ /* 0x000fe20000000a00 */
[----:B------:R-:W-:Y:S01]  /*1cd0*/  IADD3.X R13, R13, UR40, R20, P2, !PT ;  /* 0x000000280d0d7c10 */ /* 0x000fe200097fe414 */
[-C--:B------:R-:W-:Y:S01]  /*1ce0*/  IMAD R5, R27, R6.reuse, RZ ;  /* 0x000000061b057224 */ /* 0x080fe200078e02ff */
[----:B------:R-:W-:Y:S01]  /*1cf0*/  ULDC.64 UR44, c[0x0][0x2b0] ;  /* 0x0000ac00002c7ab9 */ /* 0x000fe20000000a00 */
[----:B------:R-:W-:Y:S01]  /*1d00*/  UIMAD.WIDE UR10, UR42, 0x4, UR52 ;  /* 0x000000042a0a78a5 */ /* 0x000fe2000f8e0234 */
[C---:B------:R-:W-:Y:S01]  /*1d10*/  IMAD.WIDE.U32 R10, R4.reuse, R6, R10 ;  /* 0x00000006040a7225 */ /* 0x040fe200078e000a */
[----:B------:R-:W-:Y:S01]  /*1d20*/  UIMAD UR29, UR58, UR25, UR29 ;  /* 0x000000193a1d72a4 */ /* 0x000fe2000f8e021d */
[----:B------:R-:W-:Y:S01]  /*1d30*/  BSSY B1, `(.L_x_210) ;  /* 0x000083b000017945 */ /* 0x000fe20003800000 */
[----:B------:R-:W-:Y:S01]  /*1d40*/  UIMAD.WIDE UR36, UR36, 0x4, UR44 ;  /* 0x00000004242478a5 */ /* 0x000fe2000f8e022c */
[----:B------:R-:W-:Y:S01]  /*1d50*/  IMAD.WIDE.U32 R12, R19, UR58, R12 ;  /* 0x0000003a130c7c25 */ /* 0x000fe2000f8e000c */
[----:B------:R-:W-:Y:S01]  /*1d60*/  ULDC.64 UR24, c[0x0][0x210] ;  /* 0x0000840000187ab9 */ /* 0x000fe20000000a00 */
[----:B------:R-:W-:Y:S01]  /*1d70*/  ULDC.64 UR22, c[0x0][0x3e0] ;  /* 0x0000f80000167ab9 */ /* 0x000fe20000000a00 */
[----:B------:R-:W-:Y:S01]  /*1d80*/  UMOV UR12, UR10 ;  /* 0x0000000a000c7c82 */ /* 0x000fe20008000000 */
[----:B------:R-:W-:Y:S01]  /*1d90*/  IMAD R5, R4, R7, R5 ;  /* 0x0000000704057224 */ /* 0x000fe200078e0205 */
[----:B------:R-:W-:Y:S01]  /*1da0*/  LEA R230, P3, R12, UR24, 0x1 ;  /* 0x000000180ce67c11 */ /* 0x000fe2000f8608ff */
[----:B------:R-:W-:Y:S01]  /*1db0*/  UIADD3 UR5, UR48, -0x1, URZ ;  /* 0xffffffff30057890 */ /* 0x000fe2000fffe03f */
[----:B------:R-:W-:Y:S01]  /*1dc0*/  LEA R231, P2, R10, UR22, 0x1 ;  /* 0x000000160ae77c11 */ /* 0x000fe2000f8408ff */
[----:B------:R-:W-:Y:S01]  /*1dd0*/  IMAD.IADD R17, R11, 0x1, R5 ;  /* 0x000000010b117824 */ /* 0x000fe200078e0205 */
[----:B------:R-:W-:Y:S01]  /*1de0*/  IADD3 R21, R13, UR29, RZ ;  /* 0x0000001d0d157c10 */ /* 0x000fe2000fffe0ff */
[----:B------:R-:W-:Y:S01]  /*1df0*/  UMOV UR10, UR36 ;  /* 0x00000024000a7c82 */ /* 0x000fe20008000000 */
[----:B------:R-:W-:Y:S01]  /*1e00*/  UMOV UR9, UR37 ;  /* 0x0000002500097c82 */ /* 0x000fe20008000000 */
[C---:B------:R-:W-:Y:S01]  /*1e10*/  IADD3 R242, R228.reuse, 0x40, RZ ;  /* 0x00000040e4f27810 */ /* 0x040fe20007ffe0ff */
[----:B------:R-:W-:Y:S01]  /*1e20*/  VIADD R243, R228, 0x80 ;  /* 0x00000080e4f37836 */ /* 0x000fe20000000000 */
[----:B------:R-:W-:Y:S01]  /*1e30*/  LEA.HI.X R232, R12, UR25, R21, 0x1, P3 ;  /* 0x000000190ce87c11 */ /* 0x000fe200098f0c15 */
[----:B------:R-:W-:Y:S01]  /*1e40*/  VIADD R244, R228, 0xc0 ;  /* 0x000000c0e4f47836 */ /* 0x000fe20000000000 */
[----:B------:R-:W-:Y:S01]  /*1e50*/  LEA.HI.X R233, R10, UR23, R17, 0x1, P2 ;  /* 0x000000170ae97c11 */ /* 0x000fe200090f0c11 */
[----:B------:R-:W-:Y:S06]  /*1e60*/  @P0 BRA `(.L_x_215) ;  /* 0x0000000800780947 */ /* 0x000fec0003800000 */
        /* <DEDUP_REMOVED lines=19> */
.L_x_216:
[----:B------:R-:W-:Y:S01]  /*1fa0*/  @UP0 UIADD3 UR5, UR19, UR39, URZ ;  /* 0x0000002713050290 */ /* 0x000fe2000fffe03f */
[----:B------:R-:W-:Y:S01]  /*1fb0*/  @UP0 ULDC.64 UR10, c[0x0][0x458] ;  /* 0x00011600000a0ab9 */ /* 0x000fe20000000a00 */
[----:B------:R-:W-:Y:S02]  /*1fc0*/  USHF.R.S32.HI UR20, URZ, 0x1f, UR33 ;  /* 0x0000001f3f147899 */ /* 0x000fe40008011421 */
[----:B------:R-:W-:Y:S02]  /*1fd0*/  @UP0 UIMAD.WIDE.U32 UR14, UR5, UR10, URZ ;  /* 0x0000000a050e02a5 */ /* 0x000fe4000f8e003f */
[----:B------:R-:W-:-:S04]  /*1fe0*/  @UP0 UIMAD UR5, UR5, UR11, URZ ;  /* 0x0000000b050502a4 */ /* 0x000fc8000f8e023f */
[----:B------:R-:W-:Y:S01]  /*1ff0*/  @UP0 UIADD3 UR18, UR15, UR5, URZ ;  /* 0x000000050f120290 */ /* 0x000fe2000fffe03f */
[----:B------:R-:W-:Y:S01]  /*2000*/  @UP0 UMOV UR16, UR14 ;  /* 0x0000000e00100c82 */ /* 0x000fe20008000000 */
[----:B------:R-:W-:Y:S10]  /*2010*/  @P1 BRA `(.L_x_217) ;  /* 0x0000000000301947 */ /* 0x000ff40003800000 */
        /* <DEDUP_REMOVED lines=12> */
.L_x_217:
[----:B------:R-:W-:Y:S01]  /*20e0*/  UIMAD UR5, UR20, UR12, URZ ;  /* 0x0000000c140572a4 */ /* 0x000fe2000f8e023f */
[----:B------:R-:W-:Y:S01]  /*20f0*/  IMAD.U32 R6, RZ, RZ, UR12 ;  /* 0x0000000cff067e24 */ /* 0x000fe2000f8e00ff */
[----:B------:R-:W-:Y:S01]  /*2100*/  UIADD3 UR8, -UR33, UR8, URZ ;  /* 0x0000000821087290 */ /* 0x000fe2000fffe13f */
[----:B------:R-:W-:Y:S01]  /*2110*/  BSSY B0, `(.L_x_218) ;  /* 0x0000023000007945 */ /* 0x000fe20003800000 */
[----:B------:R-:W-:Y:S01]  /*2120*/  UIMAD UR5, UR33, UR13, UR5 ;  /* 0x0000000d210572a4 */ /* 0x000fe2000f8e0205 */
[----:B------:R-:W-:Y:S01]  /*2130*/  IMAD.WIDE.U32 R6, R6, UR33, R228 ;  /* 0x0000002106067c25 */ /* 0x000fe2000f8e00e4 */
[----:B------:R-:W-:Y:S01]  /*2140*/  USHF.R.S32.HI UR19, URZ, 0x1f, UR58 ;  /* 0x0000001f3f137899 */ /* 0x000fe2000801143a */
[----:B------:R-:W-:Y:S01]  /*2150*/  ULDC.64 UR14, c[0x0][0x468] ;  /* 0x00011a00000e7ab9 */ /* 0x000fe20000000a00 */
[----:B------:R-:W-:Y:S02]  /*2160*/  ISETP.GE.AND P5, PT, R4, UR8, PT ;  /* 0x0000000804007c0c */ /* 0x000fe4000bfa6270 */
[----:B------:R-:W-:Y:S01]  /*2170*/  MOV R5, UR5 ;  /* 0x0000000500057c02 */ /* 0x000fe20008000f00 */
[----:B------:R-:W-:Y:S01]  /*2180*/  UIMAD UR5, UR19, UR14, URZ ;  /* 0x0000000e130572a4 */ /* 0x000fe2000f8e023f */
[----:B------:R-:W-:Y:S01]  /*2190*/  IADD3 R8, P0, R6, UR9, RZ ;  /* 0x0000000906087c10 */ /* 0x000fe2000ff1e0ff */
[----:B------:R-:W-:-:S02]  /*21a0*/  VIADD R6, R4, 0x20 ;  /* 0x0000002004067836 */ /* 0x000fc40000000000 */
[----:B------:R-:W-:Y:S01]  /*21b0*/  UIMAD UR15, UR58, UR15, UR5 ;  /* 0x0000000f3a0f72a4 */ /* 0x000fe2000f8e0205 */
[----:B------:R-:W-:Y:S02]  /*21c0*/  IADD3.X R9, R7, UR21, R5, P0, !PT ;  /* 0x0000001507097c10 */ /* 0x000fe400087fe405 */
[----:B------:R-:W-:Y:S02]  /*21d0*/  MOV R5, UR14 ;  /* 0x0000000e00057c02 */ /* 0x000fe40008000f00 */
[----:B------:R-:W-:-:S03]  /*21e0*/  ISETP.GE.AND P4, PT, R6, UR8, PT ;  /* 0x0000000806007c0c */ /* 0x000fc6000bf86270 */
[----:B------:R-:W-:-:S04]  /*21f0*/  IMAD.WIDE.U32 R8, R5, UR58, R8 ;  /* 0x0000003a05087c25 */ /* 0x000fc8000f8e0008 */
[----:B------:R-:W-:Y:S01]  /*2200*/  VIADD R12, R9, UR15 ;  /* 0x0000000f090c7c36 */ /* 0x000fe20008000000 */
[----:B------:R-:W-:Y:S06]  /*2210*/  @P5 BRA `(.L_x_219) ;  /* 0x0000000000485947 */ /* 0x000fec0003800000 */
[----:B------:R-:W-:Y:S01]  /*2220*/  IMAD R5, R27, UR12, RZ ;  /* 0x0000000c1b057c24 */ /* 0x000fe2000f8e02ff */
[----:B------:R-:W-:Y:S01]  /*2230*/  ULDC UR5, c[0x0][0x2d0] ;  /* 0x0000b40000057ab9 */ /* 0x000fe20000000800 */
[----:B------:R-:W-:Y:S01]  /*2240*/  IMAD.MOV.U32 R6, RZ, RZ, R8 ;  /* 0x000000ffff067224 */ /* 0x000fe200078e0008 */
[----:B------:R-:W-:Y:S01]  /*2250*/  ISETP.GE.AND P6, PT, R228, UR5, PT ;  /* 0x00000005e4007c0c */ /* 0x000fe2000bfc6270 */
[----:B------:R-:W-:Y:S01]  /*2260*/  IMAD.MOV.U32 R7, RZ, RZ, R12 ;  /* 0x000000ffff077224 */ /* 0x000fe200078e000c */
[----:B------:R-:W-:Y:S01]  /*2270*/  ISETP.GE.AND P3, PT, R242, UR5, PT ;  /* 0x00000005f2007c0c */ /* 0x000fe2000bf66270 */
[C---:B------:R-:W-:Y:S01]  /*2280*/  IMAD R5, R4.reuse, UR13, R5 ;  /* 0x0000000d04057c24 */ /* 0x040fe2000f8e0205 */
[----:B------:R-:W-:Y:S01]  /*2290*/  ISETP.GE.AND P2, PT, R243, UR5, PT ;  /* 0x00000005f3007c0c */ /* 0x000fe2000bf46270 */
[----:B------:R-:W-:Y:S01]  /*22a0*/  IMAD.WIDE.U32 R10, R4, UR12, R6 ;  /* 0x0000000c040a7c25 */ /* 0x000fe2000f8e0006 */
[----:B------:R-:W-:Y:S01]  /*22b0*/  ISETP.GE.AND P1, PT, R244, UR5, PT ;  /* 0x00000005f4007c0c */ /* 0x000fe2000bf26270 */
[----:B------:R-:W-:-:S02]  /*22c0*/  ULDC.64 UR14, c[0x0][0x3f0] ;  /* 0x0000fc00000e7ab9 */ /* 0x000fc40000000a00 */
[----:B------:R-:W-:Y:S01]  /*22d0*/  IMAD.IADD R5, R11, 0x1, R5 ;  /* 0x000000010b057824 */ /* 0x000fe200078e0205 */
[----:B------:R-:W-:-:S04]  /*22e0*/  LEA R6, P0, R10, UR14, 0x1 ;  /* 0x0000000e0a067c11 */ /* 0x000fc8000f8008ff */
[----:B------:R-:W-:-:S05]  /*22f0*/  LEA.HI.X R7, R10, UR15, R5, 0x1, P0 ;  /* 0x0000000f0a077c11 */ /* 0x000fca00080f0c05 */
[----:B------:R1:W-:Y:S04]  /*2300*/  @!P6 STG.E.128 desc[UR6][R6.64], RZ ;  /* 0x000000ff0600e986 */ /* 0x0003e8000c101d06 */
[----:B------:R1:W-:Y:S04]  /*2310*/  @!P3 STG.E.128 desc[UR6][R6.64+0x80], RZ ;  /* 0x000080ff0600b986 */ /* 0x0003e8000c101d06 */
[----:B------:R1:W-:Y:S04]  /*2320*/  @!P2 STG.E.128 desc[UR6][R6.64+0x100], RZ ;  /* 0x000100ff0600a986 */ /* 0x0003e8000c101d06 */
[----:B------:R1:W-:Y:S02]  /*2330*/  @!P1 STG.E.128 desc[UR6][R6.64+0x180], RZ ;  /* 0x000180ff06009986 */ /* 0x0003e4000c101d06 */
.L_x_219:
[----:B------:R-:W-:Y:S05]  /*2340*/  BSYNC B0 ;  /* 0x0000000000007941 */ /* 0x000fea0003800000 */
.L_x_218:
[----:B------:R-:W-:Y:S04]  /*2350*/  BSSY B0, `(.L_x_220) ;  /* 0x0000015000007945 */ /* 0x000fe80003800000 */
[----:B------:R-:W-:Y:S05]  /*2360*/  @P4 BRA `(.L_x_221) ;  /* 0x00000000004c4947 */ /* 0x000fea0003800000 */
[----:B------:R-:W-:Y:S01]  /*2370*/  IADD3 R5, P0, R4, 0x20, RZ ;  /* 0x0000002004057810 */ /* 0x000fe20007f1e0ff */
[----:B------:R-:W-:Y:S01]  /*2380*/  IMAD.MOV.U32 R9, RZ, RZ, R12 ;  /* 0x000000ffff097224 */ /* 0x000fe200078e000c */
[----:B------:R-:W-:Y:S01]  /*2390*/  ULDC UR5, c[0x0][0x2d0] ;  /* 0x0000b40000057ab9 */ /* 0x000fe20000000800 */
[----:B------:R-:W-:Y:S01]  /*23a0*/  ULDC.64 UR8, c[0x0][0x3f0] ;  /* 0x0000fc0000087ab9 */ /* 0x000fe20000000a00 */
[----:B------:R-:W-:Y:S01]  /*23b0*/  ISETP.GE.AND P3, PT, R228, UR5, PT ;  /* 0x00000005e4007c0c */ /* 0x000fe2000bf66270 */
[----:B-1----:R-:W-:Y:S01]  /*23c0*/  IMAD.X R6, RZ, RZ, R27, P0 ;  /* 0x000000ffff067224 */ /* 0x002fe200000e061b */
[----:B------:R-:W-:Y:S01]  /*23d0*/  ISETP.GE.AND P2, PT, R242, UR5, PT ;  /* 0x00000005f2007c0c */ /* 0x000fe2000bf46270 */
[----:B------:R-:W-:Y:S01]  /*23e0*/  IMAD.WIDE.U32 R8, R5, UR12, R8 ;  /* 0x0000000c05087c25 */ /* 0x000fe2000f8e0008 */
[----:B------:R-:W-:Y:S02]  /*23f0*/  ISETP.GE.AND P1, PT, R243, UR5, PT ;  /* 0x00000005f3007c0c */ /* 0x000fe4000bf26270 */
[----:B------:R-:W-:Y:S01]  /*2400*/  ISETP.GE.AND P0, PT, R244, UR5, PT ;  /* 0x00000005f4007c0c */ /* 0x000fe2000bf06270 */
[----:B------:R-:W-:-:S04]  /*2410*/  IMAD R6, R6, UR12, RZ ;  /* 0x0000000c06067c24 */ /* 0x000fc8000f8e02ff */
[----:B------:R-:W-:Y:S01]  /*2420*/  IMAD R5, R5, UR13, R6 ;  /* 0x0000000d05057c24 */ /* 0x000fe2000f8e0206 */
[----:B------:R-:W-:-:S03]  /*2430*/  LEA R6, P6, R8, UR8, 0x1 ;  /* 0x0000000808067c11 */ /* 0x000fc6000f8c08ff */
[----:B------:R-:W-:-:S05]  /*2440*/  IMAD.IADD R5, R9, 0x1, R5 ;  /* 0x0000000109057824 */ /* 0x000fca00078e0205 */
[----:B------:R-:W-:-:S05]  /*2450*/  LEA.HI.X R7, R8, UR9, R5, 0x1, P6 ;  /* 0x0000000908077c11 */ /* 0x000fca000b0f0c05 */
[----:B------:R2:W-:Y:S04]  /*2460*/  @!P3 STG.E.128 desc[UR6][R6.64], RZ ;  /* 0x000000ff0600b986 */ /* 0x0005e8000c101d06 */
[----:B------:R2:W-:Y:S04]  /*2470*/  @!P2 STG.E.128 desc[UR6][R6.64+0x80], RZ ;  /* 0x000080ff0600a986 */ /* 0x0005e8000c101d06 */
[----:B------:R2:W-:Y:S04]  /*2480*/  @!P1 STG.E.128 desc[UR6][R6.64+0x100], RZ ;  /* 0x000100ff06009986 */ /* 0x0005e8000c101d06 */
[----:B------:R2:W-:Y:S02]  /*2490*/  @!P0 STG.E.128 desc[UR6][R6.64+0x180], RZ ;  /* 0x000180ff06008986 */ /* 0x0005e4000c101d06 */
.L_x_221:
[----:B------:R-:W-:Y:S05]  /*24a0*/  BSYNC B0 ;  /* 0x0000000000007941 */ /* 0x000fea0003800000 */
.L_x_220:
[----:B------:R-:W-:Y:S01]  /*24b0*/  UIMAD UR5, UR20, UR10, URZ ;  /* 0x0000000a140572a4 */ /* 0x000fe2000f8e023f */
[----:B-12---:R-:W-:Y:S01]  /*24c0*/  IMAD.U32 R6, RZ, RZ, UR10 ;  /* 0x0000000aff067e24 */ /* 0x006fe2000f8e00ff */
[----:B------:R-:W-:Y:S01]  /*24d0*/  USHF.R.S32.HI UR12, URZ, 0x1f, UR58 ;  /* 0x0000001f3f0c7899 */ /* 0x000fe2000801143a */
[----:B------:R-:W-:Y:S01]  /*24e0*/  BSSY B0, `(.L_x_222) ;  /* 0x000001f000007945 */ /* 0x000fe20003800000 */
[----:B------:R-:W-:Y:S01]  /*24f0*/  UIMAD UR5, UR33, UR11, UR5 ;  /* 0x0000000b210572a4 */ /* 0x000fe2000f8e0205 */
[----:B------:R-:W-:Y:S01]  /*2500*/  IMAD.WIDE.U32 R6, R6, UR33, R228 ;  /* 0x0000002106067c25 */ /* 0x000fe2000f8e00e4 */
[----:B------:R-:W-:-:S04]  /*2510*/  ULDC.64 UR8, c[0x0][0x470] ;  /* 0x00011c0000087ab9 */ /* 0x000fc80000000a00 */
[----:B------:R-:W-:Y:S01]  /*2520*/  IMAD.U32 R5, RZ, RZ, UR5 ;  /* 0x00000005ff057e24 */ /* 0x000fe2000f8e00ff */
[----:B------:R-:W-:Y:S01]  /*2530*/  IADD3 R8, P0, R6, UR16, RZ ;  /* 0x0000001006087c10 */ /* 0x000fe2000ff1e0ff */
[----:B------:R-:W-:-:S03]  /*2540*/  UIMAD UR5, UR12, UR8, URZ ;  /* 0x000000080c0572a4 */ /* 0x000fc6000f8e023f */
[----:B------:R-:W-:Y:S01]  /*2550*/  IADD3.X R9, R7, UR18, R5, P0, !PT ;  /* 0x0000001207097c10 */ /* 0x000fe200087fe405 */
[----:B------:R-:W-:Y:S01]  /*2560*/  UIMAD UR9, UR58, UR9, UR5 ;  /* 0x000000093a0972a4 */ /* 0x000fe2000f8e0205 */
[----:B------:R-:W-:-:S05]  /*2570*/  MOV R5, UR8 ;  /* 0x0000000800057c02 */ /* 0x000fca0008000f00 */
[----:B------:R-:W-:-:S05]  /*2580*/  IMAD.WIDE.U32 R8, R5, UR58, R8 ;  /* 0x0000003a05087c25 */ /* 0x000fca000f8e0008 */
[----:B------:R-:W-:Y:S01]  /*2590*/  IADD3 R5, R9, UR9, RZ ;  /* 0x0000000909057c10 */ /* 0x000fe2000fffe0ff */
[----:B------:R-:W-:Y:S06]  /*25a0*/  @P5 BRA `(.L_x_223) ;  /* 0x0000000000485947 */ /* 0x000fec0003800000 */
[----:B------:R-:W-:Y:S01]  /*25b0*/  IMAD.MOV.U32 R6, RZ, RZ, R8 ;  /* 0x000000ffff067224 */ /* 0x000fe200078e0008 */
[----:B------:R-:W-:Y:S01]  /*25c0*/  ULDC UR5, c[0x0][0x2d0] ;  /* 0x0000b40000057ab9 */ /* 0x000fe20000000800 */
[----:B------:R-:W-:Y:S01]  /*25d0*/  IMAD.MOV.U32 R7, RZ, RZ, R5 ;  /* 0x000000ffff077224 */ /* 0x000fe200078e0005 */
[----:B------:R-:W-:Y:S01]  /*25e0*/  ISETP.GE.AND P3, PT, R228, UR5, PT ;  /* 0x00000005e4007c0c */ /* 0x000fe2000bf66270 */
[----:B------:R-:W-:Y:S01]  /*25f0*/  IMAD R12, R27, UR10, RZ ;  /* 0x0000000a1b0c7c24 */ /* 0x000fe2000f8e02ff */
[----:B------:R-:W-:Y:S01]  /*2600*/  ISETP.GE.AND P2, PT, R242, UR5, PT ;  /* 0x00000005f2007c0c */ /* 0x000fe2000bf46270 */
[----:B------:R-:W-:Y:S01]  /*2610*/  IMAD.WIDE.U32 R10, R4, UR10, R6 ;  /* 0x0000000a040a7c25 */ /* 0x000fe2000f8e0006 */
[----:B------:R-:W-:Y:S01]  /*2620*/  ISETP.GE.AND P1, PT, R243, UR5, PT ;  /* 0x00000005f3007c0c */ /* 0x000fe2000bf26270 */
[----:B------:R-:W-:Y:S01]  /*2630*/  ULDC.64 UR8, c[0x0][0x3f8] ;  /* 0x0000fe0000087ab9 */ /* 0x000fe20000000a00 */
[----:B------:R-:W-:Y:S01]  /*2640*/  ISETP.GE.AND P0, PT, R244, UR5, PT ;  /* 0x00000005f4007c0c */ /* 0x000fe2000bf06270 */
[----:B------:R-:W-:-:S04]  /*2650*/  IMAD R6, R4, UR11, R12 ;  /* 0x0000000b04067c24 */ /* 0x000fc8000f8e020c */
[----:B------:R-:W-:Y:S01]  /*2660*/  IMAD.IADD R7, R11, 0x1, R6 ;  /* 0x000000010b077824 */ /* 0x000fe200078e0206 */
[----:B------:R-:W-:-:S04]  /*2670*/  LEA R6, P5, R10, UR8, 0x1 ;  /* 0x000000080a067c11 */ /* 0x000fc8000f8a08ff */
[----:B------:R-:W-:-:S05]  /*2680*/  LEA.HI.X R7, R10, UR9, R7, 0x1, P5 ;  /* 0x000000090a077c11 */ /* 0x000fca000a8f0c07 */
[----:B------:R1:W-:Y:S04]  /*2690*/  @!P3 STG.E.128 desc[UR6][R6.64], RZ ;  /* 0x000000ff0600b986 */ /* 0x0003e8000c101d06 */
[----:B------:R1:W-:Y:S04]  /*26a0*/  @!P2 STG.E.128 desc[UR6][R6.64+0x80], RZ ;  /* 0x000080ff0600a986 */ /* 0x0003e8000c101d06 */
[----:B------:R1:W-:Y:S04]  /*26b0*/  @!P1 STG.E.128 desc[UR6][R6.64+0x100], RZ ;  /* 0x000100ff06009986 */ /* 0x0003e8000c101d06 */
[----:B------:R1:W-:Y:S02]  /*26c0*/  @!P0 STG.E.128 desc[UR6][R6.64+0x180], RZ ;  /* 0x000180ff06008986 */ /* 0x0003e4000c101d06 */
.L_x_223:
[----:B------:R-:W-:Y:S05]  /*26d0*/  BSYNC B0 ;  /* 0x0000000000007941 */ /* 0x000fea0003800000 */
.L_x_222:
[----:B------:R-:W-:Y:S05]  /*26e0*/  @P4 BRA `(.L_x_224) ;  /* 0x00000078007c4947 */ /* 0x000fea0003800000 */
[----:B------:R-:W-:Y:S01]  /*26f0*/  IADD3 R4, P0, R4, 0x20, RZ ;  /* 0x0000002004047810 */ /* 0x000fe20007f1e0ff */
[----:B-1----:R-:W-:Y:S01]  /*2700*/  IMAD.MOV.U32 R7, RZ, RZ, R5 ;  /* 0x000000ffff077224 */ /* 0x002fe200078e0005 */
[----:B------:R-:W-:Y:S01]  /*2710*/  ULDC UR5, c[0x0][0x2d0] ;  /* 0x0000b40000057ab9 */ /* 0x000fe20000000800 */
[----:B------:R-:W-:Y:S01]  /*2720*/  ULDC.64 UR8, c[0x0][0x3f8] ;  /* 0x0000fe0000087ab9 */ /* 0x000fe20000000a00 */
[----:B------:R-:W-:Y:S01]  /*2730*/  ISETP.GE.AND P1, PT, R242, UR5, PT ;  /* 0x00000005f2007c0c */ /* 0x000fe2000bf26270 */
[----:B------:R-:W-:Y:S01]  /*2740*/  IMAD.X R6, RZ, RZ, R27, P0 ;  /* 0x000000ffff067224 */ /* 0x000fe200000e061b */
[----:B------:R-:W-:Y:S02]  /*2750*/  ISETP.GE.AND P2, PT, R228, UR5, PT ;  /* 0x00000005e4007c0c */ /* 0x000fe4000bf46270 */
[----:B------:R-:W-:Y:S01]  /*2760*/  ISETP.GE.AND P0, PT, R243, UR5, PT ;  /* 0x00000005f3007c0c */ /* 0x000fe2000bf06270 */
[----:B------:R-:W-:Y:S02]  /*2770*/  IMAD R9, R6, UR10, RZ ;  /* 0x0000000a06097c24 */ /* 0x000fe4000f8e02ff */
[----:B------:R-:W-:-:S02]  /*2780*/  IMAD.MOV.U32 R6, RZ, RZ, R8 ;  /* 0x000000ffff067224 */ /* 0x000fc400078e0008 */
[C---:B------:R-:W-:Y:S02]  /*2790*/  IMAD R5, R4.reuse, UR11, R9 ;  /* 0x0000000b04057c24 */ /* 0x040fe4000f8e0209 */
[----:B------:R-:W-:-:S04]  /*27a0*/  IMAD.WIDE.U32 R6, R4, UR10, R6 ;  /* 0x0000000a04067c25 */ /* 0x000fc8000f8e0006 */
[----:B------:R-:W-:Y:S01]  /*27b0*/  IMAD.IADD R5, R7, 0x1, R5 ;  /* 0x0000000107057824 */ /* 0x000fe200078e0205 */
        /* <DEDUP_REMOVED lines=9> */
.L_x_215:
[----:B------:R-:W-:Y:S01]  /*2850*/  PLOP3.LUT P0, PT, PT, PT, UP4, 0x80, 0x0 ;  /* 0x000000000000781c */ /* 0x000fe20003f0f048 */
[----:B------:R-:W-:Y:S01]  /*2860*/  UIMAD UR13, UR5, -0x40, UR38 ;  /* 0xffffffc0050d78a4 */ /* 0x000fe2000f8e0226 */
[C---:B------:R-:W-:Y:S01]  /*2870*/  VIADD R26, R4.reuse, 0x20 ;  /* 0x00000020041a7836 */ /* 0x040fe20000000000 */
[----:B------:R-:W-:Y:S01]  /*2880*/  USHF.R.S32.HI UR30, URZ, 0x1f, UR33 ;  /* 0x0000001f3f1e7899 */ /* 0x000fe20008011421 */
[----:B------:R-:W-:Y:S09]  /*2890*/  BSSY B0, `(.L_x_225) ;  /* 0x0000031000007945 */ /* 0x000ff20003800000 */
[----:B------:R-:W-:Y:S01]  /*28a0*/  @P0 BAR.SYNC.DEFER_BLOCKING 0x0 ;  /* 0x0000000000000b1d */ /* 0x000fe20000010000 */
[----:B------:R-:W-:-:S02]  /*28b0*/  ISETP.GE.AND P6, PT, R4, UR13, PT ;  /* 0x0000000d04007c0c */ /* 0x000fc4000bfc6270 */
[----:B------:R-:W-:-:S11]  /*28c0*/  ISETP.GE.AND P5, PT, R26, UR13, PT ;  /* 0x0000000d1a007c0c */ /* 0x000fd6000bfa6270 */
[----:B------:R1:W-:Y:S04]  /*28d0*/  @P6 STS.128 [R226+0x8000], RZ ;  /* 0x008000ffe2006388 */ /* 0x0003e80000000c00 */
[----:B------:R1:W-:Y:S04]  /*28e0*/  @P6 STS.128 [R226+0xa000], RZ ;  /* 0x00a000ffe2006388 */ /* 0x0003e80000000c00 */
[----:B------:R1:W-:Y:S04]  /*28f0*/  @P6 STS.128 [R226+0xc000], RZ ;  /* 0x00c000ffe2006388 */ /* 0x0003e80000000c00 */
[----:B------:R1:W-:Y:S01]  /*2900*/  @P6 STS.128 [R226+0xe000], RZ ;  /* 0x00e000ffe2006388 */ /* 0x0003e20000000c00 */
[----:B------:R-:W-:Y:S05]  /*2910*/  @P6 BRA `(.L_x_226) ;  /* 0x0000000000a06947 */ /* 0x000fea0003800000 */
[----:B------:R-:W2:Y:S01]  /*2920*/  LDC.64 R28, c[0x0][0x3e0] ;  /* 0x0000f800ff1c7b82 */ /* 0x000ea20000000a00 */
[----:B------:R-:W-:Y:S01]  /*2930*/  IMAD R14, R14, R6, RZ ;  /* 0x000000060e0e7224 */ /* 0x000fe200078e02ff */
[----:B------:R-:W-:Y:S01]  /*2940*/  UMOV UR36, UR18 ;  /* 0x0000001200247c82 */ /* 0x000fe20008000000 */
[----:B------:R-:W-:Y:S02]  /*2950*/  UMOV UR37, UR41 ;  /* 0x0000002900257c82 */ /* 0x000fe40008000000 */
[-C--:B------:R-:W-:Y:S02]  /*2960*/  IMAD R14, R7, R16.reuse, R14 ;  /* 0x00000010070e7224 */ /* 0x080fe400078e020e */
[----:B------:R-:W-:Y:S01]  /*2970*/  IMAD.WIDE.U32 R8, R6, R16, UR36 ;  /* 0x0000002406087e25 */ /* 0x000fe2000f8e0010 */
[----:B------:R-:W-:Y:S02]  /*2980*/  ULDC UR36, c[0x0][0x2d0] ;  /* 0x0000b40000247ab9 */ /* 0x000fe40000000800 */
[----:B------:R-:W-:Y:S01]  /*2990*/  ISETP.GE.AND P4, PT, R228, UR36, PT ;  /* 0x00000024e4007c0c */ /* 0x000fe2000bf86270 */
[----:B------:R-:W-:Y:S01]  /*29a0*/  IMAD.IADD R9, R9, 0x1, R14 ;  /* 0x0000000109097824 */ /* 0x000fe200078e020e */
[----:B------:R-:W-:-:S02]  /*29b0*/  ISETP.GE.AND P3, PT, R242, UR36, PT ;  /* 0x00000024f2007c0c */ /* 0x000fc4000bf66270 */
[----:B------:R-:W-:Y:S01]  /*29c0*/  ISETP.GE.AND P2, PT, R243, UR36, PT ;  /* 0x00000024f3007c0c */ /* 0x000fe2000bf46270 */
[----:B------:R-:W-:Y:S01]  /*29d0*/  IMAD.WIDE.U32 R14, R15, UR58, R8 ;  /* 0x0000003a0f0e7c25 */ /* 0x000fe2000f8e0008 */
[----:B------:R-:W-:-:S03]  /*29e0*/  ISETP.GE.AND P1, PT, R244, UR36, PT ;  /* 0x00000024f4007c0c */ /* 0x000fc6000bf26270 */
[----:B------:R-:W-:-:S04]  /*29f0*/  VIADD R5, R15, UR28 ;  /* 0x0000001c0f057c36 */ /* 0x000fc80008000000 */
[----:B------:R-:W-:Y:S01]  /*2a00*/  @!P4 MOV R15, R233 ;  /* 0x000000e9000fc202 */ /* 0x000fe20000000f00 */
[----:B--2---:R-:W-:Y:S01]  /*2a10*/  IMAD.WIDE R8, R228, 0x2, R28 ;  /* 0x00000002e4087825 */ /* 0x004fe200078e021c */
[----:B------:R2:W-:Y:S02]  /*2a20*/  @P4 STS.128 [R226+0x8000], RZ ;  /* 0x008000ffe2004388 */ /* 0x0005e40000000c00 */
[----:B------:R-:W-:-:S04]  /*2a30*/  LEA R8, P0, R14, R8, 0x1 ;  /* 0x000000080e087211 */ /* 0x000fc800078008ff */
[----:B------:R-:W-:Y:S02]  /*2a40*/  LEA.HI.X R9, R14, R9, R5, 0x1, P0 ;  /* 0x000000090e097211 */ /* 0x000fe400000f0c05 */
        /* <DEDUP_REMOVED lines=21> */
.L_x_226:
[----:B------:R-:W-:Y:S05]  /*2ba0*/  BSYNC B0 ;  /* 0x0000000000007941 */ /* 0x000fea0003800000 */
.L_x_225:
[----:B------:R4:W-:Y:S01]  /*2bb0*/  @P5 STS.128 [R226+0x9000], RZ ;  /* 0x009000ffe2005388 */ /* 0x0009e20000000c00 */
[----:B------:R-:W-:Y:S01]  /*2bc0*/  BSSY B0, `(.L_x_227) ;  /* 0x000002c000007945 */ /* 0x000fe20003800000 */
[----:B------:R-:W-:Y:S02]  /*2bd0*/  MOV R23, UR14 ;  /* 0x0000000e00177c02 */ /* 0x000fe40008000f00 */
[----:B------:R4:W-:Y:S04]  /*2be0*/  @P5 STS.128 [R226+0xb000], RZ ;  /* 0x00b000ffe2005388 */ /* 0x0009e80000000c00 */
[----:B------:R4:W-:Y:S04]  /*2bf0*/  @P5 STS.128 [R226+0xd000], RZ ;  /* 0x00d000ffe2005388 */ /* 0x0009e80000000c00 */
[----:B------:R4:W-:Y:S01]  /*2c00*/  @P5 STS.128 [R226+0xf000], RZ ;  /* 0x00f000ffe2005388 */ /* 0x0009e20000000c00 */
[----:B------:R-:W-:Y:S05]  /*2c10*/  @P5 BRA `(.L_x_228) ;  /* 0x0000000000985947 */ /* 0x000fea0003800000 */
[----:B------:R-:W-:Y:S01]  /*2c20*/  ULDC UR18, c[0x0][0x2d0] ;  /* 0x0000b40000127ab9 */ /* 0x000fe20000000800 */
[----:B--2---:R-:W-:Y:S01]  /*2c30*/  IMAD.WIDE.U32 R14, R6, 0x20, RZ ;  /* 0x00000020060e7825 */ /* 0x004fe200078e00ff */
[----:B------:R-:W-:Y:S02]  /*2c40*/  ISETP.GE.AND P3, PT, R242, UR18, PT ;  /* 0x00000012f2007c0c */ /* 0x000fe4000bf66270 */
[----:B------:R-:W-:Y:S02]  /*2c50*/  ISETP.GE.AND P4, PT, R228, UR18, PT ;  /* 0x00000012e4007c0c */ /* 0x000fe4000bf86270 */
[----:B------:R-:W-:Y:S01]  /*2c60*/  IADD3 R5, P0, R10, R14, RZ ;  /* 0x0000000e0a057210 */ /* 0x000fe20007f1e0ff */
[----:B------:R-:W-:Y:S01]  /*2c70*/  IMAD.SHL.U32 R14, R7, 0x20, RZ ;  /* 0x00000020070e7824 */ /* 0x000fe200078e00ff */
[----:B------:R-:W-:-:S04]  /*2c80*/  ISETP.GE.AND P2, PT, R243, UR18, PT ;  /* 0x00000012f3007c0c */ /* 0x000fc8000bf46270 */
[----:B------:R-:W-:-:S03]  /*2c90*/  IADD3.X R14, R17, R15, R14, P0, !PT ;  /* 0x0000000f110e7210 */ /* 0x000fc600007fe40e */
[C---:B---3--:R-:W-:Y:S02]  /*2ca0*/  @!P3 LEA R8, P0, R5.reuse, UR22, 0x1 ;  /* 0x000000160508bc11 */ /* 0x048fe4000f8008ff */
[----:B------:R-:W-:Y:S01]  /*2cb0*/  @!P4 LEA R10, P1, R6, R231, 0x6 ;  /* 0x000000e7060ac211 */ /* 0x000fe200078230ff */
[----:B------:R2:W-:Y:S01]  /*2cc0*/  @P4 STS.128 [R226+0x9000], RZ ;  /* 0x009000ffe2004388 */ /* 0x0005e20000000c00 */
[C---:B------:R-:W-:Y:S02]  /*2cd0*/  @!P3 LEA.HI.X R9, R5.reuse, UR23, R14, 0x1, P0 ;  /* 0x000000170509bc11 */ /* 0x040fe400080f0c0e */
[----:B------:R-:W-:Y:S02]  /*2ce0*/  ISETP.GE.AND P0, PT, R244, UR18, PT ;  /* 0x00000012f4007c0c */ /* 0x000fe4000bf06270 */
[----:B------:R-:W-:Y:S02]  /*2cf0*/  @!P4 LEA.HI.X R11, R6, R233, R7, 0x6, P1 ;  /* 0x000000e9060bc211 */ /* 0x000fe400008f3407 */
[----:B------:R-:W-:-:S03]  /*2d00*/  @!P2 LEA R6, P1, R5, UR22, 0x1 ;  /* 0x000000160506ac11 */ /* 0x000fc6000f8208ff */
[----:B------:R-:W-:Y:S01]  /*2d10*/  @!PT LDS RZ, [RZ] ;  /* 0x00000000fffff984 */ /* 0x000fe20000000800 */
[----:B------:R-:W-:Y:S01]  /*2d20*/  @!PT LDS RZ, [RZ] ;  /* 0x00000000fffff984 */ /* 0x000fe20000000800 */
[----:B------:R-:W-:Y:S01]  /*2d30*/  @!PT LDS RZ, [RZ] ;  /* 0x00000000fffff984 */ /* 0x000fe20000000800 */
[----:B------:R2:W-:Y:S01]  /*2d40*/  @!P4 LDGSTS.E.BYPASS.LTC128B.128 [R226+0x9000], desc[UR6][R10.64] ;  /* 0x090000000ae2cfae */ /* 0x0005e2000b901d46 */
[----:B------:R-:W-:-:S03]  /*2d50*/  @!P2 LEA.HI.X R7, R5, UR23, R14, 0x1, P1 ;  /* 0x000000170507ac11 */ /* 0x000fc600088f0c0e */
        /* <DEDUP_REMOVED lines=12> */
[----:B--2---:R-:W-:-:S04]  /*2e20*/  LEA R6, P0, R5, UR22, 0x1 ;  /* 0x0000001605067c11 */ /* 0x004fc8000f8008ff */
[----:B------:R-:W-:-:S05]  /*2e30*/  LEA.HI.X R7, R5, UR23, R14, 0x1, P0 ;  /* 0x0000001705077c11 */ /* 0x000fca00080f0c0e */
[----:B------:R-:W-:Y:S01]  /*2e40*/  @!PT LDS RZ, [RZ] ;  /* 0x00000000fffff984 */ /* 0x000fe20000000800 */
[----:B------:R-:W-:Y:S01]  /*2e50*/  @!PT LDS RZ, [RZ] ;  /* 0x00000000fffff984 */ /* 0x000fe20000000800 */
[----:B------:R-:W-:Y:S01]  /*2e60*/  @!PT LDS RZ, [RZ] ;  /* 0x00000000fffff984 */ /* 0x000fe20000000800 */
[----:B------:R2:W-:Y:S04]  /*2e70*/  LDGSTS.E.BYPASS.LTC128B.128 [R226+0xf000], desc[UR6][R6.64+0x180] ;  /* 0x0f00018006e27fae */ /* 0x0005e8000b901d46 */
.L_x_228:
[----:B------:R-:W-:Y:S05]  /*2e80*/  BSYNC B0 ;  /* 0x0000000000007941 */ /* 0x000fea0003800000 */
.L_x_227:
[----:B------:R1:W-:Y:S01]  /*2e90*/  @P6 STS.128 [R226], RZ ;  /* 0x000000ffe2006388 */ /* 0x0003e20000000c00 */
[----:B------:R-:W-:Y:S03]  /*2ea0*/  BSSY B0, `(.L_x_229) ;  /* 0x000002b000007945 */ /* 0x000fe60003800000 */
[----:B------:R1:W-:Y:S04]  /*2eb0*/  @P6 STS.128 [R226+0x2000], RZ ;  /* 0x002000ffe2006388 */ /* 0x0003e80000000c00 */
[----:B------:R1:W-:Y:S04]  /*2ec0*/  @P6 STS.128 [R226+0x4000], RZ ;  /* 0x004000ffe2006388 */ /* 0x0003e80000000c00 */
[----:B------:R1:W-:Y:S01]  /*2ed0*/  @P6 STS.128 [R226+0x6000], RZ ;  /* 0x006000ffe2006388 */ /* 0x0003e20000000c00 */
[----:B------:R-:W-:Y:S05]  /*2ee0*/  @P6 BRA `(.L_x_230) ;  /* 0x0000000000986947 */ /* 0x000fea0003800000 */
[----:B--2---:R-:W2:Y:S01]  /*2ef0*/  LDC.64 R10, c[0x0][0x210] ;  /* 0x00008400ff0a7b82 */ /* 0x004ea20000000a00 */
[----:B------:R-:W-:Y:S01]  /*2f00*/  IMAD.U32 R6, RZ, RZ, UR46 ;  /* 0x0000002eff067e24 */ /* 0x000fe2000f8e00ff */
[----:B------:R-:W-:Y:S01]  /*2f10*/  ULDC UR18, c[0x0][0x2d0] ;  /* 0x0000b40000127ab9 */ /* 0x000fe20000000800 */
[----:B------:R-:W-:Y:S01]  /*2f20*/  IMAD.U32 R7, RZ, RZ, UR40 ;  /* 0x00000028ff077e24 */ /* 0x000fe2000f8e00ff */
[----:B------:R-:W-:Y:S02]  /*2f30*/  ISETP.GE.AND P3, PT, R228, UR18, PT ;  /* 0x00000012e4007c0c */ /* 0x000fe4000bf66270 */
[----:B------:R-:W-:Y:S01]  /*2f40*/  ISETP.GE.AND P2, PT, R242, UR18, PT ;  /* 0x00000012f2007c0c */ /* 0x000fe2000bf46270 */
[----:B------:R-:W-:Y:S01]  /*2f50*/  IMAD.WIDE.U32 R6, R16, UR26, R6 ;  /* 0x0000001a10067c25 */ /* 0x000fe2000f8e0006 */
[----:B------:R-:W-:Y:S02]  /*2f60*/  ISETP.GE.AND P1, PT, R243, UR18, PT ;  /* 0x00000012f3007c0c */ /* 0x000fe4000bf26270 */
[----:B------:R-:W-:-:S02]  /*2f70*/  ISETP.GE.AND P0, PT, R244, UR18, PT ;  /* 0x00000012f4007c0c */ /* 0x000fc4000bf06270 */
[----:B------:R-:W-:-:S03]  /*2f80*/  IADD3 R7, R20, R7, RZ ;  /* 0x0000000714077210 */ /* 0x000fc60007ffe0ff */
[----:B---3--:R-:W-:Y:S02]  /*2f90*/  IMAD.WIDE.U32 R8, R19, UR58, R6 ;  /* 0x0000003a13087c25 */ /* 0x008fe4000f8e0006 */
[----:B------:R3:W-:Y:S02]  /*2fa0*/  @P3 STS.128 [R226], RZ ;  /* 0x000000ffe2003388 */ /* 0x0007e40000000c00 */
[----:B------:R-:W-:Y:S02]  /*2fb0*/  VIADD R5, R9, UR29 ;  /* 0x0000001d09057c36 */ /* 0x000fe40008000000 */
[----:B------:R-:W-:Y:S02]  /*2fc0*/  @!P3 IMAD.MOV.U32 R9, RZ, RZ, R232 ;  /* 0x000000ffff09b224 */ /* 0x000fe400078e00e8 */
[----:B--2---:R-:W-:-:S03]  /*2fd0*/  IMAD.WIDE R6, R228, 0x2, R10 ;  /* 0x00000002e4067825 */ /* 0x004fc600078e020a */
[----:B------:R-:W-:-:S04]  /*2fe0*/  LEA R6, P4, R8, R6, 0x1 ;  /* 0x0000000608067211 */ /* 0x000fc800078808ff */
[----:B------:R-:W-:Y:S02]  /*2ff0*/  LEA.HI.X R7, R8, R7, R5, 0x1, P4 ;  /* 0x0000000708077211 */ /* 0x000fe400020f0c05 */
        /* <DEDUP_REMOVED lines=21> */
.L_x_230:
[----:B------:R-:W-:Y:S05]  /*3150*/  BSYNC B0 ;  /* 0x0000000000007941 */ /* 0x000fea0003800000 */
.L_x_229:
[----:B------:R1:W-:Y:S01]  /*3160*/  @P5 STS.128 [R226+0x1000], RZ ;  /* 0x001000ffe2005388 */ /* 0x0003e20000000c00 */
[----:B------:R-:W-:Y:S03]  /*3170*/  BSSY B0, `(.L_x_231) ;  /* 0x000002e000007945 */ /* 0x000fe60003800000 */
[----:B------:R1:W-:Y:S04]  /*3180*/  @P5 STS.128 [R226+0x3000], RZ ;  /* 0x003000ffe2005388 */ /* 0x0003e80000000c00 */
[----:B------:R1:W-:Y:S04]  /*3190*/  @P5 STS.128 [R226+0x5000], RZ ;  /* 0x005000ffe2005388 */ /* 0x0003e80000000c00 */
[----:B------:R1:W-:Y:S01]  /*31a0*/  @P5 STS.128 [R226+0x7000], RZ ;  /* 0x007000ffe2005388 */ /* 0x0003e20000000c00 */
[----:B------:R-:W-:Y:S05]  /*31b0*/  @P5 BRA `(.L_x_232) ;  /* 0x0000000000a45947 */ /* 0x000fea0003800000 */
[----:B------:R-:W-:Y:S01]  /*31c0*/  ULDC UR28, c[0x0][0x2d0] ;  /* 0x0000b400001c7ab9 */ /* 0x000fe20000000800 */
[----:B------:R-:W-:Y:S01]  /*31d0*/  UIMAD.WIDE.U32 UR22, UR26, 0x20, URZ ;  /* 0x000000201a1678a5 */ /* 0x000fe2000f8e003f */
[----:B------:R-:W-:Y:S01]  /*31e0*/  ISETP.GE.AND P4, PT, R228, UR28, PT ;  /* 0x0000001ce4007c0c */ /* 0x000fe2000bf86270 */
[----:B------:R-:W-:Y:S01]  /*31f0*/  USHF.L.U32 UR18, UR27, 0x5, URZ ;  /* 0x000000051b127899 */ /* 0x000fe2000800063f */
[----:B------:R-:W-:Y:S01]  /*3200*/  ISETP.GE.AND P3, PT, R242, UR28, PT ;  /* 0x0000001cf2007c0c */ /* 0x000fe2000bf66270 */
[----:B--23--:R-:W-:Y:S01]  /*3210*/  IMAD.U32 R8, RZ, RZ, UR26 ;  /* 0x0000001aff087e24 */ /* 0x00cfe2000f8e00ff */
[----:B------:R-:W-:Y:S01]  /*3220*/  ISETP.GE.AND P2, PT, R243, UR28, PT ;  /* 0x0000001cf3007c0c */ /* 0x000fe2000bf46270 */
[----:B------:R-:W-:Y:S01]  /*3230*/  IMAD.U32 R7, RZ, RZ, UR27 ;  /* 0x0000001bff077e24 */ /* 0x000fe2000f8e00ff */
[----:B------:R-:W-:Y:S01]  /*3240*/  IADD3 R5, P1, R12, UR22, RZ ;  /* 0x000000160c057c10 */ /* 0x000fe2000ff3e0ff */
[----:B------:R-:W-:-:S05]  /*3250*/  IMAD.U32 R6, RZ, RZ, UR18 ;  /* 0x00000012ff067e24 */ /* 0x000fca000f8e00ff */
[----:B------:R-:W-:Y:S01]  /*3260*/  IADD3.X R6, R21, UR23, R6, P1, !PT ;  /* 0x0000001715067c10 */ /* 0x000fe20008ffe406 */
[----:B------:R2:W-:Y:S01]  /*3270*/  @P4 STS.128 [R226+0x1000], RZ ;  /* 0x001000ffe2004388 */ /* 0x0005e20000000c00 */
[C---:B------:R-:W-:Y:S02]  /*3280*/  @!P4 LEA R12, P0, R8.reuse, R230, 0x6 ;  /* 0x000000e6080cc211 */ /* 0x040fe400078030ff */
[C---:B------:R-:W-:Y:S02]  /*3290*/  @!P3 LEA R10, P5, R5.reuse, UR24, 0x1 ;  /* 0x00000018050abc11 */ /* 0x040fe4000f8a08ff */
[----:B------:R-:W-:Y:S02]  /*32a0*/  @!P4 LEA.HI.X R13, R8, R232, R7, 0x6, P0 ;  /* 0x000000e8080dc211 */ /* 0x000fe400000f3407 */
[----:B------:R-:W-:Y:S02]  /*32b0*/  ISETP.GE.AND P0, PT, R244, UR28, PT ;  /* 0x0000001cf4007c0c */ /* 0x000fe4000bf06270 */
[C---:B------:R-:W-:Y:S01]  /*32c0*/  @!P2 LEA R8, P1, R5.reuse, UR24, 0x1 ;  /* 0x000000180508ac11 */ /* 0x040fe2000f8208ff */
[----:B------:R-:W-:Y:S01]  /*32d0*/  @!PT LDS RZ, [RZ] ;  /* 0x00000000fffff984 */ /* 0x000fe20000000800 */
[----:B------:R-:W-:Y:S01]  /*32e0*/  @!PT LDS RZ, [RZ] ;  /* 0x00000000fffff984 */ /* 0x000fe20000000800 */
[----:B------:R-:W-:Y:S01]  /*32f0*/  @!PT LDS RZ, [RZ] ;  /* 0x00000000fffff984 */ /* 0x000fe20000000800 */
[----:B------:R2:W-:Y:S01]  /*3300*/  @!P4 LDGSTS.E.BYPASS.LTC128B.128 [R226+0x1000], desc[UR6][R12.64] ;  /* 0x010000000ce2cfae */ /* 0x0005e2000b901d46 */
[----:B------:R-:W-:-:S02]  /*3310*/  @!P3 LEA.HI.X R11, R5, UR25, R6, 0x1, P5 ;  /* 0x00000019050bbc11 */ /* 0x000fc4000a8f0c06 */
[----:B------:R-:W-:Y:S01]  /*3320*/  @!P2 LEA.HI.X R9, R5, UR25, R6, 0x1, P1 ;  /* 0x000000190509ac11 */ /* 0x000fe200088f0c06 */
        /* <DEDUP_REMOVED lines=18> */
.L_x_232:
[----:B------:R-:W-:Y:S05]  /*3450*/  BSYNC B0 ;  /* 0x0000000000007941 */ /* 0x000fea0003800000 */
.L_x_231:
[----:B------:R-:W-:Y:S01]  /*3460*/  UIADD3 UR18, -UR33, UR8, URZ ;  /* 0x0000000821127290 */ /* 0x000fe2000fffe13f */
[----:B--23--:R-:W-:Y:S01]  /*3470*/  IMAD.WIDE.U32 R6, R23, UR33, R228 ;  /* 0x0000002117067c25 */ /* 0x00cfe2000f8e00e4 */
[----:B------:R-:W-:Y:S01]  /*3480*/  UIMAD UR22, UR30, UR14, URZ ;  /* 0x0000000e1e1672a4 */ /* 0x000fe2000f8e023f */
[----:B------:R-:W-:Y:S01]  /*3490*/  BSSY B0, `(.L_x_233) ;  /* 0x0000042000007945 */ /* 0x000fe20003800000 */
[----:B------:R-:W-:Y:S02]  /*34a0*/  ISETP.GE.AND P6, PT, R250, UR13, PT ;  /* 0x0000000dfa007c0c */ /* 0x000fe4000bfc6270 */
[----:B------:R-:W-:Y:S01]  /*34b0*/  ISETP.GE.AND P4, PT, R4, UR18, PT ;  /* 0x0000001204007c0c */ /* 0x000fe2000bf86270 */
[----:B------:R-:W-:Y:S01]  /*34c0*/  UIMAD UR22, UR33, UR15, UR22 ;  /* 0x0000000f211672a4 */ /* 0x000fe2000f8e0216 */
[----:B------:R-:W-:Y:S02]  /*34d0*/  IADD3 R10, P0, R6, UR31, RZ ;  /* 0x0000001f060a7c10 */ /* 0x000fe4000ff1e0ff */
[----:B------:R-:W-:-:S03]  /*34e0*/  IADD3 R6, R250, 0x8, RZ ;  /* 0x00000008fa067810 */ /* 0x000fc60007ffe0ff */
[----:B------:R-:W-:Y:S01]  /*34f0*/  IMAD.U32 R5, RZ, RZ, UR22 ;  /* 0x00000016ff057e24 */ /* 0x000fe2000f8e00ff */
[----:B------:R-:W-:Y:S01]  /*3500*/  ULDC.64 UR22, c[0x0][0x260] ;  /* 0x0000980000167ab9 */ /* 0x000fe20000000a00 */
[----:B------:R-:W-:-:S03]  /*3510*/  ISETP.GE.AND P5, PT, R6, UR13, PT ;  /* 0x0000000d06007c0c */ /* 0x000fc6000bfa6270 */
[----:B------:R-:W-:Y:S01]  /*3520*/  IADD3.X R11, R7, UR34, R5, P0, !PT ;  /* 0x00000022070b7c10 */ /* 0x000fe200087fe405 */
[----:B------:R2:W-:Y:S01]  /*3530*/  @P4 STS.128 [R226+0x10000], RZ ;  /* 0x010000ffe2004388 */ /* 0x0005e20000000c00 */
[----:B------:R-:W-:-:S03]  /*3540*/  IMAD R5, R25, UR22, RZ ;  /* 0x0000001619057c24 */ /* 0x000fc6000f8e02ff */
[----:B------:R2:W-:Y:S01]  /*3550*/  @P4 STS.128 [R226+0x12000], RZ ;  /* 0x012000ffe2004388 */ /* 0x0005e20000000c00 */
[C---:B------:R-:W-:Y:S02]  /*3560*/  IMAD R16, R18.reuse, UR23, R5 ;  /* 0x0000001712107c24 */ /* 0x040fe4000f8e0205 */
[----:B------:R-:W-:Y:S01]  /*3570*/  IMAD.WIDE.U32 R10, R18, UR22, R10 ;  /* 0x00000016120a7c25 */ /* 0x000fe2000f8e000a */
[----:B------:R2:W-:Y:S03]  /*3580*/  @P4 STS.128 [R226+0x14000], RZ ;  /* 0x014000ffe2004388 */ /* 0x0005e60000000c00 */
[----:B------:R-:W-:Y:S01]  /*3590*/  IMAD.IADD R17, R11, 0x1, R16 ;  /* 0x000000010b117824 */ /* 0x000fe200078e0210 */
[----:B------:R2:W-:Y:S01]  /*35a0*/  @P4 STS.128 [R226+0x16000], RZ ;  /* 0x016000ffe2004388 */ /* 0x0005e20000000c00 */
[----:B------:R-:W-:Y:S05]  /*35b0*/  @P4 BRA `(.L_x_234) ;  /* 0x0000000000bc4947 */ /* 0x000fea0003800000 */
[----:B------:R-:W-:Y:S01]  /*35c0*/  ULDC UR13, c[0x0][0x2d0] ;  /* 0x0000b400000d7ab9 */ /* 0x000fe20000000800 */
[----:B------:R-:W3:Y:S01]  /*35d0*/  LDC.64 R20, c[0x0][0x218] ;  /* 0x00008600ff147b82 */ /* 0x000ee20000000a00 */
[----:B------:R-:W-:Y:S01]  /*35e0*/  ISETP.GE.AND P0, PT, R228, UR13, PT ;  /* 0x0000000de4007c0c */ /* 0x000fe2000bf06270 */
[----:B------:R-:W-:Y:S01]  /*35f0*/  IMAD R5, R24, UR14, RZ ;  /* 0x0000000e18057c24 */ /* 0x000fe2000f8e02ff */
[----:B------:R-:W-:Y:S02]  /*3600*/  MOV R6, UR31 ;  /* 0x0000001f00067c02 */ /* 0x000fe40008000f00 */
[----:B------:R-:W-:Y:S01]  /*3610*/  MOV R7, UR34 ;  /* 0x0000002200077c02 */ /* 0x000fe20008000f00 */
[----:B------:R-:W-:Y:S01]  /*3620*/  IMAD R12, R22, UR15, R5 ;  /* 0x0000000f160c7c24 */ /* 0x000fe2000f8e0205 */
[----:B------:R-:W-:Y:S01]  /*3630*/  ISETP.GE.AND P2, PT, R242, UR13, PT ;  /* 0x0000000df2007c0c */ /* 0x000fe2000bf46270 */
[----:B------:R-:W-:-:S06]  /*3640*/  IMAD.WIDE.U32 R6, R22, UR14, R6 ;  /* 0x0000000e16067c25 */ /* 0x000fcc000f8e0006 */
[----:B------:R-:W5:Y:S01]  /*3650*/  @!P0 LDC.64 R14, c[0x0][0x218] ;  /* 0x00008600ff0e8b82 */ /* 0x000f620000000a00 */
[----:B------:R-:W-:Y:S01]  /*3660*/  @!P0 MOV R9, R17 ;  /* 0x0000001100098202 */ /* 0x000fe20000000f00 */
[----:B------:R-:W-:Y:S01]  /*3670*/  @!P0 IMAD R5, R27, UR14, RZ ;  /* 0x0000000e1b058c24 */ /* 0x000fe2000f8e02ff */
[----:B------:R1:W-:Y:S01]  /*3680*/  @P0 STS.128 [R226+0x10000], RZ ;  /* 0x010000ffe2000388 */ /* 0x0003e20000000c00 */
[----:B------:R-:W-:Y:S02]  /*3690*/  @!P0 IMAD.MOV.U32 R8, RZ, RZ, R10 ;  /* 0x000000ffff088224 */ /* 0x000fe400078e000a */
[C---:B------:R-:W-:Y:S02]  /*36a0*/  @!P0 IMAD R5, R4.reuse, UR15, R5 ;  /* 0x0000000f04058c24 */ /* 0x040fe4000f8e0205 */
[----:B------:R-:W-:-:S04]  /*36b0*/  @!P0 IMAD.WIDE.U32 R8, R4, UR14, R8 ;  /* 0x0000000e04088c25 */ /* 0x000fc8000f8e0008 */
[----:B------:R-:W-:Y:S01]  /*36c0*/  IMAD.IADD R7, R7, 0x1, R12 ;  /* 0x0000000107077824 */ /* 0x000fe200078e020c */
[----:B------:R-:W-:Y:S01]  /*36d0*/  @!P0 IADD3 R5, R9, R5, RZ ;  /* 0x0000000509058210 */ /* 0x000fe20007ffe0ff */
[----:B---3--:R-:W-:Y:S01]  /*36e0*/  IMAD.WIDE R12, R228, 0x2, R20 ;  /* 0x00000002e40c7825 */ /* 0x008fe200078e0214 */
[----:B-----5:R-:W-:-:S04]  /*36f0*/  @!P0 LEA R14, P1, R8, R14, 0x1 ;  /* 0x0000000e080e8211 */ /* 0x020fc800078208ff */
[----:B------:R-:W-:Y:S01]  /*3700*/  @!P0 LEA.HI.X R15, R8, R15, R5, 0x1, P1 ;  /* 0x0000000f080f8211 */ /* 0x000fe200008f0c05 */
[----:B------:R-:W-:Y:S01]  /*3710*/  IMAD.WIDE.U32 R8, R18, UR22, R6 ;  /* 0x0000001612087c25 */ /* 0x000fe2000f8e0006 */
[----:B------:R-:W-:-:S03]  /*3720*/  ISETP.GE.AND P1, PT, R243, UR13, PT ;  /* 0x0000000df3007c0c */ /* 0x000fc6000bf26270 */
[----:B------:R-:W-:Y:S01]  /*3730*/  @!PT LDS RZ, [RZ] ;  /* 0x00000000fffff984 */ /* 0x000fe20000000800 */
[----:B------:R-:W-:Y:S01]  /*3740*/  @!PT LDS RZ, [RZ] ;  /* 0x00000000fffff984 */ /* 0x000fe20000000800 */
[----:B------:R-:W-:Y:S01]  /*3750*/  @!PT LDS RZ, [RZ] ;  /* 0x00000000fffff984 */ /* 0x000fe20000000800 */
[----:B------:R1:W-:Y:S01]  /*3760*/  @!P0 LDGSTS.E.BYPASS.LTC128B.128 [R226+0x10000], desc[UR6][R14.64] ;  /* 0x100000000ee28fae */ /* 0x0003e2000b901d46 */
[----:B------:R-:W-:Y:S01]  /*3770*/  ISETP.GE.AND P0, PT, R244, UR13, PT ;  /* 0x0000000df4007c0c */ /* 0x000fe2000bf06270 */
[----:B------:R-:W-:Y:S01]  /*3780*/  IMAD.IADD R5, R16, 0x1, R9 ;  /* 0x0000000110057824 */ /* 0x000fe200078e0209 */
[C---:B------:R-:W-:Y:S01]  /*3790*/  LEA R6, P3, R8.reuse, R12, 0x1 ;  /* 0x0000000c08067211 */ /* 0x040fe200078608ff */
[----:B------:R1:W-:Y:S03]  /*37a0*/  @P2 STS.128 [R226+0x12000], RZ ;  /* 0x012000ffe2002388 */ /* 0x0003e60000000c00 */
[----:B------:R-:W-:-:S05]  /*37b0*/  LEA.HI.X R7, R8, R13, R5, 0x1, P3 ;  /* 0x0000000d08077211 */ /* 0x000fca00018f0c05 */
        /* <DEDUP_REMOVED lines=15> */
.L_x_234:
[----:B------:R-:W-:Y:S05]  /*38b0*/  BSYNC B0 ;  /* 0x0000000000007941 */ /* 0x000fea0003800000 */
.L_x_233:
[----:B------:R-:W-:Y:S01]  /*38c0*/  ISETP.GE.AND P3, PT, R26, UR18, PT ;  /* 0x000000121a007c0c */ /* 0x000fe2000bf66270 */
[----:B------:R-:W-:Y:S01]  /*38d0*/  BSSY B0, `(.L_x_235) ;  /* 0x000003a000007945 */ /* 0x000fe20003800000 */
[----:B------:R-:W-:-:S11]  /*38e0*/  MOV R19, UR20 ;  /* 0x0000001400137c02 */ /* 0x000fd60008000f00 */
[----:B------:R1:W-:Y:S04]  /*38f0*/  @P3 STS.128 [R226+0x11000], RZ ;  /* 0x011000ffe2003388 */ /* 0x0003e80000000c00 */
[----:B------:R1:W-:Y:S04]  /*3900*/  @P3 STS.128 [R226+0x13000], RZ ;  /* 0x013000ffe2003388 */ /* 0x0003e80000000c00 */
[----:B------:R1:W-:Y:S04]  /*3910*/  @P3 STS.128 [R226+0x15000], RZ ;  /* 0x015000ffe2003388 */ /* 0x0003e80000000c00 */
[----:B------:R1:W-:Y:S01]  /*3920*/  @P3 STS.128 [R226+0x17000], RZ ;  /* 0x017000ffe2003388 */ /* 0x0003e20000000c00 */
[----:B------:R-:W-:Y:S05]  /*3930*/  @P3 BRA `(.L_x_236) ;  /* 0x0000000000cc3947 */ /* 0x000fea0003800000 */
[----:B------:R-:W-:Y:S01]  /*3940*/  ULDC UR13, c[0x0][0x2d0] ;  /* 0x0000b400000d7ab9 */ /* 0x000fe20000000800 */
[----:B------:R-:W5:Y:S01]  /*3950*/  LDC.64 R20, c[0x0][0x218] ;  /* 0x00008600ff147b82 */ /* 0x000f620000000a00 */
[----:B------:R-:W-:Y:S01]  /*3960*/  ISETP.GE.AND P0, PT, R228, UR13, PT ;  /* 0x0000000de4007c0c */ /* 0x000fe2000bf06270 */
[----:B-1-3--:R-:W-:Y:S01]  /*3970*/  IMAD.U32 R6, RZ, RZ, UR31 ;  /* 0x0000001fff067e24 */ /* 0x00afe2000f8e00ff */
[----:B------:R-:W-:Y:S01]  /*3980*/  IADD3 R5, P1, R22, 0x20, RZ ;  /* 0x0000002016057810 */ /* 0x000fe20007f3e0ff */
[----:B------:R-:W-:Y:S01]  /*3990*/  IMAD.U32 R7, RZ, RZ, UR34 ;  /* 0x00000022ff077e24 */ /* 0x000fe2000f8e00ff */
[----:B------:R-:W-:Y:S01]  /*39a0*/  MOV R12, R10 ;  /* 0x0000000a000c7202 */ /* 0x000fe20000000f00 */
[----:B------:R-:W-:Y:S01]  /*39b0*/  IMAD.MOV.U32 R13, RZ, RZ, R17 ;  /* 0x000000ffff0d7224 */ /* 0x000fe200078e0011 */
[----:B------:R-:W-:Y:S01]  /*39c0*/  IADD3.X R9, RZ, R24, RZ, P1, !PT ;  /* 0x00000018ff097210 */ /* 0x000fe20000ffe4ff */
[----:B------:R-:W-:Y:S01]  /*39d0*/  IMAD.WIDE.U32 R6, R5, UR14, R6 ;  /* 0x0000000e05067c25 */ /* 0x000fe2000f8e0006 */
[----:B------:R-:W-:-:S03]  /*39e0*/  IADD3 R8, P1, R4, 0x20, RZ ;  /* 0x0000002004087810 */ /* 0x000fc60007f3e0ff */
[----:B------:R-:W-:Y:S01]  /*39f0*/  IMAD R9, R9, UR14, RZ ;  /* 0x0000000e09097c24 */ /* 0x000fe2000f8e02ff */
[----:B------:R-:W-:Y:S01]  /*3a00*/  IADD3.X R11, RZ, R27, RZ, P1, !PT ;  /* 0x0000001bff0b7210 */ /* 0x000fe20000ffe4ff */
[----:B------:R-:W1:Y:S01]  /*3a10*/  @!P0 LDC.64 R14, c[0x0][0x218] ;  /* 0x00008600ff0e8b82 */ /* 0x000e620000000a00 */
[----:B------:R-:W-:Y:S01]  /*3a20*/  IMAD.WIDE.U32 R12, R8, UR14, R12 ;  /* 0x0000000e080c7c25 */ /* 0x000fe2000f8e000c */
[----:B------:R3:W-:Y:S03]  /*3a30*/  @P0 STS.128 [R226+0x11000], RZ ;  /* 0x011000ffe2000388 */ /* 0x0007e60000000c00 */
[----:B------:R-:W-:Y:S02]  /*3a40*/  IMAD R5, R5, UR15, R9 ;  /* 0x0000000f05057c24 */ /* 0x000fe4000f8e0209 */
[----:B------:R-:W-:Y:S02]  /*3a50*/  IMAD R11, R11, UR14, RZ ;  /* 0x0000000e0b0b7c24 */ /* 0x000fe4000f8e02ff */
[----:B------:R-:W-:-:S02]  /*3a60*/  IMAD.IADD R7, R7, 0x1, R5 ;  /* 0x0000000107077824 */ /* 0x000fc400078e0205 */
[----:B------:R-:W-:Y:S02]  /*3a70*/  IMAD R5, R8, UR15, R11 ;  /* 0x0000000f08057c24 */ /* 0x000fe4000f8e020b */
[----:B------:R-:W-:-:S03]  /*3a80*/  IMAD.WIDE.U32 R8, R18, UR22, R6 ;  /* 0x0000001612087c25 */ /* 0x000fc6000f8e0006 */
[----:B------:R-:W-:Y:S01]  /*3a90*/  IADD3 R11, R13, R5, RZ ;  /* 0x000000050d0b7210 */ /* 0x000fe20007ffe0ff */
[----:B-----5:R-:W-:-:S04]  /*3aa0*/  IMAD.WIDE R6, R228, 0x2, R20 ;  /* 0x00000002e4067825 */ /* 0x020fc800078e0214 */
[----:B------:R-:W-:Y:S01]  /*3ab0*/  IMAD.IADD R5, R16, 0x1, R9 ;  /* 0x0000000110057824 */ /* 0x000fe200078e0209 */
[----:B------:R-:W-:Y:S02]  /*3ac0*/  LEA R6, P1, R8, R6, 0x1 ;  /* 0x0000000608067211 */ /* 0x000fe400078208ff */
[----:B-1----:R-:W-:Y:S02]  /*3ad0*/  @!P0 LEA R10, P2, R12, R14, 0x1 ;  /* 0x0000000e0c0a8211 */ /* 0x002fe400078408ff */
[----:B------:R-:W-:Y:S02]  /*3ae0*/  LEA.HI.X R7, R8, R7, R5, 0x1, P1 ;  /* 0x0000000708077211 */ /* 0x000fe400008f0c05 */
[----:B------:R-:W-:Y:S02]  /*3af0*/  @!P0 LEA.HI.X R11, R12, R15, R11, 0x1, P2 ;  /* 0x0000000f0c0b8211 */ /* 0x000fe400010f0c0b */
[----:B------:R-:W-:Y:S02]  /*3b00*/  ISETP.GE.AND P2, PT, R242, UR13, PT ;  /* 0x0000000df2007c0c */ /* 0x000fe4000bf46270 */
[----:B------:R-:W-:Y:S01]  /*3b10*/  ISETP.GE.AND P1, PT, R243, UR13, PT ;  /* 0x0000000df3007c0c */ /* 0x000fe2000bf26270 */
[----:B------:R-:W-:Y:S01]  /*3b20*/  @!PT LDS RZ, [RZ] ;  /* 0x00000000fffff984 */ /* 0x000fe20000000800 */
[----:B------:R-:W-:Y:S01]  /*3b30*/  @!PT LDS RZ, [RZ] ;  /* 0x00000000fffff984 */ /* 0x000fe20000000800 */
[----:B------:R-:W-:Y:S01]  /*3b40*/  @!PT LDS RZ, [RZ] ;  /* 0x00000000fffff984 */ /* 0x000fe20000000800 */
[----:B------:R3:W-:Y:S01]  /*3b50*/  @!P0 LDGSTS.E.BYPASS.LTC128B.128 [R226+0x11000], desc[UR6][R10.64] ;  /* 0x110000000ae28fae */ /* 0x0007e2000b901d46 */
[----:B------:R-:W-:-:S09]  /*3b60*/  ISETP.GE.AND P0, PT, R244, UR13, PT ;  /* 0x0000000df4007c0c */ /* 0x000fd2000bf06270 */
        /* <DEDUP_REMOVED lines=16> */
.L_x_236:
[----:B------:R-:W-:Y:S05]  /*3c70*/  BSYNC B0 ;  /* 0x0000000000007941 */ /* 0x000fea0003800000 */
.L_x_235:
[----:B------:R-:W-:Y:S01]  /*3c80*/  UIMAD UR13, UR30, UR20, URZ ;  /* 0x000000141e0d72a4 */ /* 0x000fe2000f8e023f */
[----:B------:R2:W-:Y:S01]  /*3c90*/  @P4 STS.128 [R226+0x18000], RZ ;  /* 0x018000ffe2004388 */ /* 0x0005e20000000c00 */
[----:B-1-3--:R-:W-:Y:S01]  /*3ca0*/  IMAD.WIDE.U32 R6, R19, UR33, R228 ;  /* 0x0000002113067c25 */ /* 0x00afe2000f8e00e4 */
[----:B------:R-:W-:Y:S01]  /*3cb0*/  ULDC.64 UR14, c[0x0][0x268] ;  /* 0x00009a00000e7ab9 */ /* 0x000fe20000000a00 */
[----:B------:R-:W-:Y:S01]  /*3cc0*/  UIMAD UR13, UR33, UR21, UR13 ;  /* 0x00000015210d72a4 */ /* 0x000fe2000f8e020d */
[----:B------:R2:W-:Y:S01]  /*3cd0*/  @P4 STS.128 [R226+0x1a000], RZ ;  /* 0x01a000ffe2004388 */ /* 0x0005e20000000c00 */
[----:B------:R-:W-:Y:S01]  /*3ce0*/  IMAD.SHL.U32 R16, R250, 0x4, RZ ;  /* 0x00000004fa107824 */ /* 0x000fe200078e00ff */
[----:B------:R-:W-:Y:S01]  /*3cf0*/  IADD3 R10, P0, R6, UR32, RZ ;  /* 0x00000020060a7c10 */ /* 0x000fe2000ff1e0ff */
[----:B------:R-:W-:Y:S01]  /*3d00*/  BSSY B0, `(.L_x_237) ;  /* 0x000003f000007945 */ /* 0x000fe20003800000 */
[----:B------:R2:W-:Y:S01]  /*3d10*/  @P4 STS.128 [R226+0x1c000], RZ ;  /* 0x01c000ffe2004388 */ /* 0x0005e20000000c00 */
[----:B------:R-:W-:Y:S01]  /*3d20*/  MOV R5, UR13 ;  /* 0x0000000d00057c02 */ /* 0x000fe20008000f00 */
[----:B------:R-:W-:Y:S01]  /*3d30*/  IMAD.MOV.U32 R238, RZ, RZ, 0x7f800000 ;  /* 0x7f800000ffee7424 */ /* 0x000fe200078e00ff */
[----:B------:R-:W-:Y:S01]  /*3d40*/  SHF.R.S32.HI R241, RZ, 0x1f, R250 ;  /* 0x0000001ffff17819 */ /* 0x000fe200000114fa */
[----:B------:R2:W-:Y:S01]  /*3d50*/  @P4 STS.128 [R226+0x1e000], RZ ;  /* 0x01e000ffe2004388 */ /* 0x0005e20000000c00 */
[----:B------:R-:W-:Y:S01]  /*3d60*/  IADD3.X R11, R7, UR35, R5, P0, !PT ;  /* 0x00000023070b7c10 */ /* 0x000fe200087fe405 */
[----:B------:R-:W-:Y:S01]  /*3d70*/  IMAD R5, R25, UR14, RZ ;  /* 0x0000000e19057c24 */ /* 0x000fe2000f8e02ff */
[----:B------:R-:W-:-:S02]  /*3d80*/  IADD3 R16, P1, R16, UR10, RZ ;  /* 0x0000000a10107c10 */ /* 0x000fc4000ff3e0ff */
[----:B------:R-:W-:Y:S01]  /*3d90*/  SHF.L.U64.HI R6, R250, 0x2, R241 ;  /* 0x00000002fa067819 */ /* 0x000fe200000102f1 */
[C---:B------:R-:W-:Y:S01]  /*3da0*/  IMAD R19, R18.reuse, UR15, R5 ;  /* 0x0000000f12137c24 */ /* 0x040fe2000f8e0205 */
[----:B------:R-:W-:Y:S01]  /*3db0*/  MOV R239, 0x7f800000 ;  /* 0x7f80000000ef7802 */ /* 0x000fe20000000f00 */
[----:B------:R-:W-:Y:S01]  /*3dc0*/  IMAD.WIDE.U32 R10, R18, UR14, R10 ;  /* 0x0000000e120a7c25 */ /* 0x000fe2000f8e000a */
[----:B------:R-:W-:-:S03]  /*3dd0*/  IADD3.X R17, R6, UR9, RZ, P1, !PT ;  /* 0x0000000906117c10 */ /* 0x000fc60008ffe4ff */
[----:B------:R-:W-:Y:S01]  /*3de0*/  IMAD.IADD R20, R11, 0x1, R19 ;  /* 0x000000010b147824 */ /* 0x000fe200078e0213 */
[----:B------:R-:W-:Y:S06]  /*3df0*/  @P4 BRA `(.L_x_238) ;  /* 0x0000000000bc4947 */ /* 0x000fec0003800000 */
[----:B------:R-:W-:Y:S01]  /*3e00*/  ULDC UR13, c[0x0][0x2d0] ;  /* 0x0000b400000d7ab9 */ /* 0x000fe20000000800 */
[----:B------:R-:W1:Y:S01]  /*3e10*/  LDC.64 R28, c[0x0][0x220] ;  /* 0x00008800ff1c7b82 */ /* 0x000e620000000a00 */
[----:B------:R-:W-:Y:S01]  /*3e20*/  ISETP.GE.AND P0, PT, R228, UR13, PT ;  /* 0x0000000de4007c0c */ /* 0x000fe2000bf06270 */
[----:B------:R-:W-:Y:S01]  /*3e30*/  IMAD R5, R24, UR20, RZ ;  /* 0x0000001418057c24 */ /* 0x000fe2000f8e02ff */
[----:B------:R-:W-:Y:S02]  /*3e40*/  MOV R6, UR32 ;  /* 0x0000002000067c02 */ /* 0x000fe40008000f00 */
[----:B------:R-:W-:Y:S01]  /*3e50*/  MOV R7, UR35 ;  /* 0x0000002300077c02 */ /* 0x000fe20008000f00 */
[----:B------:R-:W-:Y:S01]  /*3e60*/  IMAD R12, R22, UR21, R5 ;  /* 0x00000015160c7c24 */ /* 0x000fe2000f8e0205 */
[----:B------:R-:W-:Y:S01]  /*3e70*/  ISETP.GE.AND P2, PT, R242, UR13, PT ;  /* 0x0000000df2007c0c */ /* 0x000fe2000bf46270 */
[----:B------:R-:W-:-:S06]  /*3e80*/  IMAD.WIDE.U32 R6, R22, UR20, R6 ;  /* 0x0000001416067c25 */ /* 0x000fcc000f8e0006 */
[----:B------:R-:W3:Y:S01]  /*3e90*/  @!P0 LDC.64 R14, c[0x0][0x220] ;  /* 0x00008800ff0e8b82 */ /* 0x000ee20000000a00 */
        /* <DEDUP_REMOVED lines=8> */
[----:B-1----:R-:W-:Y:S01]  /*3f20*/  IMAD.WIDE R12, R228, 0x2, R28 ;  /* 0x00000002e40c7825 */ /* 0x002fe200078e021c */
[----:B---3--:R-:W-:-:S04]  /*3f30*/  @!P0 LEA R14, P1, R8, R14, 0x1 ;  /* 0x0000000e080e8211 */ /* 0x008fc800078208ff */
        /* <DEDUP_REMOVED lines=27> */
.L_x_238:
[----:B------:R-:W-:Y:S05]  /*40f0*/  BSYNC B0 ;  /* 0x0000000000007941 */ /* 0x000fea0003800000 */
.L_x_237:
[----:B------:R1:W-:Y:S01]  /*4100*/  @P3 STS.128 [R226+0x19000], RZ ;  /* 0x019000ffe2003388 */ /* 0x0003e20000000c00 */
[----:B------:R-:W-:Y:S03]  /*4110*/  BSSY B0, `(.L_x_239) ;  /* 0x0000038000007945 */ /* 0x000fe60003800000 */
[----:B------:R1:W-:Y:S04]  /*4120*/  @P3 STS.128 [R226+0x1b000], RZ ;  /* 0x01b000ffe2003388 */ /* 0x0003e80000000c00 */
[----:B------:R1:W-:Y:S04]  /*4130*/  @P3 STS.128 [R226+0x1d000], RZ ;  /* 0x01d000ffe2003388 */ /* 0x0003e80000000c00 */
[----:B------:R1:W-:Y:S01]  /*4140*/  @P3 STS.128 [R226+0x1f000], RZ ;  /* 0x01f000ffe2003388 */ /* 0x0003e20000000c00 */
[----:B------:R-:W-:Y:S05]  /*4150*/  @P3 BRA `(.L_x_240) ;  /* 0x0000000000cc3947 */ /* 0x000fea0003800000 */
[----:B------:R-:W-:Y:S01]  /*4160*/  ULDC UR13, c[0x0][0x2d0] ;  /* 0x0000b400000d7ab9 */ /* 0x000fe20000000800 */
[----:B-1-3--:R-:W-:Y:S01]  /*4170*/  IADD3 R6, P0, R22, 0x20, RZ ;  /* 0x0000002016067810 */ /* 0x00afe20007f1e0ff */
[----:B------:R-:W1:Y:S01]  /*4180*/  LDC.64 R14, c[0x0][0x220] ;  /* 0x00008800ff0e7b82 */ /* 0x000e620000000a00 */
[----:B------:R-:W-:Y:S01]  /*4190*/  ISETP.GE.AND P3, PT, R228, UR13, PT ;  /* 0x0000000de4007c0c */ /* 0x000fe2000bf66270 */
[----:B------:R-:W-:Y:S01]  /*41a0*/  IMAD.U32 R5, RZ, RZ, UR35 ;  /* 0x00000023ff057e24 */ /* 0x000fe2000f8e00ff */
[----:B------:R-:W-:Y:S01]  /*41b0*/  IADD3 R7, P1, R4, 0x20, RZ ;  /* 0x0000002004077810 */ /* 0x000fe20007f3e0ff */
[----:B------:R-:W-:Y:S01]  /*41c0*/  IMAD.X R8, RZ, RZ, R24, P0 ;  /* 0x000000ffff087224 */ /* 0x000fe200000e0618 */
[----:B------:R-:W-:Y:S02]  /*41d0*/  MOV R4, UR32 ;  /* 0x0000002000047c02 */ /* 0x000fe40008000f00 */
[----:B------:R-:W-:Y:S01]  /*41e0*/  IADD3.X R9, RZ, R27, RZ, P1, !PT ;  /* 0x0000001bff097210 */ /* 0x000fe20000ffe4ff */
[----:B------:R-:W-:Y:S01]  /*41f0*/  IMAD R8, R8, UR20, RZ ;  /* 0x0000001408087c24 */ /* 0x000fe2000f8e02ff */
[----:B------:R-:W-:Y:S01]  /*4200*/  ISETP.GE.AND P2, PT, R242, UR13, PT ;  /* 0x0000000df2007c0c */ /* 0x000fe2000bf46270 */
[----:B------:R-:W-:Y:S01]  /*4210*/  IMAD.WIDE.U32 R4, R6, UR20, R4 ;  /* 0x0000001406047c25 */ /* 0x000fe2000f8e0004 */
[----:B------:R-:W-:-:S03]  /*4220*/  ISETP.GE.AND P1, PT, R243, UR13, PT ;  /* 0x0000000df3007c0c */ /* 0x000fc6000bf26270 */
[----:B------:R-:W3:Y:S01]  /*4230*/  @!P3 LDC.64 R12, c[0x0][0x220] ;  /* 0x00008800ff0cbb82 */ /* 0x000ee20000000a00 */
[----:B------:R-:W-:Y:S01]  /*4240*/  IMAD R11, R9, UR20, RZ ;  /* 0x00000014090b7c24 */ /* 0x000fe2000f8e02ff */
[----:B------:R-:W-:Y:S01]  /*4250*/  MOV R9, R20 ;  /* 0x0000001400097202 */ /* 0x000fe20000000f00 */
[----:B------:R-:W-:Y:S01]  /*4260*/  IMAD R6, R6, UR21, R8 ;  /* 0x0000001506067c24 */ /* 0x000fe2000f8e0208 */
[----:B------:R1:W-:Y:S01]  /*4270*/  @P3 STS.128 [R226+0x19000], RZ ;  /* 0x019000ffe2003388 */ /* 0x0003e20000000c00 */
[----:B------:R-:W-:Y:S02]  /*4280*/  IMAD.MOV.U32 R8, RZ, RZ, R10 ;  /* 0x000000ffff087224 */ /* 0x000fe400078e000a */
[----:B------:R-:W-:Y:S02]  /*4290*/  IMAD.IADD R5, R5, 0x1, R6 ;  /* 0x0000000105057824 */ /* 0x000fe400078e0206 */
[----:B------:R-:W-:-:S04]  /*42a0*/  IMAD.WIDE.U32 R8, R7, UR20, R8 ;  /* 0x0000001407087c25 */ /* 0x000fc8000f8e0008 */
[----:B------:R-:W-:-:S05]  /*42b0*/  IMAD R7, R7, UR21, R11 ;  /* 0x0000001507077c24 */ /* 0x000fca000f8e020b */
[----:B------:R-:W-:Y:S01]  /*42c0*/  IADD3 R9, R9, R7, RZ ;  /* 0x0000000709097210 */ /* 0x000fe20007ffe0ff */
[----:B------:R-:W-:-:S04]  /*42d0*/  IMAD.WIDE.U32 R6, R18, UR14, R4 ;  /* 0x0000000e12067c25 */ /* 0x000fc8000f8e0004 */
[----:B-1----:R-:W-:Y:S01]  /*42e0*/  IMAD.WIDE R4, R228, 0x2, R14 ;  /* 0x00000002e4047825 */ /* 0x002fe200078e020e */
[----:B---3--:R-:W-:-:S03]  /*42f0*/  @!P3 LEA R10, P0, R8, R12, 0x1 ;  /* 0x0000000c080ab211 */ /* 0x008fc600078008ff */
[----:B------:R-:W-:Y:S01]  /*4300*/  IMAD.IADD R7, R19, 0x1, R7 ;  /* 0x0000000113077824 */ /* 0x000fe200078e0207 */
[----:B------:R-:W-:Y:S02]  /*4310*/  @!P3 LEA.HI.X R11, R8, R13, R9, 0x1, P0 ;  /* 0x0000000d080bb211 */ /* 0x000fe400000f0c09 */
[----:B------:R-:W-:Y:S02]  /*4320*/  ISETP.GE.AND P0, PT, R244, UR13, PT ;  /* 0x0000000df4007c0c */ /* 0x000fe4000bf06270 */
[C---:B------:R-:W-:Y:S01]  /*4330*/  LEA R4, P4, R6.reuse, R4, 0x1 ;  /* 0x0000000406047211 */ /* 0x040fe200078808ff */
[----:B------:R-:W-:Y:S01]  /*4340*/  @!PT LDS RZ, [RZ] ;  /* 0x00000000fffff984 */ /* 0x000fe20000000800 */
[----:B------:R-:W-:Y:S01]  /*4350*/  @!PT LDS RZ, [RZ] ;  /* 0x00000000fffff984 */ /* 0x000fe20000000800 */
[----:B------:R-:W-:Y:S01]  /*4360*/  @!PT LDS RZ, [RZ] ;  /* 0x00000000fffff984 */ /* 0x000fe20000000800 */
[----:B------:R1:W-:Y:S03]  /*4370*/  @!P3 LDGSTS.E.BYPASS.LTC128B.128 [R226+0x19000], desc[UR6][R10.64] ;  /* 0x190000000ae2bfae */ /* 0x0003e6000b901d46 */
[----:B------:R-:W-:Y:S01]  /*4380*/  LEA.HI.X R5, R6, R5, R7, 0x1, P4 ;  /* 0x0000000506057211 */ /* 0x000fe200020f0c07 */
        /* <DEDUP_REMOVED lines=16> */
.L_x_240:
[----:B------:R-:W-:Y:S05]  /*4490*/  BSYNC B0 ;  /* 0x0000000000007941 */ /* 0x000fea0003800000 */
.L_x_239:
[----:B------:R-:W2:Y:S01]  /*44a0*/  LDC R248, c[0x0][0x270] ;  /* 0x00009c00fff87b82 */ /* 0x000ea20000000800 */
[C---:B-1-3--:R-:W-:Y:S01]  /*44b0*/  VIADD R5, R250.reuse, 0x1 ;  /* 0x00000001fa057836 */ /* 0x04afe20000000000 */
[----:B------:R1:W5:Y:S01]  /*44c0*/  @!P6 LDG.E R238, desc[UR6][R16.64] ;  /* 0x0000000610eee981 */ /* 0x000362000c1e1900 */
[----:B------:R-:W-:Y:S01]  /*44d0*/  IMAD.U32 R4, RZ, RZ, UR38 ;  /* 0x00000026ff047e24 */ /* 0x000fe2000f8e00ff */
[----:B------:R-:W-:Y:S01]  /*44e0*/  UIADD3 UR20, UR38, 0x40, UR33 ;  /* 0x0000004026147890 */ /* 0x000fe2000fffe021 */
[----:B------:R-:W-:Y:S01]  /*44f0*/  IMAD.SHL.U32 R240, R250, 0x4, RZ ;  /* 0x00000004faf07824 */ /* 0x000fe200078e00ff */
[----:B------:R-:W-:Y:S01]  /*4500*/  CS2R R190, SRZ ;  /* 0x0000000000be7805 */ /* 0x000fe2000001ff00 */
[----:B------:R-:W-:Y:S01]  /*4510*/  IMAD.MOV.U32 R252, RZ, RZ, 0x8 ;  /* 0x00000008fffc7424 */ /* 0x000fe200078e00ff */
[----:B------:R-:W-:Y:S02]  /*4520*/  IADD3 R247, R5, UR8, -R4 ;  /* 0x0000000805f77c10 */ /* 0x000fe4000fffe804 */
        /* <DEDUP_REMOVED lines=63> */
[----:B------:R-:W-:Y:S01]  /*4920*/  SHF.L.U64.HI R241, R250, 0x2, R241 ;  /* 0x00000002faf17819 */ /* 0x000fe200000102f1 */
[----:B------:R-:W-:Y:S01]  /*4930*/  ULDC UR18, c[0x0][0x2d0] ;  /* 0x0000b40000127ab9 */ /* 0x000fe20000000800 */
[----:B------:R-:W-:Y:S01]  /*4940*/  UIADD3 UR20, UR20, -UR8, URZ ;  /* 0x8000000814147290 */ /* 0x000fe2000fffe03f */
[----:B------:R1:W5:Y:S01]  /*4950*/  @!P5 LDG.E R239, desc[UR6][R16.64+0x20] ;  /* 0x0000200610efd981 */ /* 0x000362000c1e1900 */
[----:B------:R-:W-:Y:S01]  /*4960*/  ULDC UR21, c[0x0][0x2dc] ;  /* 0x0000b70000157ab9 */ /* 0x000fe20000000800 */
[----:B------:R-:W-:Y:S02]  /*4970*/  ULDC UR15, c[0x0][0x2ec] ;  /* 0x0000bb00000f7ab9 */ /* 0x000fe40000000800 */
[----:B--2---:R-:W0:Y:S07]  /*4980*/  LDGDEPBAR ;  /* 0x00000000000079af */ /* 0x004e2e0000000000 */
.L_x_243:
[----:B------:R-:W0:Y:S01]  /*4990*/  LDGDEPBAR ;  /* 0x00000000000079af */ /* 0x000e220000000000 */
[----:B------:R-:W-:Y:S01]  /*49a0*/  USHF.L.U32 UR13, UR5, 0x6, URZ ;  /* 0x00000006050d7899 */ /* 0x000fe2000800063f */
[----:B-----5:R-:W-:Y:S01]  /*49b0*/  FSETP.NEU.FTZ.AND P1, PT, R238, -INF , PT ;  /* 0xff800000ee00780b */ /* 0x020fe20003f3d000 */
[----:B------:R-:W-:Y:S02]  /*49c0*/  USHF.L.U32 UR14, UR17, 0x6, URZ ;  /* 0x00000006110e7899 */ /* 0x000fe4000800063f */
[----:B------:R-:W-:Y:S02]  /*49d0*/  UISETP.GE.AND UP0, UPT, UR13, UR20, UPT ;  /* 0x000000140d00728c */ /* 0x000fe4000bf06270 */
[----:B------:R-:W-:Y:S02]  /*49e0*/  UIADD3 UR14, UR14, 0x40, URZ ;  /* 0x000000400e0e7890 */ /* 0x000fe4000fffe03f */
[----:B------:R-:W-:Y:S02]  /*49f0*/  UISETP.GT.AND UP2, UPT, UR5, UR16, UPT ;  /* 0x000000100500728c */ /* 0x000fe4000bf44270 */
[----:B------:R-:W-:Y:S06]  /*4a00*/  UISETP.LT.AND UP0, UPT, UR14, UR8, UP0 ;  /* 0x000000080e00728c */ /* 0x000fec0008701270 */
[----:B------:R-:W-:Y:S01]  /*4a10*/  PLOP3.LUT P0, PT, PT, PT, UP0, 0x80, 0x0 ;  /* 0x000000000000781c */ /* 0x000fe20003f0f008 */
[----:B------:R-:W-:Y:S04]  /*4a20*/  DEPBAR.LE SB0, 0x0 ;  /* 0x000080000000791a */ /* 0x000fe80000000000 */
[----:B------:R-:W-:Y:S06]  /*4a30*/  BAR.SYNC.DEFER_BLOCKING 0x0 ;  /* 0x0000000000007b1d */ /* 0x000fec0000010000 */
[----:B-1----:R-:W-:Y:S04]  /*4a40*/  LDSM.16.M88.4 R16, [R214] ;  /* 0x00000000d610783b */ /* 0x002fe80000000200 */
[----:B------:R-:W1:Y:S04]  /*4a50*/  LDSM.16.M88.4 R8, [R3+UR4+0x10000] ;  /* 0x010000040308783b */ /* 0x000e680008000200 */
[----:B------:R-:W2:Y:S04]  /*4a60*/  LDSM.16.M88.4 R84, [R3+UR4+0x10800] ;  /* 0x010800040354783b */ /* 0x000ea80008000200 */
[----:B------:R-:W-:Y:S04]  /*4a70*/  LDSM.16.M88.4 R88, [R216] ;  /* 0x00000000d858783b */ /* 0x000fe80000000200 */
[----:B------:R-:W3:Y:S04]  /*4a80*/  LDSM.16.M88.4 R92, [R2] ;  /* 0x00000000025c783b */ /* 0x000ee80000000200 */
[----:B------:R-:W4:Y:S04]  /*4a90*/  LDSM.16.M88.4 R96, [R2+0x800] ;  /* 0x000800000260783b */ /* 0x000f280000000200 */
[----:B------:R-:W-:Y:S04]  /*4aa0*/  LDSM.16.M88.4 R100, [R219] ;  /* 0x00000000db64783b */ /* 0x000fe80000000200 */
[----:B------:R-:W4:Y:S04]  /*4ab0*/  LDSM.16.M88.4 R104, [R213] ;  /* 0x00000000d568783b */ /* 0x000f280000000200 */
[----:B------:R-:W-:Y:S04]  /*4ac0*/  LDSM.16.M88.4 R108, [R218] ;  /* 0x00000000da6c783b */ /* 0x000fe80000000200 */
[----:B------:R-:W-:Y:S01]  /*4ad0*/  LDSM.16.M88.4 R112, [R212] ;  /* 0x00000000d470783b */ /* 0x000fe20000000200 */
[C---:B-1----:R-:W-:Y:S06]  /*4ae0*/  HMMA.16816.F32 R4, R16.reuse, R8, RZ ;  /* 0x000000081004723c */ /* 0x042fec00000018ff */
[C---:B------:R-:W-:Y:S06]  /*4af0*/  HMMA.16816.F32 R8, R16.reuse, R10, RZ ;  /* 0x0000000a1008723c */ /* 0x040fec00000018ff */
[C---:B--2---:R-:W-:Y:S06]  /*4b00*/  HMMA.16816.F32 R12, R16.reuse, R84, RZ ;  /* 0x00000054100c723c */ /* 0x044fec00000018ff */
[----:B------:R-:W-:Y:S01]  /*4b10*/  HMMA.16816.F32 R16, R16, R86, RZ ;  /* 0x000000561010723c */ /* 0x000fe200000018ff */
[----:B------:R-:W1:Y:S05]  /*4b20*/  LDSM.16.M88.4 R84, [R213+0x800] ;  /* 0x00080000d554783b */ /* 0x000e6a0000000200 */
[C---:B---3--:R-:W-:Y:S06]  /*4b30*/  HMMA.16816.F32 R4, R88.reuse, R92, R4 ;  /* 0x0000005c5804723c */ /* 0x048fec0000001804 */
[C---:B------:R-:W-:Y:S01]  /*4b40*/  HMMA.16816.F32 R8, R88.reuse, R94, R8 ;  /* 0x0000005e5808723c */ /* 0x040fe20000001808 */
[----:B------:R-:W-:Y:S05]  /*4b50*/  LDSM.16.M88.4 R92, [R214+0x2000] ;  /* 0x00200000d65c783b */ /* 0x000fea0000000200 */
[C---:B----4-:R-:W-:Y:S06]  /*4b60*/  HMMA.16816.F32 R12, R88.reuse, R96, R12 ;  /* 0x00000060580c723c */ /* 0x050fec000000180c */
[----:B------:R-:W-:Y:S01]  /*4b70*/  HMMA.16816.F32 R16, R88, R98, R16 ;  /* 0x000000625810723c */ /* 0x000fe20000001810 */
[----:B------:R-:W2:Y:S04]  /*4b80*/  LDSM.16.M88.4 R88, [R212+0x800] ;  /* 0x00080000d458783b */ /* 0x000ea80000000200 */
[----:B------:R-:W3:Y:S01]  /*4b90*/  LDSM.16.M88.4 R96, [R3+UR4+0x12000] ;  /* 0x012000040360783b */ /* 0x000ee20008000200 */
[C---:B------:R-:W-:Y:S06]  /*4ba0*/  HMMA.16816.F32 R4, R100.reuse, R104, R4 ;  /* 0x000000686404723c */ /* 0x040fec0000001804 */
[C---:B------:R-:W-:Y:S01]  /*4bb0*/  HMMA.16816.F32 R8, R100.reuse, R106, R8 ;  /* 0x0000006a6408723c */ /* 0x040fe20000001808 */
[----:B------:R-:W-:Y:S05]  /*4bc0*/  LDSM.16.M88.4 R104, [R2+0x2000] ;  /* 0x002000000268783b */ /* 0x000fea0000000200 */
[C---:B-1----:R-:W-:Y:S06]  /*4bd0*/  HMMA.16816.F32 R12, R100.reuse, R84, R12 ;  /* 0x00000054640c723c */ /* 0x042fec000000180c */
[----:B------:R-:W-:Y:S01]  /*4be0*/  HMMA.16816.F32 R16, R100, R86, R16 ;  /* 0x000000566410723c */ /* 0x000fe20000001810 */
[----:B------:R-:W1:Y:S04]  /*4bf0*/  LDSM.16.M88.4 R84, [R3+UR4+0x12800] ;  /* 0x012800040354783b */ /* 0x000e680008000200 */
[----:B------:R-:W4:Y:S01]  /*4c00*/  LDSM.16.M88.4 R100, [R216+0x2000] ;  /* 0x00200000d864783b */ /* 0x000f220000000200 */
[C---:B------:R-:W-:Y:S06]  /*4c10*/  HMMA.16816.F32 R4, R108.reuse, R112, R4 ;  /* 0x000000706c04723c */ /* 0x040fec0000001804 */
[C---:B------:R-:W-:Y:S01]  /*4c20*/  HMMA.16816.F32 R8, R108.reuse, R114, R8 ;  /* 0x000000726c08723c */ /* 0x040fe20000001808 */
[----:B------:R-:W-:Y:S05]  /*4c30*/  LDSM.16.M88.4 R112, [R213+0x2000] ;  /* 0x00200000d570783b */ /* 0x000fea0000000200 */
[C---:B--2---:R-:W-:Y:S06]  /*4c40*/  HMMA.16816.F32 R12, R108.reuse, R88, R12 ;  /* 0x000000586c0c723c */ /* 0x044fec000000180c */
[----:B------:R-:W-:Y:S01]  /*4c50*/  HMMA.16816.F32 R16, R108, R90, R16 ;  /* 0x0000005a6c10723c */ /* 0x000fe20000001810 */
[----:B------:R-:W2:Y:S04]  /*4c60*/  LDSM.16.M88.4 R88, [R2+0x2800] ;  /* 0x002800000258783b */ /* 0x000ea80000000200 */
[----:B------:R-:W2:Y:S01]  /*4c70*/  LDSM.16.M88.4 R108, [R219+0x2000] ;  /* 0x00200000db6c783b */ /* 0x000ea20000000200 */
[C---:B---3--:R-:W-:Y:S06]  /*4c80*/  HMMA.16816.F32 R4, R92.reuse, R96, R4 ;  /* 0x000000605c04723c */ /* 0x048fec0000001804 */
[C---:B------:R-:W-:Y:S01]  /*4c90*/  HMMA.16816.F32 R8, R92.reuse, R98, R8 ;  /* 0x000000625c08723c */ /* 0x040fe20000001808 */
[----:B------:R-:W-:Y:S05]  /*4ca0*/  LDSM.16.M88.4 R96, [R212+0x2000] ;  /* 0x00200000d460783b */ /* 0x000fea0000000200 */
[C---:B-1----:R-:W-:Y:S06]  /*4cb0*/  HMMA.16816.F32 R12, R92.reuse, R84, R12 ;  /* 0x000000545c0c723c */ /* 0x042fec000000180c */
[----:B------:R-:W-:Y:S01]  /*4cc0*/  HMMA.16816.F32 R16, R92, R86, R16 ;  /* 0x000000565c10723c */ /* 0x000fe20000001810 */
[----:B------:R-:W1:Y:S04]  /*4cd0*/  LDSM.16.M88.4 R84, [R213+0x2800] ;  /* 0x00280000d554783b */ /* 0x000e680000000200 */
[----:B------:R-:W3:Y:S01]  /*4ce0*/  LDSM.16.M88.4 R92, [R218+0x2000] ;  /* 0x00200000da5c783b */ /* 0x000ee20000000200 */
[C---:B----4-:R-:W-:Y:S06]  /*4cf0*/  HMMA.16816.F32 R4, R100.reuse, R104, R4 ;  /* 0x000000686404723c */ /* 0x050fec0000001804 */
[C---:B------:R-:W-:Y:S01]  /*4d00*/  HMMA.16816.F32 R8, R100.reuse, R106, R8 ;  /* 0x0000006a6408723c */ /* 0x040fe20000001808 */
[----:B------:R-:W-:Y:S05]  /*4d10*/  LDSM.16.M88.4 R104, [R3+UR4+0x14000] ;  /* 0x014000040368783b */ /* 0x000fea0008000200 */
[C---:B--2---:R-:W-:Y:S06]  /*4d20*/  HMMA.16816.F32 R12, R100.reuse, R88, R12 ;  /* 0x00000058640c723c */ /* 0x044fec000000180c */
[----:B------:R-:W-:Y:S01]  /*4d30*/  HMMA.16816.F32 R16, R100, R90, R16 ;  /* 0x0000005a6410723c */ /* 0x000fe20000001810 */
[----:B------:R-:W2:Y:S04]  /*4d40*/  LDSM.16.M88.4 R88, [R212+0x2800] ;  /* 0x00280000d458783b */ /* 0x000ea80000000200 */
[----:B------:R-:W4:Y:S01]  /*4d50*/  LDSM.16.M88.4 R100, [R214+0x4000] ;  /* 0x00400000d664783b */ /* 0x000f220000000200 */
[C---:B------:R-:W-:Y:S06]  /*4d60*/  HMMA.16816.F32 R4, R108.reuse, R112, R4 ;  /* 0x000000706c04723c */ /* 0x040fec0000001804 */
[C---:B------:R-:W-:Y:S01]  /*4d70*/  HMMA.16816.F32 R8, R108.reuse, R114, R8 ;  /* 0x000000726c08723c */ /* 0x040fe20000001808 */
[----:B------:R-:W-:Y:S05]  /*4d80*/  LDSM.16.M88.4 R112, [R2+0x4000] ;  /* 0x004000000270783b */ /* 0x000fea0000000200 */
[C---:B-1----:R-:W-:Y:S06]  /*4d90*/  HMMA.16816.F32 R12, R108.reuse, R84, R12 ;  /* 0x000000546c0c723c */ /* 0x042fec000000180c */
[----:B------:R-:W-:Y:S01]  /*4da0*/  HMMA.16816.F32 R16, R108, R86, R16 ;  /* 0x000000566c10723c */ /* 0x000fe20000001810 */
[----:B------:R-:W1:Y:S04]  /*4db0*/  LDSM.16.M88.4 R84, [R3+UR4+0x14800] ;  /* 0x014800040354783b */ /* 0x000e680008000200 */
[----:B------:R-:W1:Y:S01]  /*4dc0*/  LDSM.16.M88.4 R108, [R216+0x4000] ;  /* 0x00400000d86c783b */ /* 0x000e620000000200 */
[C---:B---3--:R-:W-:Y:S06]  /*4dd0*/  HMMA.16816.F32 R4, R92.reuse, R96, R4 ;  /* 0x000000605c04723c */ /* 0x048fec0000001804 */
[C---:B------:R-:W-:Y:S01]  /*4de0*/  HMMA.16816.F32 R8, R92.reuse, R98, R8 ;  /* 0x000000625c08723c */ /* 0x040fe20000001808 */
[----:B------:R-:W-:Y:S05]  /*4df0*/  LDSM.16.M88.4 R96, [R213+0x4000] ;  /* 0x00400000d560783b */ /* 0x000fea0000000200 */
[C---:B--2---:R-:W-:Y:S06]  /*4e00*/  HMMA.16816.F32 R12, R92.reuse, R88, R12 ;  /* 0x000000585c0c723c */ /* 0x044fec000000180c */
[----:B------:R-:W-:Y:S01]  /*4e10*/  HMMA.16816.F32 R16, R92, R90, R16 ;  /* 0x0000005a5c10723c */ /* 0x000fe20000001810 */
[----:B------:R-:W2:Y:S04]  /*4e20*/  LDSM.16.M88.4 R88, [R2+0x4800] ;  /* 0x004800000258783b */ /* 0x000ea80000000200 */
[----:B------:R-:W3:Y:S01]  /*4e30*/  LDSM.16.M88.4 R92, [R219+0x4000] ;  /* 0x00400000db5c783b */ /* 0x000ee20000000200 */
[C---:B----4-:R-:W-:Y:S06]  /*4e40*/  HMMA.16816.F32 R4, R100.reuse, R104, R4 ;  /* 0x000000686404723c */ /* 0x050fec0000001804 */
[C---:B------:R-:W-:Y:S01]  /*4e50*/  HMMA.16816.F32 R8, R100.reuse, R106, R8 ;  /* 0x0000006a6408723c */ /* 0x040fe20000001808 */
[----:B------:R-:W-:Y:S05]  /*4e60*/  LDSM.16.M88.4 R104, [R212+0x4000] ;  /* 0x00400000d468783b */ /* 0x000fea0000000200 */
[C---:B-1----:R-:W-:Y:S06]  /*4e70*/  HMMA.16816.F32 R12, R100.reuse, R84, R12 ;  /* 0x00000054640c723c */ /* 0x042fec000000180c */
[----:B------:R-:W-:Y:S01]  /*4e80*/  HMMA.16816.F32 R16, R100, R86, R16 ;  /* 0x000000566410723c */ /* 0x000fe20000001810 */
[----:B------:R-:W1:Y:S04]  /*4e90*/  LDSM.16.M88.4 R84, [R213+0x4800] ;  /* 0x00480000d554783b */ /* 0x000e680000000200 */
[----:B------:R-:W4:Y:S01]  /*4ea0*/  LDSM.16.M88.4 R100, [R218+0x4000] ;  /* 0x00400000da64783b */ /* 0x000f220000000200 */
[C---:B------:R-:W-:Y:S06]  /*4eb0*/  HMMA.16816.F32 R4, R108.reuse, R112, R4 ;  /* 0x000000706c04723c */ /* 0x040fec0000001804 */
[C---:B------:R-:W-:Y:S01]  /*4ec0*/  HMMA.16816.F32 R8, R108.reuse, R114, R8 ;  /* 0x000000726c08723c */ /* 0x040fe20000001808 */
[----:B------:R-:W-:Y:S05]  /*4ed0*/  LDSM.16.M88.4 R112, [R3+UR4+0x16000] ;  /* 0x016000040370783b */ /* 0x000fea0008000200 */
        /* <DEDUP_REMOVED lines=9> */
[----:B------:R-:W1:Y:S04]  /*4f70*/  LDSM.16.M88.4 R84, [R3+UR4+0x16800] ;  /* 0x016800040354783b */ /* 0x000e680008000200 */
[----:B------:R-:W3:Y:S01]  /*4f80*/  LDSM.16.M88.4 R92, [R216+0x6000] ;  /* 0x00600000d85c783b */ /* 0x000ee20000000200 */
[C---:B----4-:R-:W-:Y:S06]  /*4f90*/  HMMA.16816.F32 R4, R100.reuse, R104, R4 ;  /* 0x000000686404723c */ /* 0x050fec0000001804 */
[C---:B------:R-:W-:Y:S01]  /*4fa0*/  HMMA.16816.F32 R8, R100.reuse, R106, R8 ;  /* 0x0000006a6408723c */ /* 0x040fe20000001808 */
[----:B------:R-:W-:Y:S05]  /*4fb0*/  LDSM.16.M88.4 R104, [R213+0x6000] ;  /* 0x00600000d568783b */ /* 0x000fea0000000200 */
        /* <DEDUP_REMOVED lines=9> */
[----:B------:R-:W1:Y:S04]  /*5050*/  LDSM.16.M88.4 R84, [R213+0x6800] ;  /* 0x00680000d554783b */ /* 0x000e680000000200 */
[----:B------:R-:W1:Y:S01]  /*5060*/  LDSM.16.M88.4 R108, [R218+0x6000] ;  /* 0x00600000da6c783b */ /* 0x000e620000000200 */
[C---:B---3--:R-:W-:Y:S06]  /*5070*/  HMMA.16816.F32 R4, R92.reuse, R96, R4 ;  /* 0x000000605c04723c */ /* 0x048fec0000001804 */
[C---:B------:R-:W-:Y:S06]  /*5080*/  HMMA.16816.F32 R8, R92.reuse, R98, R8 ;  /* 0x000000625c08723c */ /* 0x040fec0000001808 */
[C---:B--2---:R-:W-:Y:S06]  /*5090*/  HMMA.16816.F32 R12, R92.reuse, R88, R12 ;  /* 0x000000585c0c723c */ /* 0x044fec000000180c */
[----:B------:R-:W-:Y:S01]  /*50a0*/  HMMA.16816.F32 R16, R92, R90, R16 ;  /* 0x0000005a5c10723c */ /* 0x000fe20000001810 */
[----:B------:R-:W-:Y:S04]  /*50b0*/  IMAD.U32 R88, RZ, RZ, UR17 ;  /* 0x00000011ff587e24 */ /* 0x000fe8000f8e00ff */
[----:B------:R-:W-:Y:S01]  /*50c0*/  @!P0 VIADD R89, R247, UR13 ;  /* 0x0000000df7598c36 */ /* 0x000fe20008000000 */
[C---:B----4-:R-:W-:Y:S05]  /*50d0*/  HMMA.16816.F32 R4, R100.reuse, R104, R4 ;  /* 0x000000686404723c */ /* 0x050fea0000001804 */
[C---:B------:R-:W-:Y:S01]  /*50e0*/  @!P0 VIMNMX R91, R89.reuse, UR8, PT ;  /* 0x00000008595b8c48 */ /* 0x040fe2000bfe0100 */
[C---:B------:R-:W-:Y:S05]  /*50f0*/  HMMA.16816.F32 R8, R100.reuse, R106, R8 ;  /* 0x0000006a6408723c */ /* 0x040fea0000001808 */
[----:B------:R-:W-:Y:S01]  /*5100*/  @!P0 VIADDMNMX R89, R89, R252, UR8, PT ;  /* 0x0000000859598e46 */ /* 0x000fe2000b8001fc */
[C---:B-1----:R-:W-:Y:S05]  /*5110*/  HMMA.16816.F32 R12, R100.reuse, R84, R12 ;  /* 0x00000054640c723c */ /* 0x042fea000000180c */
[----:B------:R-:W-:Y:S01]  /*5120*/  FMUL.FTZ R93, R239, 1.4426950216293334961 ;  /* 0x3fb8aa3bef5d7820 */ /* 0x000fe20000410000 */
[----:B------:R-:W-:Y:S01]  /*5130*/  HMMA.16816.F32 R16, R100, R86, R16 ;  /* 0x000000566410723c */ /* 0x000fe20000001810 */
[----:B------:R-:W1:Y:S04]  /*5140*/  LDSM.16.M88.4 R84, [R212+0x6800] ;  /* 0x00680000d454783b */ /* 0x000e680000000200 */
[----:B------:R-:W-:Y:S01]  /*5150*/  @!P0 IMAD R88, R88, 0x40, R249 ;  /* 0x0000004058588824 */ /* 0x000fe200078e02f9 */
[C---:B------:R-:W-:Y:S05]  /*5160*/  HMMA.16816.F32 R4, R108.reuse, R112, R4 ;  /* 0x000000706c04723c */ /* 0x040fea0000001804 */
[----:B------:R-:W-:Y:S01]  /*5170*/  FMUL.FTZ R90, R238, 1.4426950216293334961 ;  /* 0x3fb8aa3bee5a7820 */ /* 0x000fe20000410000 */
[C---:B------:R-:W-:Y:S03]  /*5180*/  HMMA.16816.F32 R8, R108.reuse, R114, R8 ;  /* 0x000000726c08723c */ /* 0x040fe60000001808 */
[CC--:B------:R-:W-:Y:S02]  /*5190*/  @!P0 ISETP.GE.AND P2, PT, R88.reuse, R91.reuse, PT ;  /* 0x0000005b5800820c */ /* 0x0c0fe40003f46270 */
[----:B------:R-:W-:Y:S01]  /*51a0*/  @!P0 VIADD R92, R88, 0x1 ;  /* 0x00000001585c8836 */ /* 0x000fe20000000000 */
[----:B------:R-:W-:Y:S04]  /*51b0*/  FSEL R90, R90, RZ, P1 ;  /* 0x000000ff5a5a7208 */ /* 0x000fe80000800000 */
[----:B------:R-:W-:Y:S08]  /*51c0*/  @!P0 ISETP.GE.AND P1, PT, R92, R91, PT ;  /* 0x0000005b5c00820c */ /* 0x000ff00003f26270 */
[----:B------:R-:W-:Y:S02]  /*51d0*/  @!P0 FSEL R4, R4, -INF , !P2 ;  /* 0xff80000004048808 */ /* 0x000fe40005000000 */
[----:B------:R-:W-:Y:S02]  /*51e0*/  @!P0 FSEL R5, R5, -INF , !P1 ;  /* 0xff80000005058808 */ /* 0x000fe40004800000 */
[-C--:B------:R-:W-:Y:S01]  /*51f0*/  @!P0 ISETP.GE.AND P2, PT, R88, R89.reuse, PT ;  /* 0x000000595800820c */ /* 0x080fe20003f46270 */
[--C-:B------:R-:W-:Y:S01]  /*5200*/  FFMA.FTZ R4, R4, UR15, -R90.reuse ;  /* 0x0000000f04047c23 */ /* 0x100fe2000801085a */
[----:B------:R-:W-:Y:S01]  /*5210*/  FSETP.NEU.FTZ.AND P1, PT, R239, -INF , PT ;  /* 0xff800000ef00780b */ /* 0x000fe20003f3d000 */
[----:B------:R-:W-:Y:S01]  /*5220*/  FFMA.FTZ R5, R5, UR15, -R90 ;  /* 0x0000000f05057c23 */ /* 0x000fe2000801085a */
[----:B------:R-:W-:Y:S01]  /*5230*/  @!P0 FSEL R6, R6, -INF , !P2 ;  /* 0xff80000006068808 */ /* 0x000fe20005000000 */
[----:B------:R2:W-:Y:S01]  /*5240*/  MUFU.EX2 R126, R4 ;  /* 0x00000004007e7308 */ /* 0x0005e20000000800 */
[C---:B-1----:R-:W-:Y:S06]  /*5250*/  HMMA.16816.F32 R12, R108.reuse, R84, R12 ;  /* 0x000000546c0c723c */ /* 0x042fec000000180c */
[----:B------:R-:W-:Y:S03]  /*5260*/  HMMA.16816.F32 R16, R108, R86, R16 ;  /* 0x000000566c10723c */ /* 0x000fe60000001810 */
[----:B------:R1:W3:Y:S02]  /*5270*/  MUFU.EX2 R125, R5 ;  /* 0x00000005007d7308 */ /* 0x0002e40000000800 */
[----:B--2---:R-:W-:Y:S02]  /*5280*/  FSEL R4, R93, RZ, P1 ;  /* 0x000000ff5d047208 */ /* 0x004fe40000800000 */
[----:B------:R-:W-:Y:S04]  /*5290*/  @!P0 ISETP.GE.AND P1, PT, R92, R89, PT ;  /* 0x000000595c00820c */ /* 0x000fe80003f26270 */
[----:B------:R-:W-:Y:S01]  /*52a0*/  @!P0 FSEL R7, R7, -INF , !P1 ;  /* 0xff80000007078808 */ /* 0x000fe20004800000 */
[--C-:B-1----:R-:W-:Y:S01]  /*52b0*/  FFMA.FTZ R5, R6, UR15, -R4.reuse ;  /* 0x0000000f06057c23 */ /* 0x102fe20008010804 */
[----:B------:R-:W-:Y:S03]  /*52c0*/  @!P0 VIADD R6, R88, 0x8 ;  /* 0x0000000858068836 */ /* 0x000fe60000000000 */
[----:B------:R1:W-:Y:S01]  /*52d0*/  MUFU.EX2 R130, R5 ;  /* 0x0000000500827308 */ /* 0x0003e20000000800 */
[----:B------:R-:W-:Y:S01]  /*52e0*/  FFMA.FTZ R7, R7, UR15, -R4 ;  /* 0x0000000f07077c23 */ /* 0x000fe20008010804 */
[-C--:B------:R-:W-:Y:S04]  /*52f0*/  @!P0 ISETP.GE.AND P1, PT, R6, R91.reuse, PT ;  /* 0x0000005b0600820c */ /* 0x080fe80003f26270 */
[----:B------:R-:W-:Y:S04]  /*5300*/  @!P0 FSEL R8, R8, -INF , !P1 ;  /* 0xff80000008088808 */ /* 0x000fe80004800000 */
[----:B------:R-:W2:Y:S01]  /*5310*/  MUFU.EX2 R129, R7 ;  /* 0x0000000700817308 */ /* 0x000ea20000000800 */
[--C-:B------:R-:W-:Y:S09]  /*5320*/  FFMA.FTZ R8, R8, UR15, -R90.reuse ;  /* 0x0000000f08087c23 */ /* 0x100ff2000801085a */
[----:B------:R-:W-:Y:S01]  /*5330*/  MUFU.EX2 R123, R8 ;  /* 0x00000008007b7308 */ /* 0x000fe20000000800 */
[----:B-1----:R-:W-:Y:S04]  /*5340*/  @!P0 IADD3 R5, R88, 0x9, RZ ;  /* 0x0000000958058810 */ /* 0x002fe80007ffe0ff */
[----:B------:R-:W-:Y:S04]  /*5350*/  @!P0 ISETP.GE.AND P1, PT, R5, R91, PT ;  /* 0x0000005b0500820c */ /* 0x000fe80003f26270 */
[----:B------:R-:W-:Y:S02]  /*5360*/  @!P0 FSEL R9, R9, -INF , !P1 ;  /* 0xff80000009098808 */ /* 0x000fe40004800000 */
[-C--:B------:R-:W-:Y:S01]  /*5370*/  @!P0 ISETP.GE.AND P1, PT, R6, R89.reuse, PT ;  /* 0x000000590600820c */ /* 0x080fe20003f26270 */
[----:B------:R-:W-:Y:S02]  /*5380*/  @!P0 VIADD R6, R88, 0x10 ;  /* 0x0000001058068836 */ /* 0x000fe40000000000 */
[----:B------:R-:W-:Y:S01]  /*5390*/  FFMA.FTZ R9, R9, UR15, -R90 ;  /* 0x0000000f09097c23 */ /* 0x000fe2000801085a */
[----:B------:R-:W-:Y:S02]  /*53a0*/  @!P0 FSEL R10, R10, -INF , !P1 ;  /* 0xff8000000a0a8808 */ /* 0x000fe40004800000 */
[----:B------:R-:W-:Y:S01]  /*53b0*/  @!P0 ISETP.GE.AND P1, PT, R5, R89, PT ;  /* 0x000000590500820c */ /* 0x000fe20003f26270 */
[----:B------:R-:W-:Y:S01]  /*53c0*/  @!P0 VIADD R5, R88, 0x11 ;  /* 0x0000001158058836 */ /* 0x000fe20000000000 */
[----:B------:R-:W-:Y:S01]  /*53d0*/  MUFU.EX2 R121, R9 ;  /* 0x0000000900797308 */ /* 0x000fe20000000800 */
[--C-:B------:R-:W-:Y:S01]  /*53e0*/  FFMA.FTZ R10, R10, UR15, -R4.reuse ;  /* 0x0000000f0a0a7c23 */ /* 0x100fe20008010804 */
[----:B------:R-:W-:Y:S02]  /*53f0*/  @!P0 FSEL R11, R11, -INF , !P1 ;  /* 0xff8000000b0b8808 */ /* 0x000fe40004800000 */
[-C--:B------:R-:W-:Y:S03]  /*5400*/  @!P0 ISETP.GE.AND P1, PT, R6, R91.reuse, PT ;  /* 0x0000005b0600820c */ /* 0x080fe60003f26270 */
[----:B------:R-:W-:Y:S01]  /*5410*/  FFMA.FTZ R11, R11, UR15, -R4 ;  /* 0x0000000f0b0b7c23 */ /* 0x000fe20008010804 */
[----:B------:R-:W-:Y:S02]  /*5420*/  @!P0 FSEL R12, R12, -INF , !P1 ;  /* 0xff8000000c0c8808 */ /* 0x000fe40004800000 */
[----:B------:R-:W-:Y:S01]  /*5430*/  MUFU.EX2 R128, R10 ;  /* 0x0000000a00807308 */ /* 0x000fe20000000800 */
[----:B------:R-:W-:Y:S02]  /*5440*/  @!P0 ISETP.GE.AND P1, PT, R5, R91, PT ;  /* 0x0000005b0500820c */ /* 0x000fe40003f26270 */
[--C-:B------:R-:W-:Y:S02]  /*5450*/  FFMA.FTZ R12, R12, UR15, -R90.reuse ;  /* 0x0000000f0c0c7c23 */ /* 0x100fe4000801085a */
[----:B------:R-:W-:Y:S02]  /*5460*/  @!P0 FSEL R13, R13, -INF , !P1 ;  /* 0xff8000000d0d8808 */ /* 0x000fe40004800000 */
[-C--:B------:R-:W-:Y:S03]  /*5470*/  @!P0 ISETP.GE.AND P1, PT, R6, R89.reuse, PT ;  /* 0x000000590600820c */ /* 0x080fe60003f26270 */
[----:B------:R-:W1:Y:S01]  /*5480*/  MUFU.EX2 R127, R11 ;  /* 0x0000000b007f7308 */ /* 0x000e620000000800 */
[----:B---3--:R-:W-:Y:S01]  /*5490*/  F2FP.F16.F32.PACK_AB R6, R125, R126 ;  /* 0x0000007e7d06723e */ /* 0x008fe200000000ff */
[----:B------:R-:W-:Y:S01]  /*54a0*/  FFMA.FTZ R13, R13, UR15, -R90 ;  /* 0x0000000f0d0d7c23 */ /* 0x000fe2000801085a */
[----:B------:R-:W-:Y:S02]  /*54b0*/  @!P0 FSEL R14, R14, -INF , !P1 ;  /* 0xff8000000e0e8808 */ /* 0x000fe40004800000 */
[----:B------:R-:W-:Y:S01]  /*54c0*/  @!P0 ISETP.GE.AND P1, PT, R5, R89, PT ;  /* 0x000000590500820c */ /* 0x000fe20003f26270 */
[----:B------:R3:W-:Y:S01]  /*54d0*/  STS [R235+0x22000], R6 ;  /* 0x02200006eb007388 */ /* 0x0007e20000000800 */
[C---:B------:R-:W-:Y:S01]  /*54e0*/  @!P0 IADD3 R5, R88.reuse, 0x18, RZ ;  /* 0x0000001858058810 */ /* 0x040fe20007ffe0ff */
[----:B------:R-:W-:Y:S01]  /*54f0*/  @!P0 VIADD R88, R88, 0x19 ;  /* 0x0000001958588836 */ /* 0x000fe20000000000 */
[----:B------:R-:W-:Y:S01]  /*5500*/  @!P0 FSEL R15, R15, -INF , !P1 ;  /* 0xff8000000f0f8808 */ /* 0x000fe20004800000 */
[--C-:B------:R-:W-:Y:S01]  /*5510*/  FFMA.FTZ R14, R14, UR15, -R4.reuse ;  /* 0x0000000f0e0e7c23 */ /* 0x100fe20008010804 */
[C---:B------:R-:W-:Y:S01]  /*5520*/  @!P0 ISETP.GE.AND P1, PT, R5.reuse, R91, PT ;  /* 0x0000005b0500820c */ /* 0x040fe20003f26270 */
[----:B------:R-:W-:Y:S01]  /*5530*/  MUFU.EX2 R119, R12 ;  /* 0x0000000c00777308 */ /* 0x000fe20000000800 */
[----:B------:R-:W-:Y:S01]  /*5540*/  @!P0 ISETP.GE.AND P2, PT, R5, R89, PT ;  /* 0x000000590500820c */ /* 0x000fe20003f46270 */
[----:B------:R-:W-:Y:S01]  /*5550*/  FFMA.FTZ R15, R15, UR15, -R4 ;  /* 0x0000000f0f0f7c23 */ /* 0x000fe20008010804 */
[----:B------:R-:W-:Y:S02]  /*5560*/  @!P0 FSEL R16, R16, -INF , !P1 ;  /* 0xff80000010108808 */ /* 0x000fe40004800000 */
[----:B------:R-:W-:Y:S02]  /*5570*/  @!P0 ISETP.GE.AND P1, PT, R88, R91, PT ;  /* 0x0000005b5800820c */ /* 0x000fe40003f26270 */
[----:B------:R-:W-:Y:S01]  /*5580*/  @!P0 FSEL R18, R18, -INF , !P2 ;  /* 0xff80000012128808 */ /* 0x000fe20005000000 */
[----:B------:R-:W-:Y:S01]  /*5590*/  FFMA.FTZ R16, R16, UR15, -R90 ;  /* 0x0000000f10107c23 */ /* 0x000fe2000801085a */
[----:B------:R-:W-:Y:S01]  /*55a0*/  @!P0 FSEL R17, R17, -INF , !P1 ;  /* 0xff80000011118808 */ /* 0x000fe20004800000 */
[----:B------:R-:W4:Y:S01]  /*55b0*/  MUFU.EX2 R117, R13 ;  /* 0x0000000d00757308 */ /* 0x000f220000000800 */
[----:B------:R-:W-:Y:S01]  /*55c0*/  @!P0 ISETP.GE.AND P1, PT, R88, R89, PT ;  /* 0x000000595800820c */ /* 0x000fe20003f26270 */
[----:B------:R-:W-:Y:S01]  /*55d0*/  FFMA.FTZ R18, R18, UR15, -R4 ;  /* 0x0000000f12127c23 */ /* 0x000fe20008010804 */
[----:B--2---:R-:W-:Y:S01]  /*55e0*/  F2FP.F16.F32.PACK_AB R5, R129, R130 ;  /* 0x000000828105723e */ /* 0x004fe200000000ff */
[----:B------:R-:W-:Y:S01]  /*55f0*/  FFMA.FTZ R90, R17, UR15, -R90 ;  /* 0x0000000f115a7c23 */ /* 0x000fe2000801085a */
[----:B------:R-:W-:Y:S02]  /*5600*/  @!P0 FSEL R19, R19, -INF , !P1 ;  /* 0xff80000013138808 */ /* 0x000fe40004800000 */
[----:B-1----:R-:W-:Y:S01]  /*5610*/  F2FP.F16.F32.PACK_AB R8, R127, R128 ;  /* 0x000000807f08723e */ /* 0x002fe200000000ff */
[----:B------:R1:W-:Y:S02]  /*5620*/  STS [R235+0x22400], R5 ;  /* 0x02240005eb007388 */ /* 0x0003e40000000800 */
[----:B------:R-:W-:Y:S01]  /*5630*/  MUFU.EX2 R124, R14 ;  /* 0x0000000e007c7308 */ /* 0x000fe20000000800 */
[----:B------:R-:W-:Y:S01]  /*5640*/  FFMA.FTZ R4, R19, UR15, -R4 ;  /* 0x0000000f13047c23 */ /* 0x000fe20008010804 */
[----:B------:R-:W-:Y:S01]  /*5650*/  IADD3 R112, P0, R240, UR12, RZ ;  /* 0x0000000cf0707c10 */ /* 0x000fe2000ff1e0ff */
[----:B------:R-:W-:Y:S03]  /*5660*/  STS [R237+0x22400], R8 ;  /* 0x02240008ed007388 */ /* 0x000fe60000000800 */
[----:B------:R-:W-:Y:S04]  /*5670*/  IADD3.X R113, R241, UR11, RZ, P0, !PT ;  /* 0x0000000bf1717c10 */ /* 0x000fe800087fe4ff */
[----:B------:R2:W-:Y:S01]  /*5680*/  MUFU.EX2 R118, R4 ;  /* 0x0000000400767308 */ /* 0x0005e20000000800 */
[----:B----4-:R-:W-:Y:S01]  /*5690*/  F2FP.F16.F32.PACK_AB R7, R117, R119 ;  /* 0x000000777507723e */ /* 0x010fe200000000ff */
[----:B------:R-:W4:Y:S01]  /*56a0*/  LDG.E R114, desc[UR6][R112.64] ;  /* 0x0000000670727981 */ /* 0x000f22000c1e1900 */
[----:B------:R-:W-:Y:S07]  /*56b0*/  PLOP3.LUT P0, PT, PT, PT, UP2, 0x80, 0x0 ;  /* 0x000000000000781c */ /* 0x000fee0003f0f028 */
[----:B------:R-:W3:Y:S10]  /*56c0*/  MUFU.EX2 R122, R15 ;  /* 0x0000000f007a7308 */ /* 0x000ef40000000800 */
[----:B------:R-:W-:Y:S01]  /*56d0*/  MUFU.EX2 R116, R16 ;  /* 0x0000001000747308 */ /* 0x000fe20000000800 */
[----:B--2---:R-:W-:Y:S05]  /*56e0*/  F2FP.F16.F32.PACK_AB R4, R121, R123 ;  /* 0x0000007b7904723e */ /* 0x004fea00000000ff */
[----:B------:R2:W-:Y:S04]  /*56f0*/  STS [R237+0x22000], R4 ;  /* 0x02200004ed007388 */ /* 0x0005e80000000800 */
[----:B------:R-:W1:Y:S01]  /*5700*/  MUFU.EX2 R115, R90 ;  /* 0x0000005a00737308 */ /* 0x000e620000000800 */
[----:B---3--:R-:W-:Y:S01]  /*5710*/  F2FP.F16.F32.PACK_AB R6, R122, R124 ;  /* 0x0000007c7a06723e */ /* 0x008fe200000000ff */
[----:B------:R-:W-:Y:S04]  /*5720*/  STS [R234+0x22000], R7 ;  /* 0x02200007ea007388 */ /* 0x000fe80000000800 */
[----:B------:R-:W-:Y:S04]  /*5730*/  STS [R234+0x22400], R6 ;  /* 0x02240006ea007388 */ /* 0x000fe80000000800 */
[----:B------:R-:W2:Y:S01]  /*5740*/  MUFU.EX2 R120, R18 ;  /* 0x0000001200787308 */ /* 0x000ea20000000800 */
[----:B------:R-:W3:Y:S01]  /*5750*/  LDG.E R112, desc[UR6][R112.64+0x20] ;  /* 0x0000200670707981 */ /* 0x000ee2000c1e1900 */
[----:B-1----:R-:W-:Y:S05]  /*5760*/  F2FP.F16.F32.PACK_AB R5, R115, R116 ;  /* 0x000000747305723e */ /* 0x002fea00000000ff */
[----:B------:R-:W-:Y:S01]  /*5770*/  STS [R236+0x22000], R5 ;  /* 0x02200005ec007388 */ /* 0x000fe20000000800 */
[----:B--2---:R-:W-:Y:S05]  /*5780*/  F2FP.F16.F32.PACK_AB R4, R118, R120 ;  /* 0x000000787604723e */ /* 0x004fea00000000ff */
[----:B------:R-:W-:Y:S04]  /*5790*/  STS [R236+0x22400], R4 ;  /* 0x02240004ec007388 */ /* 0x000fe80000000800 */
[----:B------:R-:W-:Y:S04]  /*57a0*/  LDSM.16.M88.4 R16, [R214+0x8000] ;  /* 0x00800000d610783b */ /* 0x000fe80000000200 */
[----:B------:R-:W1:Y:S04]  /*57b0*/  LDSM.16.M88.4 R8, [R3+UR4+0x18000] ;  /* 0x018000040308783b */ /* 0x000e680008000200 */
[----:B------:R-:W2:Y:S04]  /*57c0*/  LDSM.16.M88.4 R84, [R3+UR4+0x18800] ;  /* 0x018800040354783b */ /* 0x000ea80008000200 */
[----:B------:R-:W-:Y:S04]  /*57d0*/  LDSM.16.M88.4 R88, [R216+0x8000] ;  /* 0x00800000d858783b */ /* 0x000fe80000000200 */
[----:B------:R-:W2:Y:S04]  /*57e0*/  LDSM.16.M88.4 R92, [R2+0x8000] ;  /* 0x00800000025c783b */ /* 0x000ea80000000200 */
[----:B------:R-:W2:Y:S04]  /*57f0*/  LDSM.16.M88.4 R96, [R2+0x8800] ;  /* 0x008800000260783b */ /* 0x000ea80000000200 */
[----:B------:R-:W-:Y:S04]  /*5800*/  LDSM.16.M88.4 R100, [R219+0x8000] ;  /* 0x00800000db64783b */ /* 0x000fe80000000200 */
[----:B------:R-:W2:Y:S04]  /*5810*/  LDSM.16.M88.4 R104, [R213+0x8000] ;  /* 0x00800000d568783b */ /* 0x000ea80000000200 */
[----:B------:R-:W-:Y:S01]  /*5820*/  LDSM.16.M88.4 R108, [R212+0x8000] ;  /* 0x00800000d46c783b */ /* 0x000fe20000000200 */
[C---:B-1----:R-:W-:Y:S06]  /*5830*/  HMMA.16816.F32 R4, R16.reuse, R8, RZ ;  /* 0x000000081004723c */ /* 0x042fec00000018ff */
[C---:B------:R-:W-:Y:S06]  /*5840*/  HMMA.16816.F32 R8, R16.reuse, R10, RZ ;  /* 0x0000000a1008723c */ /* 0x040fec00000018ff */
[C---:B--2---:R-:W-:Y:S06]  /*5850*/  HMMA.16816.F32 R12, R16.reuse, R84, RZ ;  /* 0x00000054100c723c */ /* 0x044fec00000018ff */
[----:B------:R-:W-:Y:S01]  /*5860*/  HMMA.16816.F32 R16, R16, R86, RZ ;  /* 0x000000561010723c */ /* 0x000fe200000018ff */
[----:B------:R-:W1:Y:S05]  /*5870*/  LDSM.16.M88.4 R84, [R213+0x8800] ;  /* 0x00880000d554783b */ /* 0x000e6a0000000200 */
[C---:B------:R-:W-:Y:S06]  /*5880*/  HMMA.16816.F32 R4, R88.reuse, R92, R4 ;  /* 0x0000005c5804723c */ /* 0x040fec0000001804 */
[C---:B------:R-:W-:Y:S01]  /*5890*/  HMMA.16816.F32 R8, R88.reuse, R94, R8 ;  /* 0x0000005e5808723c */ /* 0x040fe20000001808 */
[----:B------:R-:W2:Y:S05]  /*58a0*/  LDSM.16.M88.4 R92, [R218+0x8000] ;  /* 0x00800000da5c783b */ /* 0x000eaa0000000200 */
[C---:B------:R-:W-:Y:S06]  /*58b0*/  HMMA.16816.F32 R12, R88.reuse, R96, R12 ;  /* 0x00000060580c723c */ /* 0x040fec000000180c */
[----:B------:R-:W-:Y:S01]  /*58c0*/  HMMA.16816.F32 R16, R88, R98, R16 ;  /* 0x000000625810723c */ /* 0x000fe20000001810 */
[----:B------:R-:W2:Y:S04]  /*58d0*/  LDSM.16.M88.4 R88, [R212+0x8800] ;  /* 0x00880000d458783b */ /* 0x000ea80000000200 */
[----:B------:R-:W-:Y:S01]  /*58e0*/  LDSM.16.M88.4 R96, [R214+0xa000] ;  /* 0x00a00000d660783b */ /* 0x000fe20000000200 */
[C---:B------:R-:W-:Y:S06]  /*58f0*/  HMMA.16816.F32 R4, R100.reuse, R104, R4 ;  /* 0x000000686404723c */ /* 0x040fec0000001804 */
[C---:B------:R-:W-:Y:S01]  /*5900*/  HMMA.16816.F32 R8, R100.reuse, R106, R8 ;  /* 0x0000006a6408723c */ /* 0x040fe20000001808 */
[----:B------:R-:W2:Y:S05]  /*5910*/  LDSM.16.M88.4 R104, [R3+UR4+0x1a000] ;  /* 0x01a000040368783b */ /* 0x000eaa0008000200 */
[C---:B-1----:R-:W-:Y:S06]  /*5920*/  HMMA.16816.F32 R12, R100.reuse, R84, R12 ;  /* 0x00000054640c723c */ /* 0x042fec000000180c */
[----:B------:R-:W-:Y:S01]  /*5930*/  HMMA.16816.F32 R16, R100, R86, R16 ;  /* 0x000000566410723c */ /* 0x000fe20000001810 */
[----:B------:R-:W1:Y:S04]  /*5940*/  LDSM.16.M88.4 R84, [R3+UR4+0x1a800] ;  /* 0x01a800040354783b */ /* 0x000e680008000200 */
[----:B------:R-:W-:Y:S01]  /*5950*/  LDSM.16.M88.4 R100, [R216+0xa000] ;  /* 0x00a00000d864783b */ /* 0x000fe20000000200 */
[C---:B--2---:R-:W-:Y:S06]  /*5960*/  HMMA.16816.F32 R4, R92.reuse, R108, R4 ;  /* 0x0000006c5c04723c */ /* 0x044fec0000001804 */
        /* <DEDUP_REMOVED lines=8> */
[----:B------:R-:W2:Y:S05]  /*59f0*/  LDSM.16.M88.4 R104, [R213+0xa000] ;  /* 0x00a00000d568783b */ /* 0x000eaa0000000200 */
[C---:B-1----:R-:W-:Y:S06]  /*5a00*/  HMMA.16816.F32 R12, R96.reuse, R84, R12 ;  /* 0x00000054600c723c */ /* 0x042fec000000180c */
[----:B------:R-:W-:Y:S01]  /*5a10*/  HMMA.16816.F32 R16, R96, R86, R16 ;  /* 0x000000566010723c */ /* 0x000fe20000001810 */
[----:B------:R-:W1:Y:S04]  /*5a20*/  LDSM.16.M88.4 R84, [R213+0xa800] ;  /* 0x00a80000d554783b */ /* 0x000e680000000200 */
        /* <DEDUP_REMOVED lines=10> */
[----:B------:R-:W4:Y:S05]  /*5ad0*/  LDSM.16.M88.4 R104, [R3+UR4+0x1c000] ;  /* 0x01c000040368783b */ /* 0x000f2a0008000200 */
        /* <DEDUP_REMOVED lines=9> */
[----:B------:R-:W3:Y:S04]  /*5b70*/  LDSM.16.M88.4 R88, [R2+0xc800] ;  /* 0x00c800000258783b */ /* 0x000ee80000000200 */
[----:B------:R-:W-:Y:S01]  /*5b80*/  LDSM.16.M88.4 R96, [R219+0xc000] ;  /* 0x00c00000db60783b */ /* 0x000fe20000000200 */
[C---:B----4-:R-:W-:Y:S06]  /*5b90*/  HMMA.16816.F32 R4, R100.reuse, R104, R4 ;  /* 0x000000686404723c */ /* 0x050fec0000001804 */
[C---:B------:R-:W-:Y:S01]  /*5ba0*/  HMMA.16816.F32 R8, R100.reuse, R106, R8 ;  /* 0x0000006a6408723c */ /* 0x040fe20000001808 */
[----:B------:R-:W4:Y:S05]  /*5bb0*/  LDSM.16.M88.4 R104, [R213+0xc000] ;  /* 0x00c00000d568783b */ /* 0x000f2a0000000200 */
[C---:B-1----:R-:W-:Y:S06]  /*5bc0*/  HMMA.16816.F32 R12, R100.reuse, R84, R12 ;  /* 0x00000054640c723c */ /* 0x042fec000000180c */
[----:B------:R-:W-:Y:S01]  /*5bd0*/  HMMA.16816.F32 R16, R100, R86, R16 ;  /* 0x000000566410723c */ /* 0x000fe20000001810 */
[----:B------:R-:W1:Y:S04]  /*5be0*/  LDSM.16.M88.4 R84, [R213+0xc800] ;  /* 0x00c80000d554783b */ /* 0x000e680000000200 */
[----:B------:R-:W-:Y:S01]  /*5bf0*/  LDSM.16.M88.4 R100, [R218+0xc000] ;  /* 0x00c00000da64783b */ /* 0x000fe20000000200 */
[C---:B--2---:R-:W-:Y:S06]  /*5c00*/  HMMA.16816.F32 R4, R92.reuse, R108, R4 ;  /* 0x0000006c5c04723c */ /* 0x044fec0000001804 */
[C---:B------:R-:W-:Y:S01]  /*5c10*/  HMMA.16816.F32 R8, R92.reuse, R110, R8 ;  /* 0x0000006e5c08723c */ /* 0x040fe20000001808 */
[----:B------:R-:W2:Y:S05]  /*5c20*/  LDSM.16.M88.4 R108, [R212+0xc000] ;  /* 0x00c00000d46c783b */ /* 0x000eaa0000000200 */
[C---:B---3--:R-:W-:Y:S06]  /*5c30*/  HMMA.16816.F32 R12, R92.reuse, R88, R12 ;  /* 0x000000585c0c723c */ /* 0x048fec000000180c */
[----:B------:R-:W-:Y:S01]  /*5c40*/  HMMA.16816.F32 R16, R92, R90, R16 ;  /* 0x0000005a5c10723c */ /* 0x000fe20000001810 */
[----:B------:R-:W3:Y:S04]  /*5c50*/  LDSM.16.M88.4 R88, [R212+0xc800] ;  /* 0x00c80000d458783b */ /* 0x000ee80000000200 */
[----:B------:R-:W-:Y:S01]  /*5c60*/  LDSM.16.M88.4 R92, [R214+0xe000] ;  /* 0x00e00000d65c783b */ /* 0x000fe20000000200 */
[C---:B----4-:R-:W-:Y:S06]  /*5c70*/  HMMA.16816.F32 R4, R96.reuse, R104, R4 ;  /* 0x000000686004723c */ /* 0x050fec0000001804 */
        /* <DEDUP_REMOVED lines=25> */
[----:B------:R-:W3:Y:S05]  /*5e10*/  LDSM.16.M88.4 R88, [R212+0xe800] ;  /* 0x00e80000d458783b */ /* 0x000eea0000000200 */
[C---:B----4-:R-:W-:Y:S06]  /*5e20*/  HMMA.16816.F32 R4, R100.reuse, R104, R4 ;  /* 0x000000686404723c */ /* 0x050fec0000001804 */
[C---:B------:R-:W-:Y:S06]  /*5e30*/  HMMA.16816.F32 R8, R100.reuse, R106, R8 ;  /* 0x0000006a6408723c */ /* 0x040fec0000001808 */
[C---:B-1----:R-:W-:Y:S06]  /*5e40*/  HMMA.16816.F32 R12, R100.reuse, R84, R12 ;  /* 0x00000054640c723c */ /* 0x042fec000000180c */
[----:B------:R-:W-:Y:S06]  /*5e50*/  HMMA.16816.F32 R16, R100, R86, R16 ;  /* 0x000000566410723c */ /* 0x000fec0000001810 */
[C---:B--2---:R-:W-:Y:S06]  /*5e60*/  HMMA.16816.F32 R4, R92.reuse, R108, R4 ;  /* 0x0000006c5c04723c */ /* 0x044fec0000001804 */
[C---:B------:R-:W-:Y:S06]  /*5e70*/  HMMA.16816.F32 R8, R92.reuse, R110, R8 ;  /* 0x0000006e5c08723c */ /* 0x040fec0000001808 */
[C---:B---3--:R-:W-:Y:S06]  /*5e80*/  HMMA.16816.F32 R12, R92.reuse, R88, R12 ;  /* 0x000000585c0c723c */ /* 0x048fec000000180c */
[----:B------:R-:W-:Y:S06]  /*5e90*/  HMMA.16816.F32 R16, R92, R90, R16 ;  /* 0x0000005a5c10723c */ /* 0x000fec0000001810 */
[C---:B------:R-:W-:Y:S01]  /*5ea0*/  FADD.FTZ R84, -R114.reuse, R4 ;  /* 0x0000000472547221 */ /* 0x040fe20000010100 */
[----:B------:R-:W-:Y:S01]  /*5eb0*/  FADD.FTZ R4, -R114, R5 ;  /* 0x0000000572047221 */ /* 0x000fe20000010100 */
[----:B------:R-:W-:Y:S03]  /*5ec0*/  FADD.FTZ R6, -R112, R6 ;  /* 0x0000000670067221 */ /* 0x000fe60000010100 */
[----:B------:R-:W-:Y:S01]  /*5ed0*/  FMUL.FTZ R5, R126, R84 ;  /* 0x000000547e057220 */ /* 0x000fe20000410000 */
[----:B------:R-:W-:Y:S01]  /*5ee0*/  FMUL.FTZ R4, R125, R4 ;  /* 0x000000047d047220 */ /* 0x000fe20000410000 */
[----:B------:R-:W-:Y:S01]  /*5ef0*/  FADD.FTZ R8, -R114, R8 ;  /* 0x0000000872087221 */ /* 0x000fe20000010100 */
[----:B------:R-:W-:Y:S01]  /*5f00*/  FADD.FTZ R10, -R112, R10 ;  /* 0x0000000a700a7221 */ /* 0x000fe20000010100 */
[----:B------:R-:W-:Y:S02]  /*5f10*/  FADD.FTZ R9, -R114, R9 ;  /* 0x0000000972097221 */ /* 0x000fe40000010100 */
[----:B------:R-:W-:Y:S01]  /*5f20*/  F2FP.F16.F32.PACK_AB R4, R4, R5 ;  /* 0x000000050404723e */ /* 0x000fe200000000ff */
[----:B------:R-:W-:Y:S01]  /*5f30*/  FADD.FTZ R5, -R114, R12 ;  /* 0x0000000c72057221 */ /* 0x000fe20000010100 */
[----:B------:R-:W-:Y:S01]  /*5f40*/  FADD.FTZ R12, -R112, R7 ;  /* 0x00000007700c7221 */ /* 0x000fe20000010100 */
[----:B------:R-:W-:Y:S01]  /*5f50*/  FMUL.FTZ R84, R123, R8 ;  /* 0x000000087b547220 */ /* 0x000fe20000410000 */
[C---:B------:R-:W-:Y:S01]  /*5f60*/  FADD.FTZ R8, -R114.reuse, R13 ;  /* 0x0000000d72087221 */ /* 0x040fe20000010100 */
[----:B------:R1:W-:Y:S01]  /*5f70*/  STS [R235+0x20000], R4 ;  /* 0x02000004eb007388 */ /* 0x0003e20000000800 */
[----:B------:R-:W-:Y:S01]  /*5f80*/  FMUL.FTZ R12, R129, R12 ;  /* 0x0000000c810c7220 */ /* 0x000fe20000410000 */
[C---:B------:R-:W-:Y:S01]  /*5f90*/  FADD.FTZ R17, -R114.reuse, R17 ;  /* 0x0000001172117221 */ /* 0x040fe20000010100 */
[----:B------:R-:W-:Y:S01]  /*5fa0*/  FADD.FTZ R16, -R114, R16 ;  /* 0x0000001072107221 */ /* 0x000fe20000010100 */
[----:B------:R-:W-:Y:S01]  /*5fb0*/  FMUL.FTZ R5, R119, R5 ;  /* 0x0000000577057220 */ /* 0x000fe20000410000 */
[----:B------:R-:W-:Y:S01]  /*5fc0*/  FMUL.FTZ R8, R117, R8 ;  /* 0x0000000875087220 */ /* 0x000fe20000410000 */
[----:B------:R-:W-:Y:S01]  /*5fd0*/  FMUL.FTZ R7, R115, R17 ;  /* 0x0000001173077220 */ /* 0x000fe20000410000 */
[----:B------:R-:W-:Y:S01]  /*5fe0*/  FMUL.FTZ R13, R128, R10 ;  /* 0x0000000a800d7220 */ /* 0x000fe20000410000 */
[----:B------:R-:W-:Y:S01]  /*5ff0*/  FADD.FTZ R10, -R112, R14 ;  /* 0x0000000e700a7221 */ /* 0x000fe20000010100 */
[----:B------:R-:W-:Y:S01]  /*6000*/  FMUL.FTZ R9, R121, R9 ;  /* 0x0000000979097220 */ /* 0x000fe20000410000 */
[----:B------:R-:W-:Y:S01]  /*6010*/  F2FP.F16.F32.PACK_AB R8, R8, R5 ;  /* 0x000000050808723e */ /* 0x000fe200000000ff */
[----:B------:R-:W-:Y:S01]  /*6020*/  FADD.FTZ R5, -R112, R15 ;  /* 0x0000000f70057221 */ /* 0x000fe20000010100 */
[----:B------:R-:W-:Y:S02]  /*6030*/  FMUL.FTZ R10, R124, R10 ;  /* 0x0000000a7c0a7220 */ /* 0x000fe40000410000 */
[----:B------:R-:W-:Y:S01]  /*6040*/  F2FP.F16.F32.PACK_AB R9, R9, R84 ;  /* 0x000000540909723e */ /* 0x000fe200000000ff */
[----:B------:R-:W-:Y:S05]  /*6050*/  FMUL.FTZ R5, R122, R5 ;  /* 0x000000057a057220 */ /* 0x000fea0000410000 */
[----:B------:R-:W-:Y:S01]  /*6060*/  F2FP.F16.F32.PACK_AB R5, R5, R10 ;  /* 0x0000000a0505723e */ /* 0x000fe200000000ff */
[----:B-1----:R-:W-:Y:S01]  /*6070*/  FMUL.FTZ R4, R116, R16 ;  /* 0x0000001074047220 */ /* 0x002fe20000410000 */
[----:B------:R-:W-:Y:S01]  /*6080*/  FMUL.FTZ R16, R130, R6 ;  /* 0x0000000682107220 */ /* 0x000fe20000410000 */
[C---:B------:R-:W-:Y:S01]  /*6090*/  FADD.FTZ R6, -R112.reuse, R11 ;  /* 0x0000000b70067221 */ /* 0x040fe20000010100 */
[----:B------:R-:W-:Y:S02]  /*60a0*/  FADD.FTZ R11, -R112, R19 ;  /* 0x00000013700b7221 */ /* 0x000fe40000010100 */
[----:B------:R-:W-:Y:S01]  /*60b0*/  F2FP.F16.F32.PACK_AB R7, R7, R4 ;  /* 0x000000040707723e */ /* 0x000fe200000000ff */
[----:B------:R-:W-:Y:S01]  /*60c0*/  FMUL.FTZ R6, R127, R6 ;  /* 0x000000067f067220 */ /* 0x000fe20000410000 */
[----:B------:R-:W-:Y:S01]  /*60d0*/  F2FP.F16.F32.PACK_AB R4, R12, R16 ;  /* 0x000000100c04723e */ /* 0x000fe200000000ff */
[----:B------:R-:W-:Y:S01]  /*60e0*/  FADD.FTZ R12, -R112, R18 ;  /* 0x00000012700c7221 */ /* 0x000fe20000010100 */
[----:B------:R-:W-:Y:S02]  /*60f0*/  FMUL.FTZ R11, R118, R11 ;  /* 0x0000000b760b7220 */ /* 0x000fe40000410000 */
[----:B------:R-:W-:Y:S01]  /*6100*/  F2FP.F16.F32.PACK_AB R6, R6, R13 ;  /* 0x0000000d0606723e */ /* 0x000fe200000000ff */
[----:B------:R1:W-:Y:S01]  /*6110*/  STS [R235+0x20400], R4 ;  /* 0x02040004eb007388 */ /* 0x0003e20000000800 */
[----:B------:R-:W-:Y:S03]  /*6120*/  FMUL.FTZ R12, R120, R12 ;  /* 0x0000000c780c7220 */ /* 0x000fe60000410000 */
[----:B------:R-:W-:Y:S04]  /*6130*/  STS [R237+0x20000], R9 ;  /* 0x02000009ed007388 */ /* 0x000fe80000000800 */
[----:B------:R-:W-:Y:S04]  /*6140*/  STS [R237+0x20400], R6 ;  /* 0x02040006ed007388 */ /* 0x000fe80000000800 */
[----:B------:R-:W-:Y:S04]  /*6150*/  STS [R234+0x20000], R8 ;  /* 0x02000008ea007388 */ /* 0x000fe80000000800 */
[----:B------:R-:W-:Y:S04]  /*6160*/  STS [R234+0x20400], R5 ;  /* 0x02040005ea007388 */ /* 0x000fe80000000800 */
[----:B------:R-:W-:Y:S01]  /*6170*/  STS [R236+0x20000], R7 ;  /* 0x02000007ec007388 */ /* 0x000fe20000000800 */
[----:B-1----:R-:W-:Y:S05]  /*6180*/  F2FP.F16.F32.PACK_AB R4, R11, R12 ;  /* 0x0000000c0b04723e */ /* 0x002fea00000000ff */
[----:B------:R-:W-:Y:S01]  /*6190*/  STS [R236+0x20400], R4 ;  /* 0x02040004ec007388 */ /* 0x000fe20000000800 */
[----:B------:R-:W-:Y:S06]  /*61a0*/  BAR.SYNC.DEFER_BLOCKING 0x0 ;  /* 0x0000000000007b1d */ /* 0x000fec0000010000 */
[----:B------:R-:W-:Y:S04]  /*61b0*/  LDSM.16.MT88.4 R4, [R215+0x22000] ;  /* 0x02200000d704783b */ /* 0x000fe80000004200 */
[----:B------:R-:W1:Y:S04]  /*61c0*/  LDSM.16.MT88.4 R8, [R0+0x8000] ;  /* 0x008000000008783b */ /* 0x000e680000004200 */
[----:B------:R-:W2:Y:S04]  /*61d0*/  LDSM.16.MT88.4 R12, [R217+0x22000] ;  /* 0x02200000d90c783b */ /* 0x000ea80000004200 */
[----:B------:R-:W3:Y:S04]  /*61e0*/  LDSM.16.MT88.4 R16, [R0+0xa000] ;  /* 0x00a000000010783b */ /* 0x000ee80000004200 */
[----:B------:R-:W4:Y:S04]  /*61f0*/  LDSM.16.MT88.4 R84, [R0+0xc000] ;  /* 0x00c000000054783b */ /* 0x000f280000004200 */
[----:B------:R-:W4:Y:S04]  /*6200*/  LDSM.16.MT88.4 R88, [R0+0xe000] ;  /* 0x00e000000058783b */ /* 0x000f280000004200 */
[----:B------:R-:W-:Y:S04]  /*6210*/  LDSM.16.MT88.4 R92, [R215+0x22800] ;  /* 0x02280000d75c783b */ /* 0x000fe80000004200 */
[----:B------:R-:W4:Y:S04]  /*6220*/  LDSM.16.MT88.4 R96, [R0+0x8800] ;  /* 0x008800000060783b */ /* 0x000f280000004200 */
[----:B------:R-:W4:Y:S04]  /*6230*/  LDSM.16.MT88.4 R100, [R217+0x22800] ;  /* 0x02280000d964783b */ /* 0x000f280000004200 */
[----:B------:R-:W4:Y:S04]  /*6240*/  LDSM.16.MT88.4 R104, [R0+0xa800] ;  /* 0x00a800000068783b */ /* 0x000f280000004200 */
        /* <DEDUP_REMOVED lines=8> */
[-C--:B------:R-:W-:Y:S06]  /*62d0*/  HMMA.16816.F32 R44, R12, R18.reuse, R44 ;  /* 0x000000120c2c723c */ /* 0x080fec000000182c */
[C---:B------:R-:W-:Y:S01]  /*62e0*/  HMMA.16816.F32 R48, R4.reuse, R18, R48 ;  /* 0x000000120430723c */ /* 0x040fe20000001830 */
[----:B------:R-:W-:Y:S05]  /*62f0*/  LDSM.16.MT88.4 R16, [R0+0x9000] ;  /* 0x009000000010783b */ /* 0x000fea0000004200 */
[-C--:B----4-:R-:W-:Y:S06]  /*6300*/  HMMA.16816.F32 R52, R4, R84.reuse, R52 ;  /* 0x000000540434723c */ /* 0x090fec0000001834 */
[C---:B------:R-:W-:Y:S06]  /*6310*/  HMMA.16816.F32 R56, R12.reuse, R84, R56 ;  /* 0x000000540c38723c */ /* 0x040fec0000001838 */
[-C--:B------:R-:W-:Y:S06]  /*6320*/  HMMA.16816.F32 R60, R12, R86.reuse, R60 ;  /* 0x000000560c3c723c */ /* 0x080fec000000183c */
[C---:B------:R-:W-:Y:S01]  /*6330*/  HMMA.16816.F32 R64, R4.reuse, R86, R64 ;  /* 0x000000560440723c */ /* 0x040fe20000001840 */
[----:B------:R-:W-:Y:S05]  /*6340*/  LDSM.16.MT88.4 R84, [R217+0x23000] ;  /* 0x02300000d954783b */ /* 0x000fea0000004200 */
[-C--:B------:R-:W-:Y:S06]  /*6350*/  HMMA.16816.F32 R68, R4, R88.reuse, R68 ;  /* 0x000000580444723c */ /* 0x080fec0000001844 */
[C---:B------:R-:W-:Y:S06]  /*6360*/  HMMA.16816.F32 R72, R12.reuse, R88, R72 ;  /* 0x000000580c48723c */ /* 0x040fec0000001848 */
[-C--:B------:R-:W-:Y:S01]  /*6370*/  HMMA.16816.F32 R76, R12, R90.reuse, R76 ;  /* 0x0000005a0c4c723c */ /* 0x080fe2000000184c */
[----:B------:R-:W2:Y:S05]  /*6380*/  LDSM.16.MT88.4 R12, [R0+0xe800] ;  /* 0x00e80000000c783b */ /* 0x000eaa0000004200 */
[----:B------:R-:W-:Y:S01]  /*6390*/  HMMA.16816.F32 R80, R4, R90, R80 ;  /* 0x0000005a0450723c */ /* 0x000fe20000001850 */
[----:B------:R-:W3:Y:S04]  /*63a0*/  LDSM.16.MT88.4 R4, [R215+0x23000] ;  /* 0x02300000d704783b */ /* 0x000ee80000004200 */
[----:B------:R-:W4:Y:S01]  /*63b0*/  LDSM.16.MT88.4 R88, [R0+0xb000] ;  /* 0x00b000000058783b */ /* 0x000f220000004200 */
[-C--:B------:R-:W-:Y:S06]  /*63c0*/  HMMA.16816.F32 R20, R92, R96.reuse, R20 ;  /* 0x000000605c14723c */ /* 0x080fec0000001814 */
[C---:B------:R-:W-:Y:S06]  /*63d0*/  HMMA.16816.F32 R24, R100.reuse, R96, R24 ;  /* 0x000000606418723c */ /* 0x040fec0000001818 */
[-C--:B------:R-:W-:Y:S06]  /*63e0*/  HMMA.16816.F32 R28, R100, R98.reuse, R28 ;  /* 0x00000062641c723c */ /* 0x080fec000000181c */
[C---:B------:R-:W-:Y:S01]  /*63f0*/  HMMA.16816.F32 R32, R92.reuse, R98, R32 ;  /* 0x000000625c20723c */ /* 0x040fe20000001820 */
[----:B------:R-:W-:Y:S05]  /*6400*/  LDSM.16.MT88.4 R96, [R0+0xf000] ;  /* 0x00f000000060783b */ /* 0x000fea0000004200 */
[-C--:B------:R-:W-:Y:S06]  /*6410*/  HMMA.16816.F32 R36, R92, R104.reuse, R36 ;  /* 0x000000685c24723c */ /* 0x080fec0000001824 */
[C---:B------:R-:W-:Y:S06]  /*6420*/  HMMA.16816.F32 R40, R100.reuse, R104, R40 ;  /* 0x000000686428723c */ /* 0x040fec0000001828 */
[-C--:B------:R-:W-:Y:S06]  /*6430*/  HMMA.16816.F32 R44, R100, R106.reuse, R44 ;  /* 0x0000006a642c723c */ /* 0x080fec000000182c */
[C---:B------:R-:W-:Y:S01]  /*6440*/  HMMA.16816.F32 R48, R92.reuse, R106, R48 ;  /* 0x0000006a5c30723c */ /* 0x040fe20000001830 */
[----:B------:R-:W-:Y:S05]  /*6450*/  LDSM.16.MT88.4 R104, [R0+0xb800] ;  /* 0x00b800000068783b */ /* 0x000fea0000004200 */
[-C--:B-1----:R-:W-:Y:S06]  /*6460*/  HMMA.16816.F32 R52, R92, R8.reuse, R52 ;  /* 0x000000085c34723c */ /* 0x082fec0000001834 */
[C---:B------:R-:W-:Y:S06]  /*6470*/  HMMA.16816.F32 R56, R100.reuse, R8, R56 ;  /* 0x000000086438723c */ /* 0x040fec0000001838 */
[-C--:B------:R-:W-:Y:S06]  /*6480*/  HMMA.16816.F32 R60, R100, R10.reuse, R60 ;  /* 0x0000000a643c723c */ /* 0x080fec000000183c */
[C---:B------:R-:W-:Y:S01]  /*6490*/  HMMA.16816.F32 R64, R92.reuse, R10, R64 ;  /* 0x0000000a5c40723c */ /* 0x040fe20000001840 */
[----:B------:R-:W1:Y:S05]  /*64a0*/  LDSM.16.MT88.4 R8, [R0+0xd000] ;  /* 0x00d000000008783b */ /* 0x000e6a0000004200 */
[-C--:B--2---:R-:W-:Y:S06]  /*64b0*/  HMMA.16816.F32 R68, R92, R12.reuse, R68 ;  /* 0x0000000c5c44723c */ /* 0x084fec0000001844 */
[C---:B------:R-:W-:Y:S06]  /*64c0*/  HMMA.16816.F32 R72, R100.reuse, R12, R72 ;  /* 0x0000000c6448723c */ /* 0x040fec0000001848 */
[-C--:B------:R-:W-:Y:S01]  /*64d0*/  HMMA.16816.F32 R76, R100, R14.reuse, R76 ;  /* 0x0000000e644c723c */ /* 0x080fe2000000184c */
[----:B------:R-:W-:Y:S05]  /*64e0*/  LDSM.16.MT88.4 R100, [R217+0x23800] ;  /* 0x02380000d964783b */ /* 0x000fea0000004200 */
[----:B------:R-:W-:Y:S01]  /*64f0*/  HMMA.16816.F32 R80, R92, R14, R80 ;  /* 0x0000000e5c50723c */ /* 0x000fe20000001850 */
[----:B------:R-:W-:Y:S04]  /*6500*/  LDSM.16.MT88.4 R12, [R215+0x23800] ;  /* 0x02380000d70c783b */ /* 0x000fe80000004200 */
[----:B------:R-:W2:Y:S01]  /*6510*/  LDSM.16.MT88.4 R92, [R0+0x9800] ;  /* 0x00980000005c783b */ /* 0x000ea20000004200 */
[-C--:B---3--:R-:W-:Y:S06]  /*6520*/  HMMA.16816.F32 R20, R4, R16.reuse, R20 ;  /* 0x000000100414723c */ /* 0x088fec0000001814 */
[C---:B------:R-:W-:Y:S06]  /*6530*/  HMMA.16816.F32 R24, R84.reuse, R16, R24 ;  /* 0x000000105418723c */ /* 0x040fec0000001818 */
[-C--:B------:R-:W-:Y:S06]  /*6540*/  HMMA.16816.F32 R28, R84, R18.reuse, R28 ;  /* 0x00000012541c723c */ /* 0x080fec000000181c */
[C---:B------:R-:W-:Y:S01]  /*6550*/  HMMA.16816.F32 R32, R4.reuse, R18, R32 ;  /* 0x000000120420723c */ /* 0x040fe20000001820 */
[----:B------:R-:W3:Y:S01]  /*6560*/  LDSM.16.MT88.4 R16, [R0+0xf800] ;  /* 0x00f800000010783b */ /* 0x000ee20000004200 */
[----:B------:R-:W-:Y:S04]  /*6570*/  BAR.SYNC.DEFER_BLOCKING 0x0 ;  /* 0x0000000000007b1d */ /* 0x000fe80000010000 */
[-C--:B----4-:R-:W-:Y:S06]  /*6580*/  HMMA.16816.F32 R36, R4, R88.reuse, R36 ;  /* 0x000000580424723c */ /* 0x090fec0000001824 */
[C---:B------:R-:W-:Y:S06]  /*6590*/  HMMA.16816.F32 R40, R84.reuse, R88, R40 ;  /* 0x000000585428723c */ /* 0x040fec0000001828 */
[-C--:B------:R-:W-:Y:S06]  /*65a0*/  HMMA.16816.F32 R44, R84, R90.reuse, R44 ;  /* 0x0000005a542c723c */ /* 0x080fec000000182c */
[C---:B------:R-:W-:Y:S06]  /*65b0*/  HMMA.16816.F32 R48, R4.reuse, R90, R48 ;  /* 0x0000005a0430723c */ /* 0x040fec0000001830 */
[-C--:B-1----:R-:W-:Y:S06]  /*65c0*/  HMMA.16816.F32 R52, R4, R8.reuse, R52 ;  /* 0x000000080434723c */ /* 0x082fec0000001834 */
[C---:B------:R-:W-:Y:S06]  /*65d0*/  HMMA.16816.F32 R56, R84.reuse, R8, R56 ;  /* 0x000000085438723c */ /* 0x040fec0000001838 */
[-C--:B------:R-:W-:Y:S06]  /*65e0*/  HMMA.16816.F32 R60, R84, R10.reuse, R60 ;  /* 0x0000000a543c723c */ /* 0x080fec000000183c */
[C---:B------:R-:W-:Y:S06]  /*65f0*/  HMMA.16816.F32 R64, R4.reuse, R10, R64 ;  /* 0x0000000a0440723c */ /* 0x040fec0000001840 */
[-C--:B------:R-:W-:Y:S06]  /*6600*/  HMMA.16816.F32 R68, R4, R96.reuse, R68 ;  /* 0x000000600444723c */ /* 0x080fec0000001844 */
[C---:B------:R-:W-:Y:S06]  /*6610*/  HMMA.16816.F32 R72, R84.reuse, R96, R72 ;  /* 0x000000605448723c */ /* 0x040fec0000001848 */
[-C--:B------:R-:W-:Y:S06]  /*6620*/  HMMA.16816.F32 R76, R84, R98.reuse, R76 ;  /* 0x00000062544c723c */ /* 0x080fec000000184c */
[----:B------:R-:W-:Y:S06]  /*6630*/  HMMA.16816.F32 R80, R4, R98, R80 ;  /* 0x000000620450723c */ /* 0x000fec0000001850 */
[-C--:B--2---:R-:W-:Y:S06]  /*6640*/  HMMA.16816.F32 R20, R12, R92.reuse, R20 ;  /* 0x0000005c0c14723c */ /* 0x084fec0000001814 */
[C---:B------:R-:W-:Y:S06]  /*6650*/  HMMA.16816.F32 R24, R100.reuse, R92, R24 ;  /* 0x0000005c6418723c */ /* 0x040fec0000001818 */
[-C--:B------:R-:W-:Y:S06]  /*6660*/  HMMA.16816.F32 R28, R100, R94.reuse, R28 ;  /* 0x0000005e641c723c */ /* 0x080fec000000181c */
        /* <DEDUP_REMOVED lines=9> */
[-C--:B---3--:R-:W-:Y:S06]  /*6700*/  HMMA.16816.F32 R68, R12, R16.reuse, R68 ;  /* 0x000000100c44723c */ /* 0x088fec0000001844 */
[C---:B------:R-:W-:Y:S06]  /*6710*/  HMMA.16816.F32 R72, R100.reuse, R16, R72 ;  /* 0x000000106448723c */ /* 0x040fec0000001848 */
[-C--:B------:R-:W-:Y:S06]  /*6720*/  HMMA.16816.F32 R76, R100, R18.reuse, R76 ;  /* 0x00000012644c723c */ /* 0x080fec000000184c */
[----:B------:R-:W-:Y:S01]  /*6730*/  HMMA.16816.F32 R80, R12, R18, R80 ;  /* 0x000000120c50723c */ /* 0x000fe20000001850 */
[----:B------:R-:W-:Y:S11]  /*6740*/  @!UPT UIADD3 URZ, URZ, URZ, URZ ;  /* 0x0000003f3f3ff290 */ /* 0x000ff6000fffe03f */
[----:B------:R-:W-:Y:S01]  /*6750*/  @!UPT UIADD3 URZ, URZ, URZ, URZ ;  /* 0x0000003f3f3ff290 */ /* 0x000fe2000fffe03f */
[----:B------:R-:W-:Y:S11]  /*6760*/  @!P0 BRA `(.L_x_241) ;  /* 0x0000000400048947 */ /* 0x000ff60003800000 */
[----:B------:R-:W1:Y:S01]  /*6770*/  LDC R8, c[0x0][0x420] ;  /* 0x00010800ff087b82 */ /* 0x000e620000000800 */
[----:B------:R-:W-:Y:S01]  /*6780*/  ISETP.GE.AND P6, PT, R228, UR18, PT ;  /* 0x00000012e4007c0c */ /* 0x000fe2000bfc6270 */
[----:B------:R-:W-:Y:S01]  /*6790*/  IMAD.MOV.U32 R4, RZ, RZ, R231 ;  /* 0x000000ffff047224 */ /* 0x000fe200078e00e7 */
[----:B------:R-:W-:Y:S01]  /*67a0*/  ISETP.GE.AND P5, PT, R242, UR18, PT ;  /* 0x00000012f2007c0c */ /* 0x000fe2000bfa6270 */
[----:B------:R-:W-:Y:S01]  /*67b0*/  IMAD.MOV.U32 R5, RZ, RZ, R233 ;  /* 0x000000ffff057224 */ /* 0x000fe200078e00e9 */
[----:B------:R-:W-:Y:S02]  /*67c0*/  ISETP.GE.AND P4, PT, R243, UR18, PT ;  /* 0x00000012f3007c0c */ /* 0x000fe4000bf86270 */
[----:B------:R-:W-:Y:S01]  /*67d0*/  ISETP.GE.AND P3, PT, R244, UR18, PT ;  /* 0x00000012f4007c0c */ /* 0x000fe2000bf66270 */
[----:B------:R-:W2:Y:S06]  /*67e0*/  LDC R9, c[0x0][0x424] ;  /* 0x00010900ff097b82 */ /* 0x000eac0000000800 */
[----:B------:R3:W-:Y:S01]  /*67f0*/  @P6 STS.128 [R226+0x8000], RZ ;  /* 0x008000ffe2006388 */ /* 0x0007e20000000c00 */
[----:B-1----:R-:W-:Y:S05]  /*6800*/  IMAD.U32 R6, R8, -0x40, RZ ;  /* 0xffffffc008067824 */ /* 0x002fea00078e00ff */
        /* <DEDUP_REMOVED lines=9> */
[--C-:B--2---:R-:W-:Y:S02]  /*68a0*/  @!P6 LEA.HI.X R15, R8, R5, R9.reuse, 0x6, P2 ;  /* 0x00000005080fe211 */ /* 0x104fe400010f3409 */
[----:B------:R-:W-:Y:S01]  /*68b0*/  @!P4 LEA R10, P2, R6, R231, 0x1 ;  /* 0x000000e7060ac211 */ /* 0x000fe200078408ff */
        /* <DEDUP_REMOVED lines=8> */
[C-C-:B------:R-:W-:Y:S01]  /*6940*/  @!P5 LEA.HI.X R13, R6.reuse, R233, R7.reuse, 0x1, P1 ;  /* 0x000000e9060dd211 */ /* 0x140fe200008f0c07 */
        /* <DEDUP_REMOVED lines=35> */
.L_x_241:
[----:B------:R-:W-:Y:S01]  /*6b80*/  LDSM.16.M88.4 R128, [R220] ;  /* 0x00000000dc80783b */ /* 0x000fe20000000200 */
[----:B------:R-:W-:Y:S01]  /*6b90*/  IMAD R227, R248, UR21, RZ ;  /* 0x00000015f8e37c24 */ /* 0x000fe2000f8e02ff */
[----:B------:R-:W-:Y:S02]  /*6ba0*/  @UP2 UIADD3 UR14, UP1, UR10, -0x100, URZ ;  /* 0xffffff000a0e2890 */ /* 0x000fe4000ff3e03f */
[----:B------:R-:W3:Y:S01]  /*6bb0*/  LDSM.16.MT88.4 R16, [R0+0x10000] ;  /* 0x010000000010783b */ /* 0x000ee20000004200 */
[----:B------:R-:W-:Y:S02]  /*6bc0*/  @UP2 UIADD3 UR12, UP0, UR12, -0x100, URZ ;  /* 0xffffff000c0c2890 */ /* 0x000fe4000ff1e03f */
[----:B------:R-:W-:Y:S01]  /*6bd0*/  @UP2 UIADD3.X UR13, UR9, -0x1, URZ, UP1, !UPT ;  /* 0xffffffff090d2890 */ /* 0x000fe20008ffe43f */
[----:B------:R-:W1:Y:S01]  /*6be0*/  LDSM.16.M88.4 R124, [R220+0x1000] ;  /* 0x00100000dc7c783b */ /* 0x000e620000000200 */
[----:B------:R-:W-:Y:S03]  /*6bf0*/  @UP2 UIADD3.X UR11, UR11, -0x1, URZ, UP0, !UPT ;  /* 0xffffffff0b0b2890 */ /* 0x000fe600087fe43f */
[----:B------:R-:W2:Y:S04]  /*6c00*/  LDSM.16.MT88.4 R96, [R0+0x12000] ;  /* 0x012000000060783b */ /* 0x000ea80000004200 */
[----:B------:R-:W4:Y:S04]  /*6c10*/  LDSM.16.MT88.4 R112, [R0+0x14000] ;  /* 0x014000000070783b */ /* 0x000f280000004200 */
[----:B------:R-:W4:Y:S04]  /*6c20*/  LDSM.16.MT88.4 R196, [R0+0x16000] ;  /* 0x0160000000c4783b */ /* 0x000f280000004200 */
[----:B------:R-:W-:Y:S04]  /*6c30*/  LDSM.16.M88.4 R200, [R223] ;  /* 0x00000000dfc8783b */ /* 0x000fe80000000200 */
[----:B------:R-:W4:Y:S04]  /*6c40*/  LDSM.16.MT88.4 R204, [R0+0x10800] ;  /* 0x0108000000cc783b */ /* 0x000f280000004200 */
[----:B------:R-:W4:Y:S01]  /*6c50*/  LDSM.16.M88.4 R208, [R223+0x1000] ;  /* 0x00100000dfd0783b */ /* 0x000f220000000200 */
[-C--:B---3--:R-:W-:Y:S06]  /*6c60*/  HMMA.16816.F32 R4, R128, R16.reuse, RZ ;  /* 0x000000108004723c */ /* 0x088fec00000018ff */
[C---:B-1----:R-:W-:Y:S06]  /*6c70*/  HMMA.16816.F32 R8, R124.reuse, R16, RZ ;  /* 0x000000107c08723c */ /* 0x042fec00000018ff */
[-C--:B------:R-:W-:Y:S06]  /*6c80*/  HMMA.16816.F32 R12, R124, R18.reuse, RZ ;  /* 0x000000127c0c723c */ /* 0x080fec00000018ff */
[C---:B------:R-:W-:Y:S06]  /*6c90*/  HMMA.16816.F32 R16, R128.reuse, R18, RZ ;  /* 0x000000128010723c */ /* 0x040fec00000018ff */
[-C--:B--2---:R-:W-:Y:S06]  /*6ca0*/  HMMA.16816.F32 R84, R128, R96.reuse, RZ ;  /* 0x000000608054723c */ /* 0x084fec00000018ff */
[C---:B------:R-:W-:Y:S06]  /*6cb0*/  HMMA.16816.F32 R88, R124.reuse, R96, RZ ;  /* 0x000000607c58723c */ /* 0x040fec00000018ff */
[-C--:B------:R-:W-:Y:S06]  /*6cc0*/  HMMA.16816.F32 R92, R124, R98.reuse, RZ ;  /* 0x000000627c5c723c */ /* 0x080fec00000018ff */
[C---:B------:R-:W-:Y:S06]  /*6cd0*/  HMMA.16816.F32 R96, R128.reuse, R98, RZ ;  /* 0x000000628060723c */ /* 0x040fec00000018ff */
[-C--:B----4-:R-:W-:Y:S06]  /*6ce0*/  HMMA.16816.F32 R100, R128, R112.reuse, RZ ;  /* 0x000000708064723c */ /* 0x090fec00000018ff */
[C---:B------:R-:W-:Y:S06]  /*6cf0*/  HMMA.16816.F32 R104, R124.reuse, R112, RZ ;  /* 0x000000707c68723c */ /* 0x040fec00000018ff */
[-C--:B------:R-:W-:Y:S06]  /*6d00*/  HMMA.16816.F32 R108, R124, R114.reuse, RZ ;  /* 0x000000727c6c723c */ /* 0x080fec00000018ff */
[C---:B------:R-:W-:Y:S06]  /*6d10*/  HMMA.16816.F32 R112, R128.reuse, R114, RZ ;  /* 0x000000728070723c */ /* 0x040fec00000018ff */
[-C--:B------:R-:W-:Y:S06]  /*6d20*/  HMMA.16816.F32 R116, R128, R196.reuse, RZ ;  /* 0x000000c48074723c */ /* 0x080fec00000018ff */
[C---:B------:R-:W-:Y:S06]  /*6d30*/  HMMA.16816.F32 R120, R124.reuse, R196, RZ ;  /* 0x000000c47c78723c */ /* 0x040fec00000018ff */
[-C--:B------:R-:W-:Y:S06]  /*6d40*/  HMMA.16816.F32 R124, R124, R198.reuse, RZ ;  /* 0x000000c67c7c723c */ /* 0x080fec00000018ff */
[----:B------:R-:W-:Y:S01]  /*6d50*/  HMMA.16816.F32 R128, R128, R198, RZ ;  /* 0x000000c68080723c */ /* 0x000fe200000018ff */
[----:B------:R-:W1:Y:S05]  /*6d60*/  LDSM.16.MT88.4 R196, [R0+0x12800] ;  /* 0x0128000000c4783b */ /* 0x000e6a0000004200 */
[-C--:B------:R-:W-:Y:S06]  /*6d70*/  HMMA.16816.F32 R4, R200, R204.reuse, R4 ;  /* 0x000000ccc804723c */ /* 0x080fec0000001804 */
[C---:B------:R-:W-:Y:S06]  /*6d80*/  HMMA.16816.F32 R8, R208.reuse, R204, R8 ;  /* 0x000000ccd008723c */ /* 0x040fec0000001808 */
[-C--:B------:R-:W-:Y:S06]  /*6d90*/  HMMA.16816.F32 R12, R208, R206.reuse, R12 ;  /* 0x000000ced00c723c */ /* 0x080fec000000180c */
[C---:B------:R-:W-:Y:S01]  /*6da0*/  HMMA.16816.F32 R16, R200.reuse, R206, R16 ;  /* 0x000000cec810723c */ /* 0x040fe20000001810 */
[----:B------:R-:W2:Y:S05]  /*6db0*/  LDSM.16.MT88.4 R204, [R0+0x14800] ;  /* 0x0148000000cc783b */ /* 0x000eaa0000004200 */
[-C--:B-1----:R-:W-:Y:S06]  /*6dc0*/  HMMA.16816.F32 R84, R200, R196.reuse, R84 ;  /* 0x000000c4c854723c */ /* 0x082fec0000001854 */
[C---:B------:R-:W-:Y:S06]  /*6dd0*/  HMMA.16816.F32 R88, R208.reuse, R196, R88 ;  /* 0x000000c4d058723c */ /* 0x040fec0000001858 */
[-C--:B------:R-:W-:Y:S06]  /*6de0*/  HMMA.16816.F32 R92, R208, R198.reuse, R92 ;  /* 0x000000c6d05c723c */ /* 0x080fec000000185c */
[C---:B------:R-:W-:Y:S01]  /*6df0*/  HMMA.16816.F32 R96, R200.reuse, R198, R96 ;  /* 0x000000c6c860723c */ /* 0x040fe20000001860 */
[----:B------:R-:W1:Y:S05]  /*6e00*/  LDSM.16.MT88.4 R196, [R0+0x16800] ;  /* 0x0168000000c4783b */ /* 0x000e6a0000004200 */
[-C--:B--2---:R-:W-:Y:S06]  /*6e10*/  HMMA.16816.F32 R100, R200, R204.reuse, R100 ;  /* 0x000000ccc864723c */ /* 0x084fec0000001864 */
[C---:B------:R-:W-:Y:S06]  /*6e20*/  HMMA.16816.F32 R104, R208.reuse, R204, R104 ;  /* 0x000000ccd068723c */ /* 0x040fec0000001868 */
[-C--:B------:R-:W-:Y:S06]  /*6e30*/  HMMA.16816.F32 R108, R208, R206.reuse, R108 ;  /* 0x000000ced06c723c */ /* 0x080fec000000186c */
[C---:B------:R-:W-:Y:S01]  /*6e40*/  HMMA.16816.F32 R112, R200.reuse, R206, R112 ;  /* 0x000000cec870723c */ /* 0x040fe20000001870 */
[----:B------:R-:W-:Y:S05]  /*6e50*/  LDSM.16.M88.4 R204, [R221] ;  /* 0x00000000ddcc783b */ /* 0x000fea0000000200 */
[-C--:B-1----:R-:W-:Y:S06]  /*6e60*/  HMMA.16816.F32 R116, R200, R196.reuse, R116 ;  /* 0x000000c4c874723c */ /* 0x082fec0000001874 */
[C---:B------:R-:W-:Y:S06]  /*6e70*/  HMMA.16816.F32 R120, R208.reuse, R196, R120 ;  /* 0x000000c4d078723c */ /* 0x040fec0000001878 */
[-C--:B------:R-:W-:Y:S01]  /*6e80*/  HMMA.16816.F32 R124, R208, R198.reuse, R124 ;  /* 0x000000c6d07c723c */ /* 0x080fe2000000187c */
[----:B------:R-:W1:Y:S05]  /*6e90*/  LDSM.16.MT88.4 R208, [R0+0x11000] ;  /* 0x0110000000d0783b */ /* 0x000e6a0000004200 */
[----:B------:R-:W-:Y:S01]  /*6ea0*/  HMMA.16816.F32 R128, R200, R198, R128 ;  /* 0x000000c6c880723c */ /* 0x000fe20000001880 */
[----:B------:R-:W2:Y:S04]  /*6eb0*/  LDSM.16.M88.4 R196, [R221+0x1000] ;  /* 0x00100000ddc4783b */ /* 0x000ea80000000200 */
[----:B------:R-:W3:Y:S01]  /*6ec0*/  LDSM.16.MT88.4 R200, [R0+0x13000] ;  /* 0x0130000000c8783b */ /* 0x000ee20000004200 */
        /* <DEDUP_REMOVED lines=14> */
[----:B------:R-:W-:Y:S05]  /*6fb0*/  LDSM.16.MT88.4 R208, [R0+0x11800] ;  /* 0x0118000000d0783b */ /* 0x000fea0000004200 */
[-C--:B--2---:R-:W-:Y:S06]  /*6fc0*/  HMMA.16816.F32 R116, R204, R200.reuse, R116 ;  /* 0x000000c8cc74723c */ /* 0x084fec0000001874 */
[C---:B------:R-:W-:Y:S06]  /*6fd0*/  HMMA.16816.F32 R120, R196.reuse, R200, R120 ;  /* 0x000000c8c478723c */ /* 0x040fec0000001878 */
[-C--:B------:R-:W-:Y:S01]  /*6fe0*/  HMMA.16816.F32 R124, R196, R202.reuse, R124 ;  /* 0x000000cac47c723c */ /* 0x080fe2000000187c */
[----:B------:R-:W1:Y:S05]  /*6ff0*/  LDSM.16.M88.4 R196, [R222] ;  /* 0x00000000dec4783b */ /* 0x000e6a0000000200 */
        /* <DEDUP_REMOVED lines=15> */
[-C--:B------:R-:W-:Y:S05]  /*70f0*/  HMMA.16816.F32 R108, R200, R210.reuse, R108 ;  /* 0x000000d2c86c723c */ /* 0x080fea000000186c */
[----:B------:R-:W-:Y:S01]  /*7100*/  IMAD.U32 R208, R227, -0x40, RZ ;  /* 0xffffffc0e3d07824 */ /* 0x000fe200078e00ff */
[C---:B------:R-:W-:Y:S05]  /*7110*/  HMMA.16816.F32 R112, R196.reuse, R210, R112 ;  /* 0x000000d2c470723c */ /* 0x040fea0000001870 */
[----:B------:R-:W-:Y:S01]  /*7120*/  LEA R224, P1, R208, R224, 0x2 ;  /* 0x000000e0d0e07211 */ /* 0x000fe200078210ff */
[-C--:B--2---:R-:W-:Y:S05]  /*7130*/  HMMA.16816.F32 R116, R196, R204.reuse, R116 ;  /* 0x000000ccc474723c */ /* 0x084fea0000001874 */
[----:B------:R-:W-:Y:S01]  /*7140*/  @P0 IADD3 R210, P2, R240, UR10, RZ ;  /* 0x0000000af0d20c10 */ /* 0x000fe2000ff5e0ff */
[C---:B------:R-:W-:Y:S01]  /*7150*/  HMMA.16816.F32 R120, R200.reuse, R204, R120 ;  /* 0x000000ccc878723c */ /* 0x040fe20000001878 */
[----:B------:R-:W-:Y:S04]  /*7160*/  @UP2 UMOV UR10, UR14 ;  /* 0x0000000e000a2c82 */ /* 0x000fe80008000000 */
[----:B------:R-:W-:Y:S01]  /*7170*/  @P0 IADD3.X R211, R241, UR9, RZ, P2, !PT ;  /* 0x00000009f1d30c10 */ /* 0x000fe200097fe4ff */
[-C--:B------:R-:W-:Y:S01]  /*7180*/  HMMA.16816.F32 R124, R200, R206.reuse, R124 ;  /* 0x000000cec87c723c */ /* 0x080fe2000000187c */
[----:B------:R-:W-:Y:S03]  /*7190*/  @UP2 UMOV UR9, UR13 ;  /* 0x0000000d00092c82 */ /* 0x000fe60008000000 */
[----:B------:R-:W5:Y:S01]  /*71a0*/  @P0 LDG.E R238, desc[UR6][R210.64+-0x100] ;  /* 0xffff0006d2ee0981 */ /* 0x000f62000c1e1900 */
[C---:B------:R-:W-:Y:S01]  /*71b0*/  IMAD.SHL.U32 R204, R227.reuse, 0x8, RZ ;  /* 0x00000008e3cc7824 */ /* 0x040fe200078e00ff */
[----:B------:R-:W-:Y:S02]  /*71c0*/  HMMA.16816.F32 R128, R196, R206, R128 ;  /* 0x000000cec480723c */ /* 0x000fe40000001880 */
[----:B------:R1:W5:Y:S03]  /*71d0*/  @P0 LDG.E R239, desc[UR6][R210.64+-0xe0] ;  /* 0xffff2006d2ef0981 */ /* 0x000366000c1e1900 */
[----:B------:R-:W-:Y:S01]  /*71e0*/  LEA.HI.X.SX32 R225, R208, R225, 0x2, P1 ;  /* 0x000000e1d0e17211 */ /* 0x000fe200008f16ff */
[C---:B------:R-:W-:Y:S01]  /*71f0*/  IMAD.SHL.U32 R205, R227.reuse, 0x10, RZ ;  /* 0x00000010e3cd7824 */ /* 0x040fe200078e00ff */
[CC--:B------:R-:W-:Y:S01]  /*7200*/  LEA R208, P2, R204.reuse, R224.reuse, 0x2 ;  /* 0x000000e0ccd07211 */ /* 0x0c0fe200078410ff */
[C---:B------:R-:W-:Y:S02]  /*7210*/  IMAD R200, R227.reuse, 0x18, RZ ;  /* 0x00000018e3c87824 */ /* 0x040fe400078e02ff */
[----:B------:R2:W-:Y:S01]  /*7220*/  REDG.E.ADD.F32.FTZ.RN.STRONG.GPU desc[UR6][R224.64], R4 ;  /* 0x00000004e00079a6 */ /* 0x0005e2000c10f386 */
[-C--:B------:R-:W-:Y:S01]  /*7230*/  LEA.HI.X.SX32 R209, R204, R225.reuse, 0x2, P2 ;  /* 0x000000e1ccd17211 */ /* 0x080fe200010f16ff */
[C---:B------:R-:W-:Y:S02]  /*7240*/  IMAD.SHL.U32 R203, R227.reuse, 0x20, RZ ;  /* 0x00000020e3cb7824 */ /* 0x040fe400078e00ff */
[----:B------:R-:W-:Y:S02]  /*7250*/  IMAD R201, R227, 0x28, RZ ;  /* 0x00000028e3c97824 */ /* 0x000fe400078e02ff */
[----:B------:R3:W-:Y:S01]  /*7260*/  REDG.E.ADD.F32.FTZ.RN.STRONG.GPU desc[UR6][R208.64], R5 ;  /* 0x00000005d00079a6 */ /* 0x0007e2000c10f386 */
[CC--:B-1----:R-:W-:Y:S04]  /*7270*/  LEA R210, P1, R205.reuse, R224.reuse, 0x2 ;  /* 0x000000e0cdd27211 */ /* 0x0c2fe800078210ff */
[-C--:B------:R-:W-:Y:S02]  /*7280*/  LEA.HI.X.SX32 R211, R205, R225.reuse, 0x2, P1 ;  /* 0x000000e1cdd37211 */ /* 0x080fe400008f16ff */
[CC--:B------:R-:W-:Y:S03]  /*7290*/  LEA R202, P1, R203.reuse, R224.reuse, 0x2 ;  /* 0x000000e0cbca7211 */ /* 0x0c0fe600078210ff */
[----:B------:R1:W-:Y:S01]  /*72a0*/  REDG.E.ADD.F32.FTZ.RN.STRONG.GPU desc[UR6][R210.64], R6 ;  /* 0x00000006d20079a6 */ /* 0x0003e2000c10f386 */
[CC--:B--2---:R-:W-:Y:S02]  /*72b0*/  LEA R4, P2, R200.reuse, R224.reuse, 0x2 ;  /* 0x000000e0c8047211 */ /* 0x0c4fe400078410ff */
[-C--:B------:R-:W-:Y:S02]  /*72c0*/  LEA.HI.X.SX32 R203, R203, R225.reuse, 0x2, P1 ;  /* 0x000000e1cbcb7211 */ /* 0x080fe400008f16ff */
[-C--:B---3--:R-:W-:Y:S02]  /*72d0*/  LEA.HI.X.SX32 R5, R200, R225.reuse, 0x2, P2 ;  /* 0x000000e1c8057211 */ /* 0x088fe400010f16ff */
[CC--:B------:R-:W-:Y:S03]  /*72e0*/  LEA R200, P3, R201.reuse, R224.reuse, 0x2 ;  /* 0x000000e0c9c87211 */ /* 0x0c0fe600078610ff */
[----:B------:R2:W-:Y:S01]  /*72f0*/  REDG.E.ADD.F32.FTZ.RN.STRONG.GPU desc[UR6][R4.64], R7 ;  /* 0x00000007040079a6 */ /* 0x0005e2000c10f386 */
[-C--:B------:R-:W-:Y:S03]  /*7300*/  LEA.HI.X.SX32 R201, R201, R225.reuse, 0x2, P3 ;  /* 0x000000e1c9c97211 */ /* 0x080fe600018f16ff */
[----:B------:R3:W-:Y:S04]  /*7310*/  REDG.E.ADD.F32.FTZ.RN.STRONG.GPU desc[UR6][R202.64], R8 ;  /* 0x00000008ca0079a6 */ /* 0x0007e8000c10f386 */
[----:B------:R4:W-:Y:S01]  /*7320*/  REDG.E.ADD.F32.FTZ.RN.STRONG.GPU desc[UR6][R200.64], R9 ;  /* 0x00000009c80079a6 */ /* 0x0009e2000c10f386 */
[C---:B-1----:R-:W-:Y:S02]  /*7330*/  IMAD R211, R227.reuse, 0x30, RZ ;  /* 0x00000030e3d37824 */ /* 0x042fe400078e02ff */
[----:B------:R-:W-:Y:S03]  /*7340*/  IMAD R210, R227, 0x38, RZ ;  /* 0x00000038e3d27824 */ /* 0x000fe600078e02ff */
[CC--:B------:R-:W-:Y:S04]  /*7350*/  LEA R6, P2, R211.reuse, R224.reuse, 0x2 ;  /* 0x000000e0d3067211 */ /* 0x0c0fe800078410ff */
[-C--:B--2---:R-:W-:Y:S02]  /*7360*/  LEA.HI.X.SX32 R7, R211, R225.reuse, 0x2, P2 ;  /* 0x000000e1d3077211 */ /* 0x084fe400010f16ff */
[CC--:B------:R-:W-:Y:S01]  /*7370*/  LEA R4, P1, R210.reuse, R224.reuse, 0x2 ;  /* 0x000000e0d2047211 */ /* 0x0c0fe200078210ff */
[----:B---3--:R-:W-:Y:S02]  /*7380*/  VIADD R202, R205, 0x20 ;  /* 0x00000020cdca7836 */ /* 0x008fe40000000000 */
[----:B------:R1:W-:Y:S01]  /*7390*/  REDG.E.ADD.F32.FTZ.RN.STRONG.GPU desc[UR6][R6.64], R10 ;  /* 0x0000000a060079a6 */ /* 0x0003e2000c10f386 */
[-C--:B------:R-:W-:Y:S02]  /*73a0*/  LEA.HI.X.SX32 R5, R210, R225.reuse, 0x2, P1 ;  /* 0x000000e1d2057211 */ /* 0x080fe400008f16ff */
[CC--:B------:R-:W-:Y:S03]  /*73b0*/  LEA R8, P1, R202.reuse, R224.reuse, 0x2 ;  /* 0x000000e0ca087211 */ /* 0x0c0fe600078210ff */
[----:B------:R2:W-:Y:S01]  /*73c0*/  REDG.E.ADD.F32.FTZ.RN.STRONG.GPU desc[UR6][R4.64], R11 ;  /* 0x0000000b040079a6 */ /* 0x0005e2000c10f386 */
[-C--:B----4-:R-:W-:Y:S03]  /*73d0*/  LEA.HI.X.SX32 R9, R202, R225.reuse, 0x2, P1 ;  /* 0x000000e1ca097211 */ /* 0x090fe600008f16ff */
        /* <DEDUP_REMOVED lines=14> */
[CC--:B------:R-:W-:Y:S02]  /*74c0*/  LEA R8, P2, R4.reuse, R224.reuse, 0x2 ;  /* 0x000000e004087211 */ /* 0x0c0fe400078410ff */
[-C--:B------:R-:W-:Y:S01]  /*74d0*/  LEA.HI.X.SX32 R11, R5, R225.reuse, 0x2, P1 ;  /* 0x000000e1050b7211 */ /* 0x080fe200008f16ff */
[----:B------:R-:W-:Y:S01]  /*74e0*/  VIADD R5, R205, 0x40 ;  /* 0x00000040cd057836 */ /* 0x000fe20000000000 */
[-C--:B------:R-:W-:Y:S01]  /*74f0*/  LEA.HI.X.SX32 R9, R4, R225.reuse, 0x2, P2 ;  /* 0x000000e104097211 */ /* 0x080fe200010f16ff */
[----:B------:R-:W-:Y:S04]  /*7500*/  LDSM.16.MT88.4 R16, [R0+0x2000] ;  /* 0x002000000010783b */ /* 0x000fe80000004200 */
        /* <DEDUP_REMOVED lines=26> */
[-C--:B------:R-:W-:Y:S03]  /*76b0*/  LEA.HI.X.SX32 R9, R4, R225.reuse, 0x2, P2 ;  /* 0x000000e104097211 */ /* 0x080fe600010f16ff */
[----:B------:R-:W-:Y:S04]  /*76c0*/  LDSM.16.MT88.4 R84, [R0+0x4000] ;  /* 0x004000000054783b */ /* 0x000fe80000004200 */
        /* <DEDUP_REMOVED lines=10> */
[----:B------:R-:W-:Y:S02]  /*7770*/  IMAD.IADD R5, R204, 0x1, R4 ;  /* 0x00000001cc057824 */ /* 0x000fe400078e0204 */
[----:B------:R-:W-:Y:S01]  /*7780*/  REDG.E.ADD.F32.FTZ.RN.STRONG.GPU desc[UR6][R208.64+0x180], R97 ;  /* 0x00018061d00079a6 */ /* 0x000fe2000c10f386 */
[CC--:B------:R-:W-:Y:S03]  /*7790*/  LEA R12, P1, R4.reuse, R224.reuse, 0x2 ;  /* 0x000000e0040c7211 */ /* 0x0c0fe600078210ff */
[----:B------:R2:W-:Y:S01]  /*77a0*/  REDG.E.ADD.F32.FTZ.RN.STRONG.GPU desc[UR6][R8.64], R98 ;  /* 0x00000062080079a6 */ /* 0x0005e2000c10f386 */
[-C--:B------:R-:W-:Y:S01]  /*77b0*/  LEA.HI.X.SX32 R13, R4, R225.reuse, 0x2, P1 ;  /* 0x000000e1040d7211 */ /* 0x080fe200008f16ff */
[----:B------:R-:W-:Y:S02]  /*77c0*/  IMAD.IADD R4, R204, 0x1, R5 ;  /* 0x00000001cc047824 */ /* 0x000fe400078e0205 */
        /* <DEDUP_REMOVED lines=11> */
[----:B------:R3:W-:Y:S04]  /*7880*/  REDG.E.ADD.F32.FTZ.RN.STRONG.GPU desc[UR6][R8.64], R94 ;  /* 0x0000005e080079a6 */ /* 0x0007e8000c10f386 */
[----:B------:R-:W-:Y:S01]  /*7890*/  LDSM.16.MT88.4 R96, [R0+0x800] ;  /* 0x000800000060783b */ /* 0x000fe20000004200 */
        /* <DEDUP_REMOVED lines=26> */
[----:B------:R2:W-:Y:S04]  /*7a40*/  REDG.E.ADD.F32.FTZ.RN.STRONG.GPU desc[UR6][R8.64], R106 ;  /* 0x0000006a080079a6 */ /* 0x0005e8000c10f386 */
[----:B------:R-:W-:Y:S01]  /*7a50*/  LDSM.16.MT88.4 R100, [R217+0x20800] ;  /* 0x02080000d964783b */ /* 0x000fe20000004200 */
        /* <DEDUP_REMOVED lines=9> */
[----:B------:R-:W-:Y:S04]  /*7af0*/  REDG.E.ADD.F32.FTZ.RN.STRONG.GPU desc[UR6][R208.64+0x280], R113 ;  /* 0x00028071d00079a6 */ /* 0x000fe8000c10f386 */
[----:B------:R-:W-:Y:S01]  /*7b00*/  LDSM.16.MT88.4 R104, [R0+0x7000] ;  /* 0x007000000068783b */ /* 0x000fe20000004200 */
        /* <DEDUP_REMOVED lines=12> */
[----:B------:R2:W-:Y:S04]  /*7bd0*/  REDG.E.ADD.F32.FTZ.RN.STRONG.GPU desc[UR6][R8.64], R109 ;  /* 0x0000006d080079a6 */ /* 0x0005e8000c10f386 */
[----:B------:R-:W-:Y:S01]  /*7be0*/  LDSM.16.MT88.4 R112, [R0+0x7800] ;  /* 0x007800000070783b */ /* 0x000fe20000004200 */
        /* <DEDUP_REMOVED lines=10> */
[----:B------:R-:W-:Y:S04]  /*7c90*/  REDG.E.ADD.F32.FTZ.RN.STRONG.GPU desc[UR6][R208.64+0x300], R117 ;  /* 0x00030075d00079a6 */ /* 0x000fe8000c10f386 */
[----:B------:R-:W-:Y:S01]  /*7ca0*/  LDSM.16.MT88.4 R108, [R0+0x5800] ;  /* 0x00580000006c783b */ /* 0x000fe20000004200 */
        /* <DEDUP_REMOVED lines=27> */
[C---:B-1----:R-:W-:Y:S01]  /*7e60*/  IMAD.IADD R6, R204.reuse, 0x1, R4 ;  /* 0x00000001cc067824 */ /* 0x042fe200078e0204 */
[CC--:B--2---:R-:W-:Y:S03]  /*7e70*/  LEA R8, P1, R205.reuse, R224.reuse, 0x2 ;  /* 0x000000e0cd087211 */ /* 0x0c4fe600078210ff */
[C---:B------:R-:W-:Y:S01]  /*7e80*/  IMAD.IADD R5, R204.reuse, 0x1, R6 ;  /* 0x00000001cc057824 */ /* 0x040fe200078e0206 */
        /* <DEDUP_REMOVED lines=12> */
[----:B------:R-:W-:Y:S04]  /*7f50*/  REDG.E.ADD.F32.FTZ.RN.STRONG.GPU desc[UR6][R10.64], R125 ;  /* 0x0000007d0a0079a6 */ /* 0x000fe8000c10f386 */
[----:B------:R-:W-:Y:S01]  /*7f60*/  LDSM.16.MT88.4 R12, [R217+0x20000] ;  /* 0x02000000d90c783b */ /* 0x000fe20000004200 */
[C---:B-1----:R-:W-:Y:S04]  /*7f70*/  LEA R8, P2, R4.reuse, R224, 0x2 ;  /* 0x000000e004087211 */ /* 0x042fe800078410ff */
        /* <DEDUP_REMOVED lines=9> */
[----:B------:R-:W1:Y:S05]  /*8010*/  LDSM.16.MT88.4 R8, [R0+0x2800] ;  /* 0x002800000008783b */ /* 0x000e6a0000004200 */
[-C--:B------:R-:W-:Y:S06]  /*8020*/  HMMA.16816.F32 R148, R4, R16.reuse, R148 ;  /* 0x000000100494723c */ /* 0x080fec0000001894 */
[C---:B------:R-:W-:Y:S06]  /*8030*/  HMMA.16816.F32 R152, R12.reuse, R16, R152 ;  /* 0x000000100c98723c */ /* 0x040fec0000001898 */
[-C--:B------:R-:W-:Y:S06]  /*8040*/  HMMA.16816.F32 R156, R12, R18.reuse, R156 ;  /* 0x000000120c9c723c */ /* 0x080fec000000189c */
[C---:B------:R-:W-:Y:S01]  /*8050*/  HMMA.16816.F32 R160, R4.reuse, R18, R160 ;  /* 0x0000001204a0723c */ /* 0x040fe200000018a0 */
[----:B------:R-:W2:Y:S05]  /*8060*/  LDSM.16.MT88.4 R16, [R0+0x4800] ;  /* 0x004800000010783b */ /* 0x000eaa0000004200 */
[-C--:B------:R-:W-:Y:S06]  /*8070*/  HMMA.16816.F32 R164, R4, R84.reuse, R164 ;  /* 0x0000005404a4723c */ /* 0x080fec00000018a4 */
[C---:B------:R-:W-:Y:S06]  /*8080*/  HMMA.16816.F32 R168, R12.reuse, R84, R168 ;  /* 0x000000540ca8723c */ /* 0x040fec00000018a8 */
[-C--:B------:R-:W-:Y:S06]  /*8090*/  HMMA.16816.F32 R172, R12, R86.reuse, R172 ;  /* 0x000000560cac723c */ /* 0x080fec00000018ac */
[C---:B------:R-:W-:Y:S01]  /*80a0*/  HMMA.16816.F32 R176, R4.reuse, R86, R176 ;  /* 0x0000005604b0723c */ /* 0x040fe200000018b0 */
[----:B------:R-:W3:Y:S05]  /*80b0*/  LDSM.16.MT88.4 R84, [R0+0x6800] ;  /* 0x006800000054783b */ /* 0x000eea0000004200 */
[-C--:B------:R-:W-:Y:S06]  /*80c0*/  HMMA.16816.F32 R180, R4, R88.reuse, R180 ;  /* 0x0000005804b4723c */ /* 0x080fec00000018b4 */
[C---:B------:R-:W-:Y:S06]  /*80d0*/  HMMA.16816.F32 R184, R12.reuse, R88, R184 ;  /* 0x000000580cb8723c */ /* 0x040fec00000018b8 */
[-C--:B------:R-:W-:Y:S01]  /*80e0*/  HMMA.16816.F32 R188, R12, R90.reuse, R188 ;  /* 0x0000005a0cbc723c */ /* 0x080fe200000018bc */
[----:B------:R-:W-:Y:S05]  /*80f0*/  LDSM.16.MT88.4 R12, [R0+0x1000] ;  /* 0x00100000000c783b */ /* 0x000fea0000004200 */
[----:B------:R-:W-:Y:S01]  /*8100*/  HMMA.16816.F32 R192, R4, R90, R192 ;  /* 0x0000005a04c0723c */ /* 0x000fe200000018c0 */
[----:B------:R-:W4:Y:S04]  /*8110*/  LDSM.16.MT88.4 R4, [R215+0x21000] ;  /* 0x02100000d704783b */ /* 0x000f280000004200 */
[----:B------:R-:W4:Y:S01]  /*8120*/  LDSM.16.MT88.4 R88, [R217+0x21000] ;  /* 0x02100000d958783b */ /* 0x000f220000004200 */
        /* <DEDUP_REMOVED lines=14> */
[----:B------:R-:W-:Y:S05]  /*8210*/  LDSM.16.MT88.4 R16, [R215+0x21800] ;  /* 0x02180000d710783b */ /* 0x000fea0000004200 */
[-C--:B---3--:R-:W-:Y:S06]  /*8220*/  HMMA.16816.F32 R180, R92, R84.reuse, R180 ;  /* 0x000000545cb4723c */ /* 0x088fec00000018b4 */
[C---:B------:R-:W-:Y:S06]  /*8230*/  HMMA.16816.F32 R184, R100.reuse, R84, R184 ;  /* 0x0000005464b8723c */ /* 0x040fec00000018b8 */
[-C--:B------:R-:W-:Y:S01]  /*8240*/  HMMA.16816.F32 R188, R100, R86.reuse, R188 ;  /* 0x0000005664bc723c */ /* 0x080fe200000018bc */
[----:B------:R-:W-:Y:S05]  /*8250*/  LDSM.16.MT88.4 R100, [R0+0x3800] ;  /* 0x003800000064783b */ /* 0x000fea0000004200 */
[----:B------:R-:W-:Y:S01]  /*8260*/  HMMA.16816.F32 R192, R92, R86, R192 ;  /* 0x000000565cc0723c */ /* 0x000fe200000018c0 */
[----:B------:R-:W2:Y:S04]  /*8270*/  LDSM.16.MT88.4 R84, [R0+0x1800] ;  /* 0x001800000054783b */ /* 0x000ea80000004200 */
[----:B------:R-:W3:Y:S01]  /*8280*/  LDSM.16.MT88.4 R92, [R217+0x21800] ;  /* 0x02180000d95c783b */ /* 0x000ee20000004200 */
        /* <DEDUP_REMOVED lines=17> */
[C---:B---3--:R-:W-:Y:S06]  /*83a0*/  HMMA.16816.F32 R136, R92.reuse, R84, R136 ;  /* 0x000000545c88723c */ /* 0x048fec0000001888 */
        /* <DEDUP_REMOVED lines=13> */
[----:B------:R-:W-:Y:S07]  /*8480*/  HMMA.16816.F32 R192, R16, R114, R192 ;  /* 0x0000007210c0723c */ /* 0x000fee00000018c0 */
[C---:B------:R-:W-:Y:S04]  /*8490*/  VIADD R18, R228.reuse, 0xc0 ;  /* 0x000000c0e4127836 */ /* 0x040fe80000000000 */
[C---:B------:R-:W-:Y:S02]  /*84a0*/  VIADD R17, R228.reuse, 0x80 ;  /* 0x00000080e4117836 */ /* 0x040fe40000000000 */
[----:B------:R-:W-:Y:S01]  /*84b0*/  VIADD R16, R228, 0x40 ;  /* 0x00000040e4107836 */ /* 0x000fe20000000000 */
[----:B------:R-:W-:Y:S10]  /*84c0*/  @!P0 BRA `(.L_x_242) ;  /* 0x0000000400088947 */ /* 0x000ff40003800000 */
[----:B------:R-:W-:Y:S01]  /*84d0*/  BAR.SYNC.DEFER_BLOCKING 0x0 ;  /* 0x0000000000007b1d */ /* 0x000fe20000010000 */
[----:B------:R-:W-:Y:S01]  /*84e0*/  ISETP.GE.AND P5, PT, R228, UR18, PT ;  /* 0x00000012e4007c0c */ /* 0x000fe2000bfa6270 */
[----:B------:R-:W-:Y:S01]  /*84f0*/  IMAD.MOV.U32 R4, RZ, RZ, R230 ;  /* 0x000000ffff047224 */ /* 0x000fe200078e00e6 */
[----:B------:R-:W-:Y:S01]  /*8500*/  ISETP.GE.AND P4, PT, R16, UR18, PT ;  /* 0x0000001210007c0c */ /* 0x000fe2000bf86270 */
[----:B------:R-:W-:Y:S01]  /*8510*/  IMAD.MOV.U32 R5, RZ, RZ, R232 ;  /* 0x000000ffff057224 */ /* 0x000fe200078e00e8 */
[----:B------:R-:W-:Y:S02]  /*8520*/  ISETP.GE.AND P3, PT, R17, UR18, PT ;  /* 0x0000001211007c0c */ /* 0x000fe4000bf66270 */
[----:B------:R-:W-:Y:S07]  /*8530*/  ISETP.GE.AND P2, PT, R18, UR18, PT ;  /* 0x0000001212007c0c */ /* 0x000fee000bf46270 */
[----:B------:R1:W-:Y:S01]  /*8540*/  @P5 STS.128 [R226], RZ ;  /* 0x000000ffe2005388 */ /* 0x0003e20000000c00 */
[----:B------:R-:W2:Y:S08]  /*8550*/  LDC R8, c[0x0][0x240] ;  /* 0x00009000ff087b82 */ /* 0x000eb00000000800 */
[----:B------:R-:W3:Y:S01]  /*8560*/  LDC R9, c[0x0][0x244] ;  /* 0x00009100ff097b82 */ /* 0x000ee20000000800 */
[----:B--2---:R-:W-:Y:S05]  /*8570*/  IMAD.U32 R6, R8, -0x40, RZ ;  /* 0xffffffc008067824 */ /* 0x004fea00078e00ff */
        /* <DEDUP_REMOVED lines=9> */
[--C-:B---3--:R-:W-:Y:S02]  /*8610*/  @!P5 LEA.HI.X R15, R8, R5, R9.reuse, 0x6, P0 ;  /* 0x00000005080fd211 */ /* 0x108fe400000f3409 */
[-C--:B------:R-:W-:Y:S01]  /*8620*/  @!P4 LEA R12, P6, R6, R230.reuse, 0x1 ;  /* 0x000000e6060cc211 */ /* 0x080fe200078c08ff */
        /* <DEDUP_REMOVED lines=44> */
.L_x_242:
        /* <DEDUP_REMOVED lines=62> */
[----:B------:R-:W-:Y:S01]  /*8cd0*/  F2FP.F16.F32.PACK_AB R31, R31, R142 ;  /* 0x0000008e1f1f723e */ /* 0x000fe200000000ff */
[----:B-1----:R-:W-:Y:S01]  /*8ce0*/  FMUL.FTZ R15, R177, UR5 ;  /* 0x00000005b10f7c20 */ /* 0x002fe20008410000 */
        /* <DEDUP_REMOVED lines=9> */
[----:B------:R-:W-:Y:S01]  /*8d80*/  STS [R245], R38 ;  /* 0x00000026f5007388 */ /* 0x000fe20000000800 */
[----:B------:R-:W-:Y:S01]  /*8d90*/  F2FP.F16.F32.PACK_AB R25, R25, R162 ;  /* 0x000000a21919723e */ /* 0x000fe200000000ff */
[----:B------:R-:W-:Y:S01]  /*8da0*/  FMUL.FTZ R172, R172, UR5 ;  /* 0x00000005acac7c20 */ /* 0x000fe20008410000 */
[----:B------:R-:W-:Y:S01]  /*8db0*/  FMUL.FTZ R13, R173, UR5 ;  /* 0x00000005ad0d7c20 */ /* 0x000fe20008410000 */
[----:B------:R-:W-:Y:S01]  /*8dc0*/  STS [R245+0x400], R37 ;  /* 0x00040025f5007388 */ /* 0x000fe20000000800 */
        /* <DEDUP_REMOVED lines=11> */
[----:B------:R-:W-:Y:S01]  /*8e80*/  STS [R245+0x1000], R36 ;  /* 0x00100024f5007388 */ /* 0x000fe20000000800 */
        /* <DEDUP_REMOVED lines=45> */
[----:B------:R-:W-:Y:S01]  /*9160*/  @UP0 UMOV UR20, UR12 ;  /* 0x0000000c00140c82 */ /* 0x000fe20008000000 */
[----:B------:R-:W-:Y:S01]  /*9170*/  F2FP.F16.F32.PACK_AB R48, R49, R48 ;  /* 0x000000303130723e */ /* 0x000fe200000000ff */
[----:B------:R-:W-:Y:S01]  /*9180*/  STS [R245+0x4000], R22 ;  /* 0x00400016f5007388 */ /* 0x000fe20000000800 */
[----:B------:R-:W-:-:S02]  /*9190*/  F2FP.F16.F32.PACK_AB R50, R51, R50 ;  /* 0x000000323332723e */ /* 0x000fc400000000ff */
[----:B------:R-:W-:Y:S01]  /*91a0*/  F2FP.F16.F32.PACK_AB R40, R41, R40 ;  /* 0x000000282928723e */ /* 0x000fe200000000ff */
[----:B------:R-:W-:Y:S01]  /*91b0*/  STS [R245+0x4400], R21 ;  /* 0x00440015f5007388 */ /* 0x000fe20000000800 */
[----:B------:R-:W-:Y:S02]  /*91c0*/  F2FP.F16.F32.PACK_AB R42, R43, R42 ;  /* 0x0000002a2b2a723e */ /* 0x000fe400000000ff */
[----:B------:R-:W-:Y:S01]  /*91d0*/  F2FP.F16.F32.PACK_AB R44, R45, R44 ;  /* 0x0000002c2d2c723e */ /* 0x000fe200000000ff */
[----:B------:R-:W-:Y:S01]  /*91e0*/  STS [R246+0x4000], R15 ;  /* 0x0040000ff6007388 */ /* 0x000fe20000000800 */
[----:B------:R-:W-:Y:S02]  /*91f0*/  F2FP.F16.F32.PACK_AB R46, R47, R46 ;  /* 0x0000002e2f2e723e */ /* 0x000fe400000000ff */
        /* <DEDUP_REMOVED lines=24> */
[----:B------:R-:W-:Y:S01]  /*9380*/  PLOP3.LUT P0, PT, PT, PT, UP0, 0x80, 0x0 ;  /* 0x000000000000781c */ /* 0x000fe20003f0f008 */
[----:B------:R-:W-:Y:S04]  /*9390*/  STS [R246+0x6400], R6 ;  /* 0x00640006f6007388 */ /* 0x000fe80000000800 */
[----:B------:R-:W-:Y:S04]  /*93a0*/  STS [R245+0x7000], R9 ;  /* 0x00700009f5007388 */ /* 0x000fe80000000800 */
[----:B------:R-:W-:Y:S04]  /*93b0*/  STS [R245+0x7400], R8 ;  /* 0x00740008f5007388 */ /* 0x000fe80000000800 */
[----:B------:R-:W-:Y:S04]  /*93c0*/  STS [R246+0x7000], R5 ;  /* 0x00700005f6007388 */ /* 0x000fe80000000800 */
        /* <DEDUP_REMOVED lines=31> */
[----:B-1----:R-:W1:Y:S03]  /*95c0*/  S2R R4, SR_TID.X ;  /* 0x0000000000047919 */ /* 0x002e660000002100 */
        /* <DEDUP_REMOVED lines=16> */
.L_x_244:
[----:B------:R-:W-:Y:S01]  /*96d0*/  @UP0 UIADD3 UR9, UR19, UR39, URZ ;  /* 0x0000002713090290 */ /* 0x000fe2000fffe03f */
[----:B------:R-:W-:Y:S01]  /*96e0*/  @UP0 ULDC.64 UR12, c[0x0][0x458] ;  /* 0x00011600000c0ab9 */ /* 0x000fe20000000a00 */
[----:B------:R-:W-:Y:S02]  /*96f0*/  USHF.L.U32 UR5, UR17, 0x6, URZ ;  /* 0x0000000611057899 */ /* 0x000fe4000800063f */
[----:B------:R-:W-:Y:S02]  /*9700*/  @UP0 UIMAD.WIDE.U32 UR14, UR9, UR12, URZ ;  /* 0x0000000c090e02a5 */ /* 0x000fe4000f8e003f */
[----:B------:R-:W-:-:S04]  /*9710*/  @UP0 UIMAD UR9, UR9, UR13, URZ ;  /* 0x0000000d090902a4 */ /* 0x000fc8000f8e023f */
[----:B------:R-:W-:Y:S01]  /*9720*/  @UP0 UIADD3 UR16, UR15, UR9, URZ ;  /* 0x000000090f100290 */ /* 0x000fe2000fffe03f */
[----:B------:R-:W-:Y:S11]  /*9730*/  @P0 BRA `(.L_x_245) ;  /* 0x0000000000300947 */ /* 0x000ff60003800000 */
[----:B------:R-:W-:Y:S01]  /*9740*/  USHF.R.S32.HI UR9, URZ, 0x1f, UR19 ;  /* 0x0000001f3f097899 */ /* 0x000fe20008011413 */
[----:B------:R-:W-:Y:S01]  /*9750*/  ULDC.64 UR12, c[0x0][0x458] ;  /* 0x00011600000c7ab9 */ /* 0x000fe20000000a00 */
[----:B------:R-:W-:Y:S02]  /*9760*/  USHF.R.S32.HI UR16, URZ, 0x1f, UR50 ;  /* 0x0000001f3f107899 */ /* 0x000fe40008011432 */
        /* <DEDUP_REMOVED lines=8> */
[----:B------:R-:W-:-:S12]  /*97f0*/  UIADD3 UR16, UR15, UR9, URZ ;  /* 0x000000090f107290 */ /* 0x000fd8000fffe03f */
.L_x_245:
[----:B------:R-:W-:Y:S01]  /*9800*/  BAR.SYNC.DEFER_BLOCKING 0x0 ;  /* 0x0000000000007b1d */ /* 0x000fe20000010000 */
[----:B------:R-:W-:Y:S01]  /*9810*/  USHF.R.S32.HI UR9, URZ, 0x1f, UR5 ;  /* 0x0000001f3f097899 */ /* 0x000fe20008011405 */
[----:B-1----:R-:W-:Y:S01]  /*9820*/  SHF.R.S32.HI R5, RZ, 0x1f, R4 ;  /* 0x0000001fff057819 */ /* 0x002fe20000011404 */
[----:B------:R-:W-:Y:S01]  /*9830*/  IMAD.U32 R6, RZ, RZ, UR10 ;  /* 0x0000000aff067e24 */ /* 0x000fe2000f8e00ff */
[--C-:B------:R-:W-:Y:S01]  /*9840*/  SHF.R.S32.HI R9, RZ, 0x1f, R228.reuse ;  /* 0x0000001fff097819 */ /* 0x100fe200000114e4 */
[----:B------:R-:W-:Y:S01]  /*9850*/  UIMAD UR15, UR9, UR10, URZ ;  /* 0x0000000a090f72a4 */ /* 0x000fe2000f8e023f */
[----:B------:R-:W-:Y:S01]  /*9860*/  IMAD.MOV.U32 R8, RZ, RZ, R228 ;  /* 0x000000ffff087224 */ /* 0x000fe200078e00e4 */
[----:B------:R-:W-:Y:S01]  /*9870*/  LEA.HI R4, R5, R4, RZ, 0x3 ;  /* 0x0000000405047211 */ /* 0x000fe200078f18ff */
[----:B------:R-:W-:Y:S01]  /*9880*/  UIMAD UR8, UR17, -0x40, UR8 ;  /* 0xffffffc0110878a4 */ /* 0x000fe2000f8e0208 */
[----:B------:R-:W-:Y:S01]  /*9890*/  BSSY B0, `(.L_x_246) ;  /* 0x0000031000007945 */ /* 0x000fe20003800000 */
[----:B------:R-:W-:Y:S01]  /*98a0*/  UIMAD UR15, UR5, UR11, UR15 ;  /* 0x0000000b050f72a4 */ /* 0x000fe2000f8e020f */
[----:B------:R-:W-:Y:S01]  /*98b0*/  IMAD.WIDE.U32 R6, R6, UR5, R8 ;  /* 0x0000000506067c25 */ /* 0x000fe2000f8e0008 */
[----:B------:R-:W-:Y:S01]  /*98c0*/  SHF.R.S32.HI R4, RZ, 0x3, R4 ;  /* 0x00000003ff047819 */ /* 0x000fe20000011404 */
[----:B------:R-:W-:Y:S01]  /*98d0*/  USHF.R.S32.HI UR22, URZ, 0x1f, UR58 ;  /* 0x0000001f3f167899 */ /* 0x000fe2000801143a */
[----:B------:R-:W-:-:S02]  /*98e0*/  ULDC.64 UR18, c[0x0][0x468] ;  /* 0x00011a0000127ab9 */ /* 0x000fc40000000a00 */
[----:B------:R-:W-:Y:S01]  /*98f0*/  IMAD.U32 R5, RZ, RZ, UR15 ;  /* 0x0000000fff057e24 */ /* 0x000fe2000f8e00ff */
[----:B------:R-:W-:Y:S01]  /*9900*/  IADD3 R6, P0, R6, UR20, RZ ;  /* 0x0000001406067c10 */ /* 0x000fe2000ff1e0ff */
[C---:B------:R-:W-:Y:S01]  /*9910*/  VIADD R10, R4.reuse, 0x20 ;  /* 0x00000020040a7836 */ /* 0x040fe20000000000 */
[----:B------:R-:W-:Y:S01]  /*9920*/  ISETP.GE.AND P5, PT, R4, UR8, PT ;  /* 0x0000000804007c0c */ /* 0x000fe2000bfa6270 */
[----:B------:R-:W-:Y:S01]  /*9930*/  UIMAD UR15, UR22, UR18, URZ ;  /* 0x00000012160f72a4 */ /* 0x000fe2000f8e023f */
[----:B------:R-:W-:Y:S01]  /*9940*/  IADD3.X R7, R7, UR21, R5, P0, !PT ;  /* 0x0000001507077c10 */ /* 0x000fe200087fe405 */
[----:B------:R-:W-:Y:S01]  /*9950*/  IMAD.U32 R5, RZ, RZ, UR18 ;  /* 0x00000012ff057e24 */ /* 0x000fe2000f8e00ff */
[----:B------:R-:W-:Y:S01]  /*9960*/  ISETP.GE.AND P4, PT, R10, UR8, PT ;  /* 0x000000080a007c0c */ /* 0x000fe2000bf86270 */
[----:B--2---:R1:W2:Y:S01]  /*9970*/  LDS.128 R48, [R226+0x11000] ;  /* 0x01100000e2307984 */ /* 0x0042a20000000c00 */
[----:B------:R-:W-:Y:S01]  /*9980*/  UIMAD UR19, UR58, UR19, UR15 ;  /* 0x000000133a1372a4 */ /* 0x000fe2000f8e020f */
[----:B------:R-:W-:Y:S01]  /*9990*/  IMAD.WIDE.U32 R10, R5, UR58, R6 ;  /* 0x0000003a050a7c25 */ /* 0x000fe2000f8e0006 */
[----:B------:R-:W-:Y:S01]  /*99a0*/  SHF.R.S32.HI R68, RZ, 0x1f, R4 ;  /* 0x0000001fff447819 */ /* 0x000fe20000011404 */
[----:B------:R1:W3:Y:S03]  /*99b0*/  LDS.128 R44, [R226+0x13000] ;  /* 0x01300000e22c7984 */ /* 0x0002e60000000c00 */
[----:B------:R-:W-:Y:S01]  /*99c0*/  VIADD R14, R11, UR19 ;  /* 0x000000130b0e7c36 */ /* 0x000fe20008000000 */
[----:B------:R1:W4:Y:S04]  /*99d0*/  LDS.128 R40, [R226+0x15000] ;  /* 0x01500000e2287984 */ /* 0x0003280000000c00 */
[----:B------:R1:W1:Y:S04]  /*99e0*/  LDS.128 R36, [R226+0x17000] ;  /* 0x01700000e2247984 */ /* 0x0002680000000c00 */
[----:B------:R1:W1:Y:S04]  /*99f0*/  LDS.128 R64, [R226+0x19000] ;  /* 0x01900000e2407984 */ /* 0x0002680000000c00 */
[----:B------:R1:W1:Y:S04]  /*9a00*/  LDS.128 R60, [R226+0x1b000] ;  /* 0x01b00000e23c7984 */ /* 0x0002680000000c00 */
[----:B------:R1:W1:Y:S04]  /*9a10*/  LDS.128 R56, [R226+0x1d000] ;  /* 0x01d00000e2387984 */ /* 0x0002680000000c00 */
[----:B------:R1:W1:Y:S01]  /*9a20*/  LDS.128 R52, [R226+0x1f000] ;  /* 0x01f00000e2347984 */ /* 0x0002620000000c00 */
[----:B------:R-:W-:Y:S05]  /*9a30*/  @P5 BRA `(.L_x_247) ;  /* 0x0000000000585947 */ /* 0x000fea0003800000 */
[----:B------:R-:W-:Y:S01]  /*9a40*/  ULDC UR15, c[0x0][0x2d0] ;  /* 0x0000b400000f7ab9 */ /* 0x000fe20000000800 */
[----:B------:R-:W2:Y:S01]  /*9a50*/  LDS.128 R32, [R226+0x12000] ;  /* 0x01200000e2207984 */ /* 0x000ea20000000c00 */
[----:B------:R-:W-:Y:S01]  /*9a60*/  ISETP.GE.AND P3, PT, R228, UR15, PT ;  /* 0x0000000fe4007c0c */ /* 0x000fe2000bf66270 */
[----:B------:R-:W-:Y:S01]  /*9a70*/  IMAD R5, R68, UR10, RZ ;  /* 0x0000000a44057c24 */ /* 0x000fe2000f8e02ff */
[----:B------:R-:W-:Y:S01]  /*9a80*/  ISETP.GE.AND P2, PT, R16, UR15, PT ;  /* 0x0000000f10007c0c */ /* 0x000fe2000bf46270 */
[----:B------:R-:W3:Y:S01]  /*9a90*/  LDS.128 R28, [R226+0x14000] ;  /* 0x01400000e21c7984 */ /* 0x000ee20000000c00 */
[----:B------:R-:W-:Y:S01]  /*9aa0*/  IMAD.MOV.U32 R6, RZ, RZ, R10 ;  /* 0x000000ffff067224 */ /* 0x000fe200078e000a */
[----:B------:R-:W-:Y:S01]  /*9ab0*/  ISETP.GE.AND P1, PT, R17, UR15, PT ;  /* 0x0000000f11007c0c */ /* 0x000fe2000bf26270 */
[----:B------:R-:W-:Y:S01]  /*9ac0*/  IMAD.MOV.U32 R7, RZ, RZ, R14 ;  /* 0x000000ffff077224 */ /* 0x000fe200078e000e */
[----:B------:R-:W4:Y:S01]  /*9ad0*/  LDS.128 R24, [R226+0x16000] ;  /* 0x01600000e2187984 */ /* 0x000f220000000c00 */
[----:B------:R-:W-:Y:S01]  /*9ae0*/  IMAD R5, R4, UR11, R5 ;  /* 0x0000000b04057c24 */ /* 0x000fe2000f8e0205 */
[----:B------:R-:W-:Y:S01]  /*9af0*/  ISETP.GE.AND P0, PT, R18, UR15, PT ;  /* 0x0000000f12007c0c */ /* 0x000fe2000bf06270 */
[----:B------:R-:W-:Y:S01]  /*9b00*/  IMAD.WIDE.U32 R12, R4, UR10, R6 ;  /* 0x0000000a040c7c25 */ /* 0x000fe2000f8e0006 */
[----:B------:R-:W-:-:S02]  /*9b10*/  ULDC.64 UR18, c[0x0][0x3f0] ;  /* 0x0000fc0000127ab9 */ /* 0x000fc40000000a00 */
[----:B------:R-:W1:Y:S01]  /*9b20*/  @!P3 LDS.128 R20, [R226+0x10000] ;  /* 0x01000000e214b984 */ /* 0x000e620000000c00 */
[----:B------:R-:W-:Y:S01]  /*9b30*/  IMAD.IADD R5, R5, 0x1, R13 ;  /* 0x0000000105057824 */ /* 0x000fe200078e020d */
[----:B------:R-:W-:-:S04]  /*9b40*/  LEA R6, P6, R12, UR18, 0x1 ;  /* 0x000000120c067c11 */ /* 0x000fc8000f8c08ff */
[----:B------:R-:W-:-:S05]  /*9b50*/  LEA.HI.X R7, R12, UR19, R5, 0x1, P6 ;  /* 0x000000130c077c11 */ /* 0x000fca000b0f0c05 */
[----:B--2---:R2:W-:Y:S04]  /*9b60*/  @!P2 STG.E.128 desc[UR6][R6.64+0x80], R32 ;  /* 0x000080200600a986 */ /* 0x0045e8000c101d06 */
[----:B---3--:R2:W-:Y:S04]  /*9b70*/  @!P1 STG.E.128 desc[UR6][R6.64+0x100], R28 ;  /* 0x0001001c06009986 */ /* 0x0085e8000c101d06 */
[----:B----4-:R2:W-:Y:S04]  /*9b80*/  @!P0 STG.E.128 desc[UR6][R6.64+0x180], R24 ;  /* 0x0001801806008986 */ /* 0x0105e8000c101d06 */
[----:B-1----:R2:W-:Y:S02]  /*9b90*/  @!P3 STG.E.128 desc[UR6][R6.64], R20 ;  /* 0x000000140600b986 */ /* 0x0025e4000c101d06 */
.L_x_247:
[----:B------:R-:W-:Y:S05]  /*9ba0*/  BSYNC B0 ;  /* 0x0000000000007941 */ /* 0x000fea0003800000 */
.L_x_246:
[----:B------:R-:W-:Y:S04]  /*9bb0*/  BSSY B0, `(.L_x_248) ;  /* 0x0000016000007945 */ /* 0x000fe80003800000 */
[----:B------:R-:W-:Y:S05]  /*9bc0*/  @P4 BRA `(.L_x_249) ;  /* 0x0000000000504947 */ /* 0x000fea0003800000 */
[----:B------:R-:W-:Y:S01]  /*9bd0*/  IADD3 R5, P0, R4, 0x20, RZ ;  /* 0x0000002004057810 */ /* 0x000fe20007f1e0ff */
[----:B--2---:R-:W-:Y:S01]  /*9be0*/  IMAD.MOV.U32 R7, RZ, RZ, R14 ;  /* 0x000000ffff077224 */ /* 0x004fe200078e000e */
[----:B------:R-:W-:Y:S01]  /*9bf0*/  ULDC UR8, c[0x0][0x2d0] ;  /* 0x0000b40000087ab9 */ /* 0x000fe20000000800 */
[----:B------:R-:W-:Y:S01]  /*9c00*/  ULDC.64 UR18, c[0x0][0x3f0] ;  /* 0x0000fc0000127ab9 */ /* 0x000fe20000000a00 */
[----:B------:R-:W-:Y:S01]  /*9c10*/  ISETP.GE.AND P3, PT, R228, UR8, PT ;  /* 0x00000008e4007c0c */ /* 0x000fe2000bf66270 */
[----:B------:R-:W-:Y:S01]  /*9c20*/  IMAD.X R6, RZ, RZ, R68, P0 ;  /* 0x000000ffff067224 */ /* 0x000fe200000e0644 */
[----:B------:R-:W-:Y:S02]  /*9c30*/  ISETP.GE.AND P2, PT, R16, UR8, PT ;  /* 0x0000000810007c0c */ /* 0x000fe4000bf46270 */
[----:B------:R-:W-:Y:S01]  /*9c40*/  ISETP.GE.AND P1, PT, R17, UR8, PT ;  /* 0x0000000811007c0c */ /* 0x000fe2000bf26270 */
[----:B------:R-:W-:Y:S01]  /*9c50*/  IMAD R12, R6, UR10, RZ ;  /* 0x0000000a060c7c24 */ /* 0x000fe2000f8e02ff */
[----:B------:R-:W-:Y:S01]  /*9c60*/  ISETP.GE.AND P0, PT, R18, UR8, PT ;  /* 0x0000000812007c0c */ /* 0x000fe2000bf06270 */
[----:B------:R-:W-:-:S04]  /*9c70*/  IMAD.MOV.U32 R6, RZ, RZ, R10 ;  /* 0x000000ffff067224 */ /* 0x000fc800078e000a */
[----:B------:R-:W-:-:S04]  /*9c80*/  IMAD.WIDE.U32 R10, R5, UR10, R6 ;  /* 0x0000000a050a7c25 */ /* 0x000fc8000f8e0006 */
[----:B------:R-:W-:Y:S01]  /*9c90*/  IMAD R5, R5, UR11, R12 ;  /* 0x0000000b05057c24 */ /* 0x000fe2000f8e020c */
[----:B------:R-:W-:-:S03]  /*9ca0*/  LEA R6, P6, R10, UR18, 0x1 ;  /* 0x000000120a067c11 */ /* 0x000fc6000f8c08ff */
[----:B------:R-:W-:-:S05]  /*9cb0*/  IMAD.IADD R5, R5, 0x1, R11 ;  /* 0x0000000105057824 */ /* 0x000fca00078e020b */
[----:B------:R-:W-:-:S05]  /*9cc0*/  LEA.HI.X R7, R10, UR19, R5, 0x1, P6 ;  /* 0x000000130a077c11 */ /* 0x000fca000b0f0c05 */
[----:B------:R2:W-:Y:S04]  /*9cd0*/  @!P3 STG.E.128 desc[UR6][R6.64], R48 ;  /* 0x000000300600b986 */ /* 0x0005e8000c101d06 */
[----:B---3--:R2:W-:Y:S04]  /*9ce0*/  @!P2 STG.E.128 desc[UR6][R6.64+0x80], R44 ;  /* 0x0000802c0600a986 */ /* 0x0085e8000c101d06 */
[----:B----4-:R2:W-:Y:S04]  /*9cf0*/  @!P1 STG.E.128 desc[UR6][R6.64+0x100], R40 ;  /* 0x0001002806009986 */ /* 0x0105e8000c101d06 */
[----:B-1----:R2:W-:Y:S02]  /*9d00*/  @!P0 STG.E.128 desc[UR6][R6.64+0x180], R36 ;  /* 0x0001802406008986 */ /* 0x0025e4000c101d06 */
.L_x_249:
[----:B------:R-:W-:Y:S05]  /*9d10*/  BSYNC B0 ;  /* 0x0000000000007941 */ /* 0x000fea0003800000 */
.L_x_248:
[----:B--2---:R2:W1:Y:S01]  /*9d20*/  LDS.128 R28, [R226+0x18000] ;  /* 0x01800000e21c7984 */ /* 0x0044620000000c00 */
[----:B------:R-:W-:Y:S01]  /*9d30*/  IMAD.U32 R6, RZ, RZ, UR12 ;  /* 0x0000000cff067e24 */ /* 0x000fe2000f8e00ff */
[----:B------:R-:W-:Y:S01]  /*9d40*/  UIMAD UR9, UR9, UR12, URZ ;  /* 0x0000000c090972a4 */ /* 0x000fe2000f8e023f */
[----:B------:R-:W-:Y:S01]  /*9d50*/  BSSY B0, `(.L_x_250) ;  /* 0x0000023000007945 */ /* 0x000fe20003800000 */
[----:B------:R2:W1:Y:S01]  /*9d60*/  LDS.128 R24, [R226+0x1a000] ;  /* 0x01a00000e2187984 */ /* 0x0004620000000c00 */
[----:B------:R-:W-:Y:S01]  /*9d70*/  IMAD.WIDE.U32 R6, R6, UR5, R8 ;  /* 0x0000000506067c25 */ /* 0x000fe2000f8e0008 */
[----:B------:R-:W-:Y:S02]  /*9d80*/  UIMAD UR5, UR5, UR13, UR9 ;  /* 0x0000000d050572a4 */ /* 0x000fe4000f8e0209 */
[----:B------:R2:W1:Y:S01]  /*9d90*/  LDS.128 R20, [R226+0x1c000] ;  /* 0x01c00000e2147984 */ /* 0x0004620000000c00 */
[----:B------:R-:W-:Y:S01]  /*9da0*/  USHF.R.S32.HI UR10, URZ, 0x1f, UR58 ;  /* 0x0000001f3f0a7899 */ /* 0x000fe2000801143a */
[----:B------:R-:W-:Y:S01]  /*9db0*/  IADD3 R6, P0, R6, UR14, RZ ;  /* 0x0000000e06067c10 */ /* 0x000fe2000ff1e0ff */
[----:B------:R-:W-:Y:S01]  /*9dc0*/  ULDC.64 UR8, c[0x0][0x470] ;  /* 0x00011c0000087ab9 */ /* 0x000fe20000000a00 */
[----:B------:R2:W1:Y:S01]  /*9dd0*/  LDS.128 R12, [R226+0x1e000] ;  /* 0x01e00000e20c7984 */ /* 0x0004620000000c00 */
[----:B------:R-:W-:Y:S01]  /*9de0*/  IMAD.U32 R5, RZ, RZ, UR5 ;  /* 0x00000005ff057e24 */ /* 0x000fe2000f8e00ff */
[----:B------:R-:W-:-:S04]  /*9df0*/  UIMAD UR5, UR10, UR8, URZ ;  /* 0x000000080a0572a4 */ /* 0x000fc8000f8e023f */
        /* <DEDUP_REMOVED lines=20> */
[----:B-1----:R1:W-:Y:S04]  /*9f40*/  @!P3 STG.E.128 desc[UR6][R6.64], R28 ;  /* 0x0000001c0600b986 */ /* 0x0023e8000c101d06 */
[----:B------:R1:W-:Y:S04]  /*9f50*/  @!P2 STG.E.128 desc[UR6][R6.64+0x80], R24 ;  /* 0x000080180600a986 */ /* 0x0003e8000c101d06 */
[----:B------:R1:W-:Y:S04]  /*9f60*/  @!P1 STG.E.128 desc[UR6][R6.64+0x100], R20 ;  /* 0x0001001406009986 */ /* 0x0003e8000c101d06 */
[----:B------:R1:W-:Y:S02]  /*9f70*/  @!P0 STG.E.128 desc[UR6][R6.64+0x180], R12 ;  /* 0x0001800c06008986 */ /* 0x0003e4000c101d06 */
.L_x_251:
[----:B------:R-:W-:Y:S05]  /*9f80*/  BSYNC B0 ;  /* 0x0000000000007941 */ /* 0x000fea0003800000 */
.L_x_250:
[----:B------:R-:W-:Y:S05]  /*9f90*/  @P4 BRA `(.L_x_224) ;  /* 0x0000000000504947 */ /* 0x000fea0003800000 */
[----:B------:R-:W-:Y:S01]  /*9fa0*/  IADD3 R4, P0, R4, 0x20, RZ ;  /* 0x0000002004047810 */ /* 0x000fe20007f1e0ff */
[----:B-1----:R-:W-:Y:S01]  /*9fb0*/  IMAD.MOV.U32 R7, RZ, RZ, R5 ;  /* 0x000000ffff077224 */ /* 0x002fe200078e0005 */
[----:B------:R-:W-:Y:S01]  /*9fc0*/  ULDC UR5, c[0x0][0x2d0] ;  /* 0x0000b40000057ab9 */ /* 0x000fe20000000800 */
[----:B------:R-:W-:Y:S01]  /*9fd0*/  IMAD.MOV.U32 R6, RZ, RZ, R8 ;  /* 0x000000ffff067224 */ /* 0x000fe200078e0008 */
[----:B------:R-:W-:Y:S01]  /*9fe0*/  ISETP.GE.AND P2, PT, R16, UR5, PT ;  /* 0x0000000510007c0c */ /* 0x000fe2000bf46270 */
[----:B------:R-:W-:Y:S01]  /*9ff0*/  IMAD.X R9, RZ, RZ, R68, P0 ;  /* 0x000000ffff097224 */ /* 0x000fe200000e0644 */
[----:B------:R-:W-:Y:S01]  /*a000*/  ISETP.GE.AND P1, PT, R17, UR5, PT ;  /* 0x0000000511007c0c */ /* 0x000fe2000bf26270 */
[----:B------:R-:W-:Y:S01]  /*a010*/  IMAD.WIDE.U32 R6, R4, UR12, R6 ;  /* 0x0000000c04067c25 */ /* 0x000fe2000f8e0006 */
[----:B------:R-:W-:Y:S01]  /*a020*/  ISETP.GE.AND P3, PT, R228, UR5, PT ;  /* 0x00000005e4007c0c */ /* 0x000fe2000bf66270 */
[----:B------:R-:W-:Y:S01]  /*a030*/  ULDC.64 UR8, c[0x0][0x3f8] ;  /* 0x0000fe0000087ab9 */ /* 0x000fe20000000a00 */
[----:B------:R-:W-:Y:S01]  /*a040*/  ISETP.GE.AND P0, PT, R18, UR5, PT ;  /* 0x0000000512007c0c */ /* 0x000fe2000bf06270 */
[----:B------:R-:W-:-:S04]  /*a050*/  IMAD R5, R9, UR12, RZ ;  /* 0x0000000c09057c24 */ /* 0x000fc8000f8e02ff */
[----:B------:R-:W-:Y:S01]  /*a060*/  IMAD R5, R4, UR13, R5 ;  /* 0x0000000d04057c24 */ /* 0x000fe2000f8e0205 */
[----:B------:R-:W-:-:S03]  /*a070*/  LEA R4, P4, R6, UR8, 0x1 ;  /* 0x0000000806047c11 */ /* 0x000fc6000f8808ff */
[----:B------:R-:W-:-:S05]  /*a080*/  IMAD.IADD R5, R5, 0x1, R7 ;  /* 0x0000000105057824 */ /* 0x000fca00078e0207 */
[----:B------:R-:W-:-:S05]  /*a090*/  LEA.HI.X R5, R6, UR9, R5, 0x1, P4 ;  /* 0x0000000906057c11 */ /* 0x000fca000a0f0c05 */
[----:B------:R1:W-:Y:S04]  /*a0a0*/  @!P3 STG.E.128 desc[UR6][R4.64], R64 ;  /* 0x000000400400b986 */ /* 0x0003e8000c101d06 */
[----:B------:R1:W-:Y:S04]  /*a0b0*/  @!P2 STG.E.128 desc[UR6][R4.64+0x80], R60 ;  /* 0x0000803c0400a986 */ /* 0x0003e8000c101d06 */
[----:B------:R1:W-:Y:S04]  /*a0c0*/  @!P1 STG.E.128 desc[UR6][R4.64+0x100], R56 ;  /* 0x0001003804009986 */ /* 0x0003e8000c101d06 */
[----:B------:R1:W-:Y:S02]  /*a0d0*/  @!P0 STG.E.128 desc[UR6][R4.64+0x180], R52 ;  /* 0x0001803404008986 */ /* 0x0003e4000c101d06 */
.L_x_224:
[----:B------:R-:W-:Y:S05]  /*a0e0*/  BSYNC B1 ;  /* 0x0000000000017941 */ /* 0x000fea0003800000 */
.L_x_210:
[----:B------:R-:W-:Y:S01]  /*a0f0*/  R2UR UR8, R251 ;  /* 0x00000000fb0872ca */ /* 0x000fe200000e0000 */
[----:B------:R-:W-:Y:S01]  /*a100*/  ULDC UR5, c[0x0][0xc] ;  /* 0x0000030000057ab9 */ /* 0x000fe20000000800 */
[----:B------:R-:W-:Y:S02]  /*a110*/  UIADD3 UR61, UR61, 0x1, URZ ;  /* 0x000000013d3d7890 */ /* 0x000fe4000fffe03f */
[----:B------:R-:W-:-:S09]  /*a120*/  UIADD3 UR17, UR5, UR17, URZ ;  /* 0x0000001105117290 */ /* 0x000fd2000fffe03f */
[----:B------:R-:W-:-:S06]  /*a130*/  UISETP.GE.AND UP0, UPT, UR17, UR8, UPT ;  /* 0x000000081100728c */ /* 0x000fcc000bf06270 */
[----:B------:R-:W-:-:S13]  /*a140*/  PLOP3.LUT P0, PT, PT, PT, UP0, 0x80, 0x0 ;  /* 0x000000000000781c */ /* 0x000fda0003f0f008 */
[----:B------:R-:W-:Y:S05]  /*a150*/  @P0 BRA `(.L_x_252) ;  /* 0x0000000000040947 */ /* 0x000fea0003800000 */
[----:B------:R-:W-:Y:S05]  /*a160*/  BRA `(.L_x_253) ;  /* 0xffffff68003c7947 */ /* 0x000fea000383ffff */
.L_x_252:
[----:B------:R-:W-:Y:S05]  /*a170*/  EXIT ;  /* 0x000000000000794d */ /* 0x000fea0003800000 */
.L_x_254:
        /* <DEDUP_REMOVED lines=16> */
.L_x_1038:


//--------------------- .text._ZN5flash44flash_bwd_dq_dk_dv_loop_seqk_parallel_kernelI23Flash_bwd_kernel_traitsILi256ELi64ELi64ELi8ELi4ELi2ELi2ELb0ELb1EN7cutlass6half_tE19Flash_kernel_traitsILi256ELi64ELi64ELi8ES3_EELb0ELb1ELb0ELb0ELb0ELb1ELb0EEEvNS_16Flash_bwd_paramsE --------------------------
	.section	.text._ZN5flash44flash_bwd_dq_dk_dv_loop_seqk_parallel_kernelI23Flash_bwd_kernel_traitsILi256ELi64ELi64ELi8ELi4ELi2ELi2ELb0ELb1EN7cutlass6half_tE19Flash_kernel_traitsILi256ELi64ELi64ELi8ES3_EELb0ELb1ELb0ELb0ELb0ELb1ELb0EEEvNS_16Flash_bwd_paramsE,"ax",@progbits
	.align	128
        .global         _ZN5flash44flash_bwd_dq_dk_dv_loop_seqk_parallel_kernelI23Flash_bwd_kernel_traitsILi256ELi64ELi64ELi8ELi4ELi2ELi2ELb0ELb1EN7cutlass6half_tE19Flash_kernel_traitsILi256ELi64ELi64ELi8ES3_EELb0ELb1ELb0ELb0ELb0ELb1ELb0EEEvNS_16Flash_bwd_paramsE
        .type           _ZN5flash44flash_bwd_dq_dk_dv_loop_seqk_parallel_kernelI23Flash_bwd_kernel_traitsILi256ELi64ELi64ELi8ELi4ELi2ELi2ELb0ELb1EN7cutlass6half_tE19Flash_kernel_traitsILi256ELi64ELi64ELi8ES3_EELb0ELb1ELb0ELb0ELb0ELb1ELb0EEEvNS_16Flash_bwd_paramsE,@function
        .size           _ZN5flash44flash_bwd_dq_dk_dv_loop_seqk_parallel_kernelI23Flash_bwd_kernel_traitsILi256ELi64ELi64ELi8ELi4ELi2ELi2ELb0ELb1EN7cutlass6half_tE19Flash_kernel_traitsILi256ELi64ELi64ELi8ES3_EELb0ELb1ELb0ELb0ELb0ELb1ELb0EEEvNS_16Flash_bwd_paramsE,(.L_x_1039 - _ZN5flash44flash_bwd_dq_dk_dv_loop_seqk_parallel_kernelI23Flash_bwd_kernel_traitsILi256ELi64ELi64ELi8ELi4ELi2ELi2ELb0ELb1EN7cutlass6half_tE19Flash_kernel_traitsILi256ELi64ELi64ELi8ES3_EELb0ELb1ELb0ELb0ELb0ELb1ELb0EEEvNS_16Flash_bwd_paramsE)
        .other          _ZN5flash44flash_bwd_dq_dk_dv_loop_seqk_parallel_kernelI23Flash_bwd_kernel_traitsILi256ELi64ELi64ELi8ELi4ELi2ELi2ELb0ELb1EN7cutlass6half_tE19Flash_kernel_traitsILi256ELi64ELi64ELi8ES3_EELb0ELb1ELb0ELb0ELb0ELb1ELb0EEEvNS_16Flash_bwd_paramsE,@"STO_CUDA_ENTRY STV_DEFAULT"
_ZN5flash44flash_bwd_dq_dk_dv_loop_seqk_parallel_kernelI23Flash_bwd_kernel_traitsILi256ELi64ELi64ELi8ELi4ELi2ELi2ELb0ELb1EN7cutlass6half_tE19Flash_kernel_traitsILi256ELi64ELi64ELi8ES3_EELb0ELb1ELb0ELb0ELb0ELb1ELb0EEEvNS_16Flash_bwd_paramsE:
.text._ZN5flash44flash_bwd_dq_dk_dv_loop_seqk_parallel_kernelI23Flash_bwd_kernel_traitsILi256ELi64ELi64ELi8ELi4ELi2ELi2ELb0ELb1EN7cutlass6half_tE19Flash_kernel_traitsILi256ELi64ELi64ELi8ES3_EELb0ELb1ELb0ELb0ELb0ELb1ELb0EEEvNS_16Flash_bwd_paramsE:
        /* <DEDUP_REMOVED lines=15> */
[----:B------:R-:W-:Y:S02]  /*00f0*/  IMAD.MOV.U32 R226, RZ, RZ, 0x20 ;  /* 0x00000020ffe27424 */ /* 0x000fe400078e00ff */
[----:B------:R-:W-:Y:S02]  /*0100*/  IMAD.MOV.U32 R222, RZ, RZ, 0x40 ;  /* 0x00000040ffde7424 */ /* 0x000fe400078e00ff */
[----:B------:R-:W-:Y:S01]  /*0110*/  IMAD.MOV.U32 R238, RZ, RZ, -0x10 ;  /* 0xfffffff0ffee7424 */ /* 0x000fe200078e00ff */
[----:B------:R-:W3:Y:S08]  /*0120*/  S2UR UR57, SR_CTAID.Z ;  /* 0x00000000003979c3 */ /* 0x000ef00000002700 */
[----:B------:R-:W-:Y:S08]  /*0130*/  S2UR UR46, SR_CTAID.Y ;  /* 0x00000000002e79c3 */ /* 0x000ff00000002600 */
[----:B------:R-:W4:Y:S01]  /*0140*/  S2UR UR4, SR_CgaCtaId ;  /* 0x00000000000479c3 */ /* 0x000f220000008800 */
[----:B--2---:R-:W-:Y:S01]  /*0150*/  ULEA UR5, UR5, UR7, 0x18 ;  /* 0x0000000705057291 */ /* 0x004fe2000f8ec03f */
[----:B-1----:R-:W-:Y:S01]  /*0160*/  SHF.R.S32.HI R11, RZ, 0x1f, R15 ;  /* 0x0000001fff0b7819 */ /* 0x002fe2000001140f */
[----:B------:R-:W-:Y:S01]  /*0170*/  IMAD.SHL.U32 R248, R15, 0x2, RZ ;  /* 0x000000020ff87824 */ /* 0x000fe200078e00ff */
[----:B---3--:R-:W-:-:S02]  /*0180*/  USHF.R.S32.HI UR7, URZ, 0x1f, UR57 ;  /* 0x0000001f3f077899 */ /* 0x008fc40008011439 */
[CC--:B------:R-:W-:Y:S02]  /*0190*/  LEA.HI R5, R11.reuse, R15.reuse, RZ, 0x5 ;  /* 0x0000000f0b057211 */ /* 0x0c0fe400078f28ff */
[CC--:B------:R-:W-:Y:S02]  /*01a0*/  LEA.HI R9, R11.reuse, R15.reuse, RZ, 0x4 ;  /* 0x0000000f0b097211 */ /* 0x0c0fe400078f20ff */
[--C-:B------:R-:W-:Y:S02]  /*01b0*/  SHF.R.S32.HI R6, RZ, 0x5, R5.reuse ;  /* 0x00000005ff067819 */ /* 0x100fe40000011405 */
[----:B------:R-:W-:Y:S02]  /*01c0*/  SHF.R.S32.HI R0, RZ, 0x1f, R5 ;  /* 0x0000001fff007819 */ /* 0x000fe40000011405 */
[----:B------:R-:W-:Y:S02]  /*01d0*/  LEA.HI R17, R11, R15, RZ, 0x2 ;  /* 0x0000000f0b117211 */ /* 0x000fe400078f10ff */
[----:B------:R-:W-:-:S02]  /*01e0*/  LEA.HI R0, R0, R6, RZ, 0x2 ;  /* 0x0000000600007211 */ /* 0x000fc400078f10ff */
[----:B------:R-:W-:Y:S01]  /*01f0*/  LEA.HI R2, R5, R6, RZ, 0x1 ;  /* 0x0000000605027211 */ /* 0x000fe200078f08ff */
[----:B----4-:R-:W-:Y:S01]  /*0200*/  ULEA UR4, UR4, UR6, 0x18 ;  /* 0x0000000604047291 */ /* 0x010fe2000f8ec03f */
[----:B------:R-:W-:Y:S01]  /*0210*/  SHF.R.S32.HI R7, RZ, 0x4, R9 ;  /* 0x00000004ff077819 */ /* 0x000fe20000011409 */
[----:B------:R-:W-:Y:S01]  /*0220*/  USHF.R.S32.HI UR6, URZ, 0x1f, UR57 ;  /* 0x0000001f3f067899 */ /* 0x000fe20008011439 */
[--C-:B------:R-:W-:Y:S02]  /*0230*/  SHF.R.S32.HI R10, RZ, 0x2, R17.reuse ;  /* 0x00000002ff0a7819 */ /* 0x100fe40000011411 */
[----:B------:R-:W-:Y:S02]  /*0240*/  SHF.R.S32.HI R4, RZ, 0x1f, R17 ;  /* 0x0000001fff047819 */ /* 0x000fe40000011411 */
[----:B------:R-:W-:Y:S01]  /*0250*/  LOP3.LUT R3, R0, 0xfffffffc, RZ, 0xc0, !PT ;  /* 0xfffffffc00037812 */ /* 0x000fe200078ec0ff */
[----:B------:R-:W-:Y:S01]  /*0260*/  IMAD.U32 R252, RZ, RZ, UR6 ;  /* 0x00000006fffc7e24 */ /* 0x000fe2000f8e00ff */
[----:B------:R-:W-:Y:S01]  /*0270*/  LOP3.LUT R0, R2, 0xfffffffe, RZ, 0xc0, !PT ;  /* 0xfffffffe02007812 */ /* 0x000fe200078ec0ff */
[----:B------:R-:W-:Y:S01]  /*0280*/  UIADD3 UR6, UR5, 0x20000, URZ ;  /* 0x0002000005067890 */ /* 0x000fe2000fffe03f */
[----:B------:R-:W-:Y:S01]  /*0290*/  LEA.HI R8, R9, R7, RZ, 0x1 ;  /* 0x0000000709087211 */ /* 0x000fe200078f08ff */
[----:B------:R-:W-:Y:S01]  /*02a0*/  IMAD.IADD R218, R6, 0x1, -R3 ;  /* 0x0000000106da7824 */ /* 0x000fe200078e0a03 */
[----:B------:R-:W-:Y:S01]  /*02b0*/  LEA.HI R2, R4, R10, RZ, 0x3 ;  /* 0x0000000a04027211 */ /* 0x000fe200078f18ff */
[----:B------:R-:W-:Y:S01]  /*02c0*/  IMAD.IADD R224, R6, 0x1, -R0 ;  /* 0x0000000106e07824 */ /* 0x000fe200078e0a00 */
[----:B------:R-:W-:-:S02]  /*02d0*/  LOP3.LUT R4, R8, 0xfffffffe, RZ, 0xc0, !PT ;  /* 0xfffffffe08047812 */ /* 0x000fc400078ec0ff */
[----:B------:R-:W-:Y:S02]  /*02e0*/  LOP3.LUT R0, R2, 0xfffffff8, RZ, 0xc0, !PT ;  /* 0xfffffff802007812 */ /* 0x000fe400078ec0ff */
[-C--:B------:R-:W-:Y:S01]  /*02f0*/  LEA.HI R13, R11, R15.reuse, RZ, 0x3 ;  /* 0x0000000f0b0d7211 */ /* 0x080fe200078f18ff */
[----:B------:R-:W-:Y:S01]  /*0300*/  IMAD.IADD R12, R7, 0x1, -R4 ;  /* 0x00000001070c7824 */ /* 0x000fe200078e0a04 */
[----:B------:R-:W-:Y:S01]  /*0310*/  LOP3.LUT R2, R5, 0xffffffe0, RZ, 0xc0, !PT ;  /* 0xffffffe005027812 */ /* 0x000fe200078ec0ff */
[----:B------:R-:W-:Y:S01]  /*0320*/  IMAD.IADD R7, R10, 0x1, -R0 ;  /* 0x000000010a077824 */ /* 0x000fe200078e0a00 */
[----:B------:R-:W-:Y:S01]  /*0330*/  SHF.R.S32.HI R5, RZ, 0x3, R13 ;  /* 0x00000003ff057819 */ /* 0x000fe2000001140d */
[----:B------:R-:W-:Y:S01]  /*0340*/  IMAD.SHL.U32 R10, R12, 0x200, RZ ;  /* 0x000002000c0a7824 */ /* 0x000fe200078e00ff */
[----:B------:R-:W-:Y:S01]  /*0350*/  LOP3.LUT R0, R13, 0xfffffff8, RZ, 0xc0, !PT ;  /* 0xfffffff80d007812 */ /* 0x000fe200078ec0ff */
[----:B------:R-:W-:Y:S01]  /*0360*/  IMAD.IADD R2, R15, 0x1, -R2 ;  /* 0x000000010f027824 */ /* 0x000fe200078e0a02 */
[----:B------:R-:W-:Y:S01]  /*0370*/  LOP3.LUT R3, R9, 0xfffffff0, RZ, 0xc0, !PT ;  /* 0xfffffff009037812 */ /* 0x000fe200078ec0ff */
[----:B------:R-:W-:Y:S01]  /*0380*/  IMAD.SHL.U32 R5, R5, 0x40, RZ ;  /* 0x0000004005057824 */ /* 0x000fe200078e00ff */
[----:B------:R-:W-:Y:S01]  /*0390*/  LEA.HI R9, R11, R15, RZ, 0x6 ;  /* 0x0000000f0b097211 */ /* 0x000fe200078f30ff */
[C---:B------:R-:W-:Y:S01]  /*03a0*/  IMAD.IADD R0, R15.reuse, 0x1, -R0 ;  /* 0x000000010f007824 */ /* 0x040fe200078e0a00 */
[----:B------:R-:W-:Y:S01]  /*03b0*/  SHF.R.S32.HI R6, RZ, 0x1f, R2 ;  /* 0x0000001fff067819 */ /* 0x000fe20000011402 */
[----:B------:R-:W-:Y:S01]  /*03c0*/  IMAD.IADD R4, R15, 0x1, -R3 ;  /* 0x000000010f047824 */ /* 0x000fe200078e0a03 */
[----:B------:R-:W-:Y:S01]  /*03d0*/  LOP3.LUT R3, R5, 0x1c0, RZ, 0xc0, !PT ;  /* 0x000001c005037812 */ /* 0x000fe200078ec0ff */
[----:B------:R-:W-:Y:S01]  /*03e0*/  IMAD.SHL.U32 R5, R0, 0x8, RZ ;  /* 0x0000000800057824 */ /* 0x000fe200078e00ff */
[----:B------:R-:W-:-:S02]  /*03f0*/  LEA.HI R16, R6, R2, RZ, 0x2 ;  /* 0x0000000206107211 */ /* 0x000fc400078f10ff */
[----:B------:R-:W-:Y:S02]  /*0400*/  SHF.R.S32.HI R6, RZ, 0x1f, R4 ;  /* 0x0000001fff067819 */ /* 0x000fe40000011404 */
[----:B------:R-:W-:Y:S02]  /*0410*/  LOP3.LUT R2, R3, 0x38, R5, 0xf8, !PT ;  /* 0x0000003803027812 */ /* 0x000fe400078ef805 */
[----:B------:R-:W-:Y:S02]  /*0420*/  SHF.R.U32.HI R3, RZ, 0x3, R3 ;  /* 0x00000003ff037819 */ /* 0x000fe40000011603 */
[----:B------:R-:W-:Y:S02]  /*0430*/  LOP3.LUT P4, RZ, R0, 0x2, RZ, 0xc0, !PT ;  /* 0x0000000200ff7812 */ /* 0x000fe4000788c0ff */
[----:B------:R-:W-:Y:S02]  /*0440*/  LEA.HI R14, R6, R4, RZ, 0x3 ;  /* 0x00000004060e7211 */ /* 0x000fe400078f18ff */
[C---:B------:R-:W-:Y:S01]  /*0450*/  LOP3.LUT P3, RZ, R0.reuse, 0x4, RZ, 0xc0, !PT ;  /* 0x0000000400ff7812 */ /* 0x040fe2000786c0ff */
[----:B------:R-:W-:Y:S01]  /*0460*/  IMAD.SHL.U32 R0, R0, 0x40, RZ ;  /* 0x0000004000007824 */ /* 0x000fe200078e00ff */
[----:B------:R-:W-:Y:S01]  /*0470*/  LOP3.LUT R5, R2, R3, RZ, 0x3c, !PT ;  /* 0x0000000302057212 */ /* 0x000fe200078e3cff */
[----:B------:R-:W-:Y:S01]  /*0480*/  IMAD.SHL.U32 R2, R224, 0x10, RZ ;  /* 0x00000010e0027824 */ /* 0x000fe200078e00ff */
[----:B------:R-:W-:-:S02]  /*0490*/  LOP3.LUT R3, R14, 0xfffffff8, RZ, 0xc0, !PT ;  /* 0xfffffff80e037812 */ /* 0x000fc400078ec0ff */
[----:B------:R-:W-:Y:S02]  /*04a0*/  LOP3.LUT R0, R0, 0x1c0, RZ, 0xc0, !PT ;  /* 0x000001c000007812 */ /* 0x000fe400078ec0ff */
[----:B------:R-:W-:Y:S01]  /*04b0*/  LEA.HI R6, R11, R15, RZ, 0x7 ;  /* 0x0000000f0b067211 */ /* 0x000fe200078f38ff */
[----:B------:R-:W-:Y:S01]  /*04c0*/  IMAD.IADD R8, R4, 0x1, -R3 ;  /* 0x0000000104087824 */ /* 0x000fe200078e0a03 */
[C---:B------:R-:W-:Y:S02]  /*04d0*/  LOP3.LUT R3, R0.reuse, 0x8, R13, 0xf8, !PT ;  /* 0x0000000800037812 */ /* 0x040fe400078ef80d */
[----:B------:R-:W-:Y:S02]  /*04e0*/  LOP3.LUT R4, R0, 0x10, R2, 0xf8, !PT ;  /* 0x0000001000047812 */ /* 0x000fe400078ef802 */
[----:B------:R-:W-:Y:S02]  /*04f0*/  SHF.R.U32.HI R219, RZ, 0x3, R0 ;  /* 0x00000003ffdb7819 */ /* 0x000fe40000011600 */
[----:B------:R-:W-:-:S02]  /*0500*/  LOP3.LUT R0, R7, 0x1, RZ, 0xc0, !PT ;  /* 0x0000000107007812 */ /* 0x000fc400078ec0ff */
[----:B------:R-:W-:Y:S02]  /*0510*/  SHF.R.S32.HI R6, RZ, 0x7, R6 ;  /* 0x00000007ff067819 */ /* 0x000fe40000011406 */
[----:B------:R-:W-:Y:S02]  /*0520*/  ISETP.NE.U32.AND P0, PT, R0, 0x1, PT ;  /* 0x000000010000780c */ /* 0x000fe40003f05070 */
[----:B------:R-:W-:Y:S01]  /*0530*/  SHF.R.S32.HI R0, RZ, 0x6, R9 ;  /* 0x00000006ff007819 */ /* 0x000fe20000011409 */
[----:B------:R-:W-:Y:S01]  /*0540*/  IMAD R2, R6, 0x800, R10 ;  /* 0x0000080006027824 */ /* 0x000fe200078e020a */
[----:B------:R-:W-:Y:S02]  /*0550*/  LOP3.LUT R3, R3, R219, RZ, 0x3c, !PT ;  /* 0x000000db03037212 */ /* 0x000fe400078e3cff */
[----:B------:R-:W-:Y:S01]  /*0560*/  LOP3.LUT R13, R4, 0x8, R13, 0xf8, !PT ;  /* 0x00000008040d7812 */ /* 0x000fe200078ef80d */
[C---:B------:R-:W-:Y:S01]  /*0570*/  IMAD R231, R0.reuse, 0x200, R5 ;  /* 0x0000020000e77824 */ /* 0x040fe200078e0205 */
[C---:B------:R-:W-:Y:S01]  /*0580*/  R2P PR, R7.reuse, 0x6 ;  /* 0x0000000607007804 */ /* 0x040fe20000000000 */
[----:B------:R-:W-:Y:S01]  /*0590*/  IMAD.SHL.U32 R5, R0, 0x8, RZ ;  /* 0x0000000800057824 */ /* 0x000fe200078e00ff */
[C---:B------:R-:W-:Y:S01]  /*05a0*/  LOP3.LUT P6, RZ, R8.reuse, 0x2, RZ, 0xc0, !PT ;  /* 0x0000000208ff7812 */ /* 0x040fe200078cc0ff */
[----:B------:R-:W-:Y:S01]  /*05b0*/  IMAD.SHL.U32 R0, R7, 0x40, RZ ;  /* 0x0000004007007824 */ /* 0x000fe200078e00ff */
[----:B------:R-:W-:Y:S01]  /*05c0*/  LOP3.LUT P5, RZ, R8, 0x4, RZ, 0xc0, !PT ;  /* 0x0000000408ff7812 */ /* 0x000fe200078ac0ff */
[----:B------:R-:W-:Y:S01]  /*05d0*/  IMAD.IADD R3, R2, 0x1, R3 ;  /* 0x0000000102037824 */ /* 0x000fe200078e0203 */
[----:B------:R-:W-:Y:S01]  /*05e0*/  LOP3.LUT R2, R17, 0x7ffffffc, RZ, 0xc0, !PT ;  /* 0x7ffffffc11027812 */ /* 0x000fe200078ec0ff */
[----:B------:R-:W-:Y:S01]  /*05f0*/  IMAD.SHL.U32 R4, R6, 0x20, RZ ;  /* 0x0000002006047824 */ /* 0x000fe200078e00ff */
[----:B------:R-:W-:Y:S01]  /*0600*/  LOP3.LUT R0, R0, 0x1c0, RZ, 0xc0, !PT ;  /* 0x000001c000007812 */ /* 0x000fe200078ec0ff */
[----:B------:R-:W-:Y:S01]  /*0610*/  IMAD.SHL.U32 R6, R12, 0x20, RZ ;  /* 0x000000200c067824 */ /* 0x000fe200078e00ff */
[----:B------:R-:W-:Y:S01]  /*0620*/  LOP3.LUT R219, R10, R13, R219, 0xf6, !PT ;  /* 0x0000000d0adb7212 */ /* 0x000fe200078ef6db */
[----:B------:R-:W-:Y:S01]  /*0630*/  IMAD.IADD R9, R15, 0x1, -R2 ;  /* 0x000000010f097824 */ /* 0x000fe200078e0a02 */
[----:B------:R-:W-:Y:S01]  /*0640*/  LOP3.LUT R2, R5, 0x18, RZ, 0xc0, !PT ;  /* 0x0000001805027812 */ /* 0x000fe200078ec0ff */
[----:B------:R-:W-:Y:S01]  /*0650*/  IMAD.SHL.U32 R3, R3, 0x2, RZ ;  /* 0x0000000203037824 */ /* 0x000fe200078e00ff */
[----:B------:R-:W-:-:S02]  /*0660*/  SHF.R.U32.HI R5, RZ, 0x3, R0 ;  /* 0x00000003ff057819 */ /* 0x000fc40000011600 */
[----:B------:R-:W-:Y:S02]  /*0670*/  LOP3.LUT R248, R4, 0x6, R248, 0xf8, !PT ;  /* 0x0000000604f87812 */ /* 0x000fe400078ef8f8 */
[----:B------:R-:W-:Y:S02]  /*0680*/  LOP3.LUT R4, R0, 0x20, R4, 0xf8, !PT ;  /* 0x0000002000047812 */ /* 0x000fe400078ef804 */
[----:B------:R-:W-:Y:S01]  /*0690*/  LOP3.LUT R7, R5, R0, R2, 0x1e, !PT ;  /* 0x0000000005077212 */ /* 0x000fe200078e1e02 */
[----:B------:R-:W-:Y:S01]  /*06a0*/  IMAD.SHL.U32 R0, R9, 0x2, RZ ;  /* 0x0000000209007824 */ /* 0x000fe200078e00ff */
[----:B------:R-:W-:Y:S01]  /*06b0*/  LOP3.LUT R11, R2, 0x20, R6, 0xf8, !PT ;  /* 0x00000020020b7812 */ /* 0x000fe200078ef806 */
[----:B------:R-:W-:Y:S01]  /*06c0*/  IMAD.SHL.U32 R6, R8, 0x40, RZ ;  /* 0x0000004008067824 */ /* 0x000fe200078e00ff */
[----:B------:R-:W-:Y:S01]  /*06d0*/  LOP3.LUT R5, R4, R5, RZ, 0x3c, !PT ;  /* 0x0000000504057212 */ /* 0x000fe200078e3cff */
[--C-:B------:R-:W-:Y:S01]  /*06e0*/  IMAD R4, R218, 0x400, R0.reuse ;  /* 0x00000400da047824 */ /* 0x100fe200078e0200 */
[----:B------:R-:W-:Y:S01]  /*06f0*/  SEL R216, R222, 0xffffffc0, !P3 ;  /* 0xffffffc0ded87807 */ /* 0x000fe20005800000 */
[----:B------:R-:W-:Y:S01]  /*0700*/  IMAD R2, R224, 0x400, R0 ;  /* 0x00000400e0027824 */ /* 0x000fe200078e0200 */
[----:B------:R-:W-:Y:S01]  /*0710*/  LOP3.LUT R0, R6, 0x1c0, RZ, 0xc0, !PT ;  /* 0x000001c006007812 */ /* 0x000fe200078ec0ff */
[----:B------:R-:W-:Y:S01]  /*0720*/  IMAD.IADD R237, R4, 0x1, R5 ;  /* 0x0000000104ed7824 */ /* 0x000fe200078e0205 */
[----:B------:R-:W-:Y:S01]  /*0730*/  SEL R222, R222, 0xffffffc0, !P5 ;  /* 0xffffffc0dede7807 */ /* 0x000fe20006800000 */
[----:B------:R-:W-:Y:S01]  /*0740*/  IMAD.SHL.U32 R4, R12, 0x8, RZ ;  /* 0x000000080c047824 */ /* 0x000fe200078e00ff */
[----:B------:R-:W-:Y:S01]  /*0750*/  SEL R238, R238, 0x10, !P0 ;  /* 0x00000010eeee7807 */ /* 0x000fe20004000000 */
[----:B------:R-:W-:Y:S01]  /*0760*/  IMAD.IADD R244, R2, 0x1, R7 ;  /* 0x0000000102f47824 */ /* 0x000fe200078e0207 */
[----:B------:R-:W-:Y:S01]  /*0770*/  SHF.R.U32.HI R2, RZ, 0x3, R0 ;  /* 0x00000003ff027819 */ /* 0x000fe20000011600 */
[----:B------:R-:W-:Y:S01]  /*0780*/  IMAD.SHL.U32 R5, R14, 0x40, RZ ;  /* 0x000000400e057824 */ /* 0x000fe200078e00ff */
[----:B------:R-:W-:-:S02]  /*0790*/  LOP3.LUT R6, R0, 0x8, R4, 0xf8, !PT ;  /* 0x0000000800067812 */ /* 0x000fc400078ef804 */
[----:B------:R-:W-:Y:S02]  /*07a0*/  SHF.R.S32.HI R4, RZ, 0x2, R16 ;  /* 0x00000002ff047819 */ /* 0x000fe40000011410 */
[----:B------:R-:W-:Y:S02]  /*07b0*/  LOP3.LUT R7, R2, R11, R0, 0x1e, !PT ;  /* 0x0000000b02077212 */ /* 0x000fe400078e1e00 */
[----:B------:R-:W-:Y:S01]  /*07c0*/  LOP3.LUT R0, R5, 0xfffffe00, RZ, 0xc0, !PT ;  /* 0xfffffe0005007812 */ /* 0x000fe200078ec0ff */
[----:B------:R-:W-:Y:S01]  /*07d0*/  IMAD R249, R218, 0x10, R4 ;  /* 0x00000010daf97824 */ /* 0x000fe200078e0204 */
[----:B------:R-:W-:Y:S01]  /*07e0*/  LOP3.LUT R2, R6, R2, RZ, 0x3c, !PT ;  /* 0x0000000206027212 */ /* 0x000fe200078e3cff */
[----:B------:R-:W-:Y:S01]  /*07f0*/  IMAD.U32 R4, RZ, RZ, UR7 ;  /* 0x00000007ff047e24 */ /* 0x000fe2000f8e00ff */
[----:B------:R-:W-:Y:S01]  /*0800*/  USHF.L.U32 UR7, UR46, 0x7, URZ ;  /* 0x000000072e077899 */ /* 0x000fe2000800063f */
[--C-:B------:R-:W-:Y:S01]  /*0810*/  IMAD R218, R218, 0x400, R0.reuse ;  /* 0x00000400dada7824 */ /* 0x100fe200078e0200 */
[----:B------:R-:W-:Y:S01]  /*0820*/  LEA R237, R237, UR5, 0x1 ;  /* 0x00000005eded7c11 */ /* 0x000fe2000f8e08ff */
[----:B------:R-:W-:Y:S01]  /*0830*/  IMAD R224, R224, 0x400, R0 ;  /* 0x00000400e0e07824 */ /* 0x000fe200078e0200 */
[----:B------:R-:W-:Y:S01]  /*0840*/  LEA R219, R219, UR5, 0x1 ;  /* 0x00000005dbdb7c11 */ /* 0x000fe2000f8e08ff */
[----:B------:R-:W-:Y:S01]  /*0850*/  IMAD.IADD R218, R218, 0x1, R2 ;  /* 0x00000001dada7824 */ /* 0x000fe200078e0202 */
[----:B------:R-:W-:Y:S01]  /*0860*/  LOP3.LUT R0, R7, R0, RZ, 0xfc, !PT ;  /* 0x0000000007007212 */ /* 0x000fe200078efcff */
[----:B------:R-:W-:Y:S01]  /*0870*/  IMAD.IADD R224, R2, 0x1, R224 ;  /* 0x0000000102e07824 */ /* 0x000fe200078e02e0 */
[----:B------:R-:W-:Y:S01]  /*0880*/  LEA R231, R231, UR5, 0x1 ;  /* 0x00000005e7e77c11 */ /* 0x000fe2000f8e08ff */
[----:B------:R-:W-:Y:S01]  /*0890*/  IMAD.U32 R2, RZ, RZ, UR7 ;  /* 0x00000007ff027e24 */ /* 0x000fe2000f8e00ff */
[----:B------:R-:W-:Y:S01]  /*08a0*/  USHF.R.S32.HI UR7, URZ, 0x1f, UR46 ;  /* 0x0000001f3f077899 */ /* 0x000fe2000801142e */
[----:B------:R-:W-:Y:S01]  /*08b0*/  LEA R218, R218, UR5, 0x1 ;  /* 0x00000005dada7c11 */ /* 0x000fe2000f8e08ff */
[C---:B------:R-:W-:Y:S01]  /*08c0*/  VIADD R236, R237.reuse, 0x20 ;  /* 0x00000020edec7836 */ /* 0x040fe20000000000 */
[----:B------:R-:W-:Y:S01]  /*08d0*/  LEA R224, R224, UR6, 0x1 ;  /* 0x00000006e0e07c11 */ /* 0x000fe2000f8e08ff */
[----:B------:R-:W-:Y:S01]  /*08e0*/  @P1 VIADD R236, R237, 0xffffffe0 ;  /* 0xffffffe0edec1836 */ /* 0x000fe20000000000 */
[----:B------:R-:W-:Y:S01]  /*08f0*/  LEA R0, R0, UR5, 0x1 ;  /* 0x0000000500007c11 */ /* 0x000fe2000f8e08ff */
[----:B------:R-:W-:Y:S01]  /*0900*/  IMAD.U32 R2, RZ, RZ, UR7 ;  /* 0x00000007ff027e24 */ /* 0x000fe2000f8e00ff */
[----:B------:R-:W-:Y:S01]  /*0910*/  UIADD3 UR7, UR5, 0x10000, URZ ;  /* 0x0001000005077890 */ /* 0x000fe2000fffe03f */
[----:B------:R-:W-:Y:S01]  /*0920*/  SEL R2, R226, 0xffffffe0, !P4 ;  /* 0xffffffe0e2027807 */ /* 0x000fe20006000000 */
[----:B------:R-:W-:Y:S01]  /*0930*/  IMAD.IADD R225, R222, 0x1, R224 ;  /* 0x00000001dee17824 */ /* 0x000fe200078e02e0 */
[----:B------:R-:W-:Y:S01]  /*0940*/  SEL R226, R226, 0xffffffe0, !P6 ;  /* 0xffffffe0e2e27807 */ /* 0x000fe20007000000 */
[----:B------:R-:W-:-:S02]  /*0950*/  IMAD.IADD R221, R216, 0x1, R219 ;  /* 0x00000001d8dd7824 */ /* 0x000fc400078e02db */
[----:B------:R-:W-:Y:S01]  /*0960*/  VIADD R217, R3, UR7 ;  /* 0x0000000703d97c36 */ /* 0x000fe20008000000 */
[----:B------:R-:W-:Y:S01]  /*0970*/  LEA R244, R244, UR7, 0x1 ;  /* 0x00000007f4f47c11 */ /* 0x000fe2000f8e08ff */
[----:B------:R-:W-:Y:S01]  /*0980*/  IMAD.IADD R220, R218, 0x1, R226 ;  /* 0x00000001dadc7824 */ /* 0x000fe200078e02e2 */
[----:B------:R-:W-:Y:S01]  /*0990*/  ULDC.64 UR6, c[0x0][0x208] ;  /* 0x0000820000067ab9 */ /* 0x000fe20000000a00 */
[C---:B------:R-:W-:Y:S02]  /*09a0*/  IMAD.IADD R2, R217.reuse, 0x1, R2 ;  /* 0x00000001d9027824 */ /* 0x040fe400078e0202 */
[----:B------:R-:W-:Y:S02]  /*09b0*/  IMAD.IADD R217, R217, 0x1, R216 ;  /* 0x00000001d9d97824 */ /* 0x000fe400078e02d8 */
[----:B------:R-:W-:Y:S02]  /*09c0*/  IMAD.IADD R239, R237, 0x1, R238 ;  /* 0x00000001edef7824 */ /* 0x000fe400078e02ee */
[----:B------:R-:W-:-:S02]  /*09d0*/  VIADD R245, R244, 0x40 ;  /* 0x00000040f4f57836 */ /* 0x000fc40000000000 */
[----:B------:R-:W-:Y:S02]  /*09e0*/  IMAD.IADD R223, R218, 0x1, R222 ;  /* 0x00000001dadf7824 */ /* 0x000fe400078e02de */
[----:B------:R-:W-:Y:S02]  /*09f0*/  IMAD.IADD R227, R226, 0x1, R224 ;  /* 0x00000001e2e37824 */ /* 0x000fe400078e02e0 */
[----:B------:R-:W-:Y:S02]  /*0a00*/  IMAD.IADD R216, R2, 0x1, R216 ;  /* 0x0000000102d87824 */ /* 0x000fe400078e02d8 */
[----:B------:R-:W-:Y:S02]  /*0a10*/  @P2 VIADD R245, R244, 0xffffffc0 ;  /* 0xffffffc0f4f52836 */ /* 0x000fe40000000000 */
[----:B------:R-:W-:Y:S02]  /*0a20*/  IMAD.IADD R238, R238, 0x1, R236 ;  /* 0x00000001eeee7824 */ /* 0x000fe400078e02ec */
[----:B------:R-:W-:-:S02]  /*0a30*/  IMAD.IADD R222, R220, 0x1, R222 ;  /* 0x00000001dcde7824 */ /* 0x000fc400078e02de */
[----:B------:R-:W-:-:S07]  /*0a40*/  IMAD.IADD R226, R226, 0x1, R225 ;  /* 0x00000001e2e27824 */ /* 0x000fce00078e02e1 */
.L_x_283:
        /* <DEDUP_REMOVED lines=16> */
[----:B-1----:R-:W-:Y:S01]  /*0b50*/  IMAD.U32 R4, RZ, RZ, UR10 ;  /* 0x0000000aff047e24 */ /* 0x002fe2000f8e00ff */
[----:B------:R-:W-:-:S02]  /*0b60*/  @UP4 UIADD3 UR12, UP1, UR17, UR12, URZ ;  /* 0x0000000c110c4290 */ /* 0x000fc4000ff3e03f */
[----:B------:R-:W-:Y:S01]  /*0b70*/  UIADD3.X UR8, UR5, UR15, URZ, UP2, !UPT ;  /* 0x0000000f05087290 */ /* 0x000fe200097fe43f */
[----:B------:R-:W-:Y:S01]  /*0b80*/  IMAD.U32 R5, RZ, RZ, UR11 ;  /* 0x0000000bff057e24 */ /* 0x000fe2000f8e00ff */
[----:B------:R-:W-:Y:S01]  /*0b90*/  UISETP.NE.AND.EX UP2, UPT, UR15, URZ, UPT, UP0 ;  /* 0x0000003f0f00728c */ /* 0x000fe2000bf45300 */
[----:B------:R-:W-:Y:S02]  /*0ba0*/  ULDC.U8 UR18, c[0x0][0x3c2] ;  /* 0x0000f08000127ab9 */ /* 0x000fe40000000000 */
[----:B------:R-:W-:Y:S01]  /*0bb0*/  ULDC.64 UR14, c[0x0][0x2f8] ;  /* 0x0000be00000e7ab9 */ /* 0x000fe20000000a00 */
[----:B------:R-:W-:Y:S01]  /*0bc0*/  @UP4 UIADD3.X UR13, UR5, UR13, URZ, UP1, !UPT ;  /* 0x0000000d050d4290 */ /* 0x000fe20008ffe43f */
[----:B------:R-:W-:Y:S01]  /*0bd0*/  IMAD.U32 R6, RZ, RZ, UR12 ;  /* 0x0000000cff067e24 */ /* 0x000fe2000f8e00ff */
[----:B------:R-:W-:Y:S01]  /*0be0*/  UISETP.NE.AND UP1, UPT, UR18, URZ, UPT ;  /* 0x0000003f1200728c */ /* 0x000fe2000bf25270 */
[----:B------:R-:W-:Y:S01]  /*0bf0*/  PLOP3.LUT P3, PT, PT, PT, UP2, 0x80, 0x0 ;  /* 0x000000000000781c */ /* 0x000fe20003f6f028 */
[----:B------:R-:W-:Y:S01]  /*0c00*/  UISETP.EQ.U32.AND UP4, UPT, UR14, URZ, UPT ;  /* 0x0000003f0e00728c */ /* 0x000fe2000bf82070 */
[----:B--2---:R1:W2:Y:S01]  /*0c10*/  @P0 LDG.E R8, desc[UR6][R4.64] ;  /* 0x0000000604080981 */ /* 0x0042a2000c1e1900 */
[----:B------:R-:W-:Y:S01]  /*0c20*/  IMAD.U32 R7, RZ, RZ, UR13 ;  /* 0x0000000dff077e24 */ /* 0x000fe2000f8e00ff */
[----:B------:R-:W-:Y:S01]  /*0c30*/  @!UP3 ULDC.64 UR10, c[0x0][0x318] ;  /* 0x0000c600000abab9 */ /* 0x000fe20000000a00 */
[----:B------:R-:W-:-:S03]  /*0c40*/  UISETP.EQ.OR.EX UP4, UPT, UR15, URZ, !UP1, UP4 ;  /* 0x0000003f0f00728c */ /* 0x000fc6000cf82740 */
[----:B---3--:R-:W3:Y:S03]  /*0c50*/  @P1 LDG.E R10, desc[UR6][R6.64] ;  /* 0x00000006060a1981 */ /* 0x008ee6000c1e1900 */
[----:B------:R-:W-:Y:S01]  /*0c60*/  PLOP3.LUT P2, PT, PT, PT, UP4, 0x80, 0x0 ;  /* 0x000000000000781c */ /* 0x000fe20003f4f048 */
[----:B-1----:R-:W-:Y:S01]  /*0c70*/  IMAD.U32 R5, RZ, RZ, UR8 ;  /* 0x00000008ff057e24 */ /* 0x002fe2000f8e00ff */
[----:B------:R-:W-:Y:S01]  /*0c80*/  UIADD3 UR8, UP0, UR17, UR14, URZ ;  /* 0x0000000e11087290 */ /* 0x000fe2000ff1e03f */
[----:B------:R-:W-:-:S03]  /*0c90*/  IMAD.U32 R4, RZ, RZ, UR16 ;  /* 0x00000010ff047e24 */ /* 0x000fc6000f8e00ff */
[----:B------:R-:W-:Y:S02]  /*0ca0*/  UIADD3.X UR5, UR5, UR15, URZ, UP0, !UPT ;  /* 0x0000000f05057290 */ /* 0x000fe400087fe43f */
[----:B----4-:R-:W4:Y:S04]  /*0cb0*/  @P3 LDG.E R9, desc[UR6][R4.64] ;  /* 0x0000000604093981 */ /* 0x010f28000c1e1900 */
[----:B-----5:R1:W5:Y:S02]  /*0cc0*/  @P3 LDG.E R6, desc[UR6][R4.64+0x4] ;  /* 0x0000040604063981 */ /* 0x020364000c1e1900 */
[----:B-1----:R-:W-:Y:S01]  /*0cd0*/  IMAD.U32 R4, RZ, RZ, UR8 ;  /* 0x00000008ff047e24 */ /* 0x002fe2000f8e00ff */
[----:B------:R-:W-:Y:S01]  /*0ce0*/  UMOV UR18, URZ ;  /* 0x0000003f00127c82 */ /* 0x000fe20008000000 */
        /* <DEDUP_REMOVED lines=11> */
[----:B------:R-:W-:-:S02]  /*0da0*/  ISETP.NE.U32.AND P0, PT, RZ, UR14, PT ;  /* 0x0000000eff007c0c */ /* 0x000fc4000bf05070 */
[----:B---3--:R-:W-:Y:S02]  /*0db0*/  @P1 R2UR UR18, R10 ;  /* 0x000000000a1212ca */ /* 0x008fe400000e0000 */
[----:B------:R-:W-:-:S11]  /*0dc0*/  ISETP.NE.AND.EX P0, PT, RZ, UR15, PT, P0 ;  /* 0x0000000fff007c0c */ /* 0x000fd6000bf05300 */
        /* <DEDUP_REMOVED lines=11> */
.L_x_255:
        /* <DEDUP_REMOVED lines=11> */
[----:B------:R-:W-:-:S03]  /*0f30*/  UIMAD.WIDE.U32 UR20, UR46, UR10, URZ ;  /* 0x0000000a2e1472a5 */ /* 0x000fc6000f8e003f */
[----:B------:R-:W2:Y:S01]  /*0f40*/  S2UR UR14, SR_CTAID.X ;  /* 0x00000000000e79c3 */ /* 0x000ea20000002500 */
[----:B------:R-:W-:Y:S02]  /*0f50*/  UIMAD UR10, UR59, UR10, URZ ;  /* 0x0000000a3b0a72a4 */ /* 0x000fe4000f8e023f */
[----:B------:R-:W-:Y:S02]  /*0f60*/  UISETP.NE.AND UP1, UPT, UR29, -0x1, UPT ;  /* 0xffffffff1d00788c */ /* 0x000fe4000bf25270 */
[----:B------:R-:W-:Y:S01]  /*0f70*/  UIMAD UR33, UR46, UR11, UR10 ;  /* 0x0000000b2e2172a4 */ /* 0x000fe2000f8e020a */
[----:B------:R-:W-:Y:S02]  /*0f80*/  ULDC.64 UR40, c[0x0][0x240] ;  /* 0x0000900000287ab9 */ /* 0x000fe40000000a00 */
[----:B------:R-:W-:Y:S01]  /*0f90*/  @!UP0 ULDC.64 UR10, c[0x0][0x418] ;  /* 0x00010600000a8ab9 */ /* 0x000fe20000000a00 */
[----:B------:R-:W-:Y:S01]  /*0fa0*/  ULDC UR60, c[0x0][0x2d4] ;  /* 0x0000b500003c7ab9 */ /* 0x000fe20000000800 */
[----:B------:R-:W-:Y:S01]  /*0fb0*/  ULDC UR26, c[0x0][0x2dc] ;  /* 0x0000b700001a7ab9 */ /* 0x000fe20000000800 */
[----:B------:R-:W-:Y:S01]  /*0fc0*/  ULDC UR61, c[0x0][0x270] ;  /* 0x00009c00003d7ab9 */ /* 0x000fe20000000800 */
[----:B------:R-:W-:-:S02]  /*0fd0*/  @!UP0 UIMAD.WIDE.U32 UR34, UR46, UR10, URZ ;  /* 0x0000000a2e2282a5 */ /* 0x000fc4000f8e003f */
[----:B------:R-:W-:Y:S01]  /*0fe0*/  @UP1 UIADD3 UR16, UR18, UR29, URZ ;  /* 0x0000001d12101290 */ /* 0x000fe2000fffe03f */
[----:B-1----:R-:W-:Y:S01]  /*0ff0*/  IABS R8, R9 ;  /* 0x0000000900087213 */ /* 0x002fe20000000000 */
[----:B------:R-:W-:Y:S01]  /*1000*/  USHF.R.S32.HI UR43, URZ, 0x1f, UR60 ;  /* 0x0000001f3f2b7899 */ /* 0x000fe2000801143c */
[----:B------:R-:W-:Y:S01]  /*1010*/  ISETP.NE.AND P3, PT, R9, RZ, PT ;  /* 0x000000ff0900720c */ /* 0x000fe20003f65270 */
[----:B------:R-:W-:Y:S01]  /*1020*/  UIMAD UR50, UR57, UR26, URZ ;  /* 0x0000001a393272a4 */ /* 0x000fe2000f8e023f */
[----:B------:R-:W1:Y:S01]  /*1030*/  I2F.RP R4, R8 ;  /* 0x0000000800047306 */ /* 0x000e620000209400 */
[----:B------:R-:W-:Y:S02]  /*1040*/  UIADD3 UR48, UR21, UR33, URZ ;  /* 0x0000002115307290 */ /* 0x000fe4000fffe03f */
[----:B------:R-:W-:Y:S02]  /*1050*/  UIADD3 UR17, UR32, 0x3f, URZ ;  /* 0x0000003f20117890 */ /* 0x000fe4000fffe03f */
[----:B--2---:R-:W-:-:S02]  /*1060*/  UIMAD.WIDE.U32 UR30, UR14, UR12, URZ ;  /* 0x0000000c0e1e72a5 */ /* 0x004fc4000f8e003f */
[----:B------:R-:W-:Y:S02]  /*1070*/  USHF.R.S32.HI UR22, URZ, 0x1f, UR17 ;  /* 0x0000001f3f167899 */ /* 0x000fe40008011411 */
[----:B------:R-:W-:Y:S02]  /*1080*/  UIMAD UR45, UR14, UR13, UR31 ;  /* 0x0000000d0e2d72a4 */ /* 0x000fe4000f8e021f */
[----:B------:R-:W-:Y:S01]  /*1090*/  USHF.L.U32 UR14, UR46, 0x7, URZ ;  /* 0x000000072e0e7899 */ /* 0x000fe2000800063f */
[----:B------:R-:W-:Y:S01]  /*10a0*/  @UP0 ULDC.64 UR12, c[0x0][0x420] ;  /* 0x00010800000c0ab9 */ /* 0x000fe20000000a00 */
[----:B------:R-:W-:Y:S01]  /*10b0*/  UIMAD UR31, UR5, UR41, URZ ;  /* 0x00000029051f72a4 */ /* 0x000fe2000f8e023f */
[----:B-1----:R-:W1:Y:S01]  /*10c0*/  MUFU.RCP R4, R4 ;  /* 0x0000000400047308 */ /* 0x002e620000001000 */
[----:B------:R-:W-:Y:S02]  /*10d0*/  @UP0 UIMAD.WIDE.U32 UR36, UR5, UR12, URZ ;  /* 0x0000000c052402a5 */ /* 0x000fe4000f8e003f */
[----:B------:R-:W-:-:S02]  /*10e0*/  @!UP0 UIMAD UR12, UR59, UR10, URZ ;  /* 0x0000000a3b0c82a4 */ /* 0x000fc4000f8e023f */
[----:B------:R-:W-:Y:S02]  /*10f0*/  USEL UR38, UR14, URZ, UP2 ;  /* 0x0000003f0e267287 */ /* 0x000fe40009000000 */
[----:B------:R-:W-:Y:S02]  /*1100*/  UIMAD.WIDE.U32 UR14, UR5, UR40, URZ ;  /* 0x00000028050e72a5 */ /* 0x000fe4000f8e003f */
[----:B------:R-:W-:Y:S02]  /*1110*/  @!UP0 UIMAD UR39, UR46, UR11, UR12 ;  /* 0x0000000b2e2782a4 */ /* 0x000fe4000f8e020c */
[----:B------:R-:W-:Y:S02]  /*1120*/  UIMAD.WIDE UR10, UR26, UR61, URZ ;  /* 0x0000003d1a0a72a5 */ /* 0x000fe4000f8e023f */
[----:B------:R-:W-:Y:S01]  /*1130*/  USEL UR56, UR20, UR14, !UP0 ;  /* 0x0000000e14387287 */ /* 0x000fe2000c000000 */
[----:B------:R-:W-:Y:S01]  /*1140*/  @UP1 ULDC.64 UR26, c[0x0][0x248] ;  /* 0x00009200001a1ab9 */ /* 0x000fe20000000a00 */
[----:B------:R-:W-:Y:S01]  /*1150*/  @UP0 UIMAD UR51, UR5, UR13, UR37 ;  /* 0x0000000d053302a4 */ /* 0x000fe2000f8e0225 */
[----:B-1----:R-:W-:Y:S01]  /*1160*/  VIADD R4, R4, 0xffffffe ;  /* 0x0ffffffe04047836 */ /* 0x002fe20000000000 */
[----:B------:R-:W-:-:S02]  /*1170*/  @UP1 UIMAD.WIDE.U32 UR20, UR16, UR26, URZ ;  /* 0x0000001a101412a5 */ /* 0x000fc4000f8e003f */
[----:B------:R-:W-:Y:S01]  /*1180*/  @UP1 UIMAD UR42, UR16, UR27, URZ ;  /* 0x0000001b102a12a4 */ /* 0x000fe2000f8e023f */
[----:B------:R-:W1:Y:S01]  /*1190*/  F2I.FTZ.U32.TRUNC.NTZ R5, R4 ;  /* 0x0000000400057305 */ /* 0x000e62000021f000 */
[----:B------:R-:W-:Y:S02]  /*11a0*/  UIMAD UR16, UR43, UR46, URZ ;  /* 0x0000002e2b1072a4 */ /* 0x000fe4000f8e023f */
[----:B------:R-:W-:Y:S02]  /*11b0*/  UIMAD.WIDE.U32 UR12, UR46, UR60, URZ ;  /* 0x0000003c2e0c72a5 */ /* 0x000fe4000f8e003f */
[----:B------:R-:W-:Y:S02]  /*11c0*/  UIMAD UR16, UR59, UR60, UR16 ;  /* 0x0000003c3b1072a4 */ /* 0x000fe4000f8e0210 */
[----:B------:R-:W-:Y:S02]  /*11d0*/  ULEA.HI UR22, UR22, UR17, URZ, 0x6 ;  /* 0x0000001116167291 */ /* 0x000fe4000f8f303f */
[----:B------:R-:W-:-:S02]  /*11e0*/  UIMAD UR17, UR11, UR12, URZ ;  /* 0x0000000c0b1172a4 */ /* 0x000fc4000f8e023f */
[----:B------:R-:W-:Y:S02]  /*11f0*/  UIADD3 UR16, UR13, UR16, URZ ;  /* 0x000000100d107290 */ /* 0x000fe4000fffe03f */
[----:B------:R-:W-:Y:S01]  /*1200*/  @UP0 UIADD3 UR48, UR15, UR31, URZ ;  /* 0x0000001f0f300290 */ /* 0x000fe2000fffe03f */
[----:B-1----:R-:W-:Y:S01]  /*1210*/  IMAD.MOV R4, RZ, RZ, -R5 ;  /* 0x000000ffff047224 */ /* 0x002fe200078e0a05 */
[----:B------:R-:W-:Y:S02]  /*1220*/  UIMAD.WIDE.U32 UR14, UR10, UR12, URZ ;  /* 0x0000000c0a0e72a5 */ /* 0x000fe4000f8e003f */
[----:B------:R-:W-:Y:S01]  /*1230*/  UIMAD UR16, UR10, UR16, UR17 ;  /* 0x000000100a1072a4 */ /* 0x000fe2000f8e0211 */
[----:B------:R-:W-:Y:S01]  /*1240*/  IMAD R6, R4, R8, RZ ;  /* 0x0000000804067224 */ /* 0x000fe200078e02ff */
[----:B------:R-:W-:Y:S01]  /*1250*/  ULOP3.LUT UR17, UR22, 0xffffffc0, URZ, 0xc0, !UPT ;  /* 0xffffffc016117892 */ /* 0x000fe2000f8ec03f */
[----:B------:R-:W-:Y:S01]  /*1260*/  IMAD.MOV.U32 R4, RZ, RZ, RZ ;  /* 0x000000ffff047224 */ /* 0x000fe200078e00ff */
[----:B------:R-:W-:-:S02]  /*1270*/  USHF.L.U64.HI UR19, UR46, 0x7, UR59 ;  /* 0x000000072e137899 */ /* 0x000fc4000801023b */
[----:B------:R-:W-:Y:S01]  /*1280*/  UIMAD.WIDE.U32 UR12, UR10, UR5, URZ ;  /* 0x000000050a0c72a5 */ /* 0x000fe2000f8e003f */
[----:B------:R-:W-:Y:S01]  /*1290*/  IMAD.HI.U32 R4, R5, R6, R4 ;  /* 0x0000000605047227 */ /* 0x000fe200078e0004 */
[----:B------:R-:W-:Y:S01]  /*12a0*/  MOV R5, R7 ;  /* 0x0000000700057202 */ /* 0x000fe20000000f00 */
[----:B------:R-:W-:Y:S01]  /*12b0*/  UIADD3 UR49, UR15, UR16, URZ ;  /* 0x000000100f317290 */ /* 0x000fe2000fffe03f */
[----:B------:R-:W-:Y:S01]  /*12c0*/  ULDC.U8 UR24, c[0x0][0x3d8] ;  /* 0x0000f60000187ab9 */ /* 0x000fe20000000000 */
[----:B------:R-:W-:Y:S02]  /*12d0*/  UIADD3 UR15, UR17, -0x40, URZ ;  /* 0xffffffc0110f7890 */ /* 0x000fe4000fffe03f */
[----:B------:R-:W-:Y:S01]  /*12e0*/  IMAD.HI.U32 R4, R4, R5, RZ ;  /* 0x0000000504047227 */ /* 0x000fe200078e00ff */
[----:B------:R-:W-:Y:S02]  /*12f0*/  UISETP.NE.AND UP3, UPT, UR24, URZ, UPT ;  /* 0x0000003f1800728c */ /* 0x000fe4000bf65270 */
[----:B------:R-:W-:Y:S01]  /*1300*/  USEL UR19, UR19, URZ, UP2 ;  /* 0x0000003f13137287 */ /* 0x000fe20009000000 */
[----:B------:R-:W-:Y:S01]  /*1310*/  IMAD.MOV R6, RZ, RZ, -R4 ;  /* 0x000000ffff067224 */ /* 0x000fe200078e0a04 */
[----:B------:R-:W-:-:S02]  /*1320*/  USEL UR58, UR14, UR12, !UP0 ;  /* 0x0000000c0e3a7287 */ /* 0x000fc4000c000000 */
[----:B------:R-:W-:Y:S01]  /*1330*/  USHF.R.S32.HI UR33, URZ, 0x1f, UR15 ;  /* 0x0000001f3f217899 */ /* 0x000fe2000801140f */
[C---:B------:R-:W-:Y:S01]  /*1340*/  IMAD R5, R8.reuse, R6, R5 ;  /* 0x0000000608057224 */ /* 0x040fe200078e0205 */
[----:B------:R-:W-:Y:S02]  /*1350*/  UIADD3 UR14, UP2, UR15, UR38, URZ ;  /* 0x000000260f0e7290 */ /* 0x000fe4000ff5e03f */
[----:B------:R-:W-:Y:S02]  /*1360*/  UIMAD UR12, UR11, UR5, URZ ;  /* 0x000000050b0c72a4 */ /* 0x000fe4000f8e023f */
[----:B------:R-:W-:Y:S01]  /*1370*/  ISETP.GT.U32.AND P1, PT, R8, R5, PT ;  /* 0x000000050800720c */ /* 0x000fe20003f24070 */
[----:B------:R-:W-:Y:S02]  /*1380*/  UIADD3.X UR16, UR33, UR19, URZ, UP2, !UPT ;  /* 0x0000001321107290 */ /* 0x000fe400097fe43f */
[----:B------:R-:W-:Y:S01]  /*1390*/  UIMAD UR11, UR11, UR14, URZ ;  /* 0x0000000e0b0b72a4 */ /* 0x000fe2000f8e023f */
[----:B------:R-:W-:Y:S01]  /*13a0*/  ULDC.U8 UR25, c[0x0][0x480] ;  /* 0x0001200000197ab9 */ /* 0x000fe20000000000 */
[----:B------:R-:W-:Y:S01]  /*13b0*/  ULDC UR52, c[0x0][0x2c4] ;  /* 0x0000b10000347ab9 */ /* 0x000fe20000000800 */
[----:B------:R-:W-:-:S02]  /*13c0*/  UISETP.NE.AND UP4, UPT, UR25, URZ, UPT ;  /* 0x0000003f1900728c */ /* 0x000fc4000bf85270 */
[----:B------:R-:W-:Y:S02]  /*13d0*/  @UP1 UIADD3 UR23, UR18, UR29, URZ ;  /* 0x0000001d12171290 */ /* 0x000fe4000fffe03f */
[----:B------:R-:W-:-:S03]  /*13e0*/  UIMAD UR17, UR10, UR16, UR11 ;  /* 0x000000100a1172a4 */ /* 0x000fc6000f8e020b */
[----:B------:R-:W-:Y:S01]  /*13f0*/  @!P1 IMAD.IADD R5, R5, 0x1, -R8 ;  /* 0x0000000105059824 */ /* 0x000fe200078e0a08 */
[----:B------:R-:W-:Y:S01]  /*1400*/  @!P1 IADD3 R4, R4, 0x1, RZ ;  /* 0x0000000104049810 */ /* 0x000fe20007ffe0ff */
[----:B------:R-:W-:Y:S01]  /*1410*/  @UP3 UIMAD UR16, UR46, UR52, URZ ;  /* 0x000000342e1032a4 */ /* 0x000fe2000f8e023f */
[----:B------:R-:W-:Y:S01]  /*1420*/  PLOP3.LUT P1, PT, PT, PT, UP3, 0x80, 0x0 ;  /* 0x000000000000781c */ /* 0x000fe20003f2f038 */
[----:B------:R-:W-:Y:S01]  /*1430*/  @UP1 ULDC.64 UR24, c[0x0][0x250] ;  /* 0x0000940000181ab9 */ /* 0x000fe20000000a00 */
[----:B------:R-:W-:Y:S01]  /*1440*/  ISETP.GE.U32.AND P0, PT, R5, R8, PT ;  /* 0x000000080500720c */ /* 0x000fe20003f06070 */
[----:B------:R-:W-:Y:S01]  /*1450*/  @UP0 UIADD3 UR49, UR13, UR12, URZ ;  /* 0x0000000c0d310290 */ /* 0x000fe2000fffe03f */
[----:B------:R-:W-:Y:S01]  /*1460*/  LOP3.LUT R5, R9, UR57, RZ, 0x3c, !PT ;  /* 0x0000003909057c12 */ /* 0x000fe2000f8e3cff */
[----:B------:R-:W-:Y:S02]  /*1470*/  USEL UR55, UR30, URZ, UP4 ;  /* 0x0000003f1e377287 */ /* 0x000fe4000a000000 */
[----:B------:R-:W-:Y:S01]  /*1480*/  @UP1 UIMAD.WIDE.U32 UR12, UR23, UR24, URZ ;  /* 0x00000018170c12a5 */ /* 0x000fe2000f8e003f */
[----:B------:R-:W-:Y:S01]  /*1490*/  ISETP.GE.AND P2, PT, R5, RZ, PT ;  /* 0x000000ff0500720c */ /* 0x000fe20003f46270 */
[----:B------:R-:W-:-:S02]  /*14a0*/  UIMAD.WIDE.U32 UR30, UR10, UR14, URZ ;  /* 0x0000000e0a1e72a5 */ /* 0x000fc4000f8e003f */
[----:B------:R-:W-:Y:S02]  /*14b0*/  @UP3 USEL UR14, UR16, UR5, !UP0 ;  /* 0x00000005100e3287 */ /* 0x000fe4000c000000 */
[----:B------:R-:W-:Y:S02]  /*14c0*/  @!UP3 UIMAD UR11, UR46, UR61, UR57 ;  /* 0x0000003d2e0bb2a4 */ /* 0x000fe4000f8e0239 */
[----:B------:R-:W-:Y:S01]  /*14d0*/  @P0 VIADD R4, R4, 0x1 ;  /* 0x0000000104040836 */ /* 0x000fe20000000000 */
[----:B------:R-:W-:Y:S01]  /*14e0*/  PLOP3.LUT P0, PT, PT, PT, UP1, 0x80, 0x0 ;  /* 0x000000000000781c */ /* 0x000fe20003f0f018 */
[----:B------:R-:W-:Y:S01]  /*14f0*/  @UP1 UIMAD UR23, UR23, UR25, URZ ;  /* 0x00000019171712a4 */ /* 0x000fe2000f8e023f */
[----:B------:R-:W-:Y:S01]  /*1500*/  @UP3 ULDC UR10, c[0x0][0x2e4] ;  /* 0x0000b900000a3ab9 */ /* 0x000fe20000000800 */
[----:B------:R-:W-:Y:S01]  /*1510*/  IMAD.MOV.U32 R5, RZ, RZ, R4 ;  /* 0x000000ffff057224 */ /* 0x000fe200078e0004 */
[----:B------:R-:W-:Y:S02]  /*1520*/  @UP3 UIMAD UR16, UR57, UR10, UR14 ;  /* 0x0000000a391032a4 */ /* 0x000fe4000f8e020e */
[----:B------:R-:W-:-:S02]  /*1530*/  USEL UR53, UR45, URZ, UP4 ;  /* 0x0000003f2d357287 */ /* 0x000fc4000a000000 */
[----:B------:R-:W-:Y:S01]  /*1540*/  @!UP0 UIADD3 UR51, UR35, UR39, URZ ;  /* 0x0000002723338290 */ /* 0x000fe2000fffe03f */
[----:B------:R-:W-:Y:S01]  /*1550*/  @!P2 IADD3 R5, -R5, RZ, RZ ;  /* 0x000000ff0505a210 */ /* 0x000fe20007ffe1ff */
[----:B------:R-:W-:Y:S01]  /*1560*/  @!UP3 UIMAD UR16, UR11, UR52, URZ ;  /* 0x000000340b10b2a4 */ /* 0x000fe2000f8e023f */
[----:B------:R-:W-:Y:S01]  /*1570*/  @!P3 LOP3.LUT R5, RZ, R9, RZ, 0x33, !PT ;  /* 0x00000009ff05b212 */ /* 0x000fe200078e33ff */
[----:B------:R-:W-:Y:S02]  /*1580*/  @UP1 UIADD3 UR45, UR21, UR42, URZ ;  /* 0x0000002a152d1290 */ /* 0x000fe4000fffe03f */
[----:B------:R-:W-:Y:S02]  /*1590*/  USHF.R.S32.HI UR44, URZ, 0x1f, UR28 ;  /* 0x0000001f3f2c7899 */ /* 0x000fe4000801141c */
[----:B------:R-:W-:Y:S02]  /*15a0*/  USHF.R.S32.HI UR54, URZ, 0x1f, UR50 ;  /* 0x0000001f3f367899 */ /* 0x000fe40008011432 */
[----:B------:R-:W-:-:S02]  /*15b0*/  USHF.R.S32.HI UR39, URZ, 0x6, UR22 ;  /* 0x000000063f277899 */ /* 0x000fc40008011416 */
[----:B------:R-:W-:Y:S02]  /*15c0*/  @UP1 UIADD3 UR47, UR13, UR23, URZ ;  /* 0x000000170d2f1290 */ /* 0x000fe4000fffe03f */
[----:B------:R-:W-:Y:S01]  /*15d0*/  UIADD3 UR52, UR31, UR17, URZ ;  /* 0x000000111f347290 */ /* 0x000fe2000fffe03f */
        /* <DEDUP_REMOVED lines=15> */
.L_x_257:
        /* <DEDUP_REMOVED lines=13> */
.L_x_258:
        /* <DEDUP_REMOVED lines=11> */
.L_x_259:
[----:B------:R-:W-:-:S04]  /*1850*/  UIMAD UR5, UR46, UR61, UR57 ;  /* 0x0000003d2e0572a4 */ /* 0x000fc8000f8e0239 */
[----:B------:R-:W-:-:S12]  /*1860*/  UIMAD UR5, UR5, UR60, URZ ;  /* 0x0000003c050572a4 */ /* 0x000fd8000f8e023f */
.L_x_260:
[----:B------:R-:W1:Y:S01]  /*1870*/  S2R R19, SR_TID.X ;  /* 0x0000000000137919 */ /* 0x000e620000002100 */
[----:B------:R-:W2:Y:S01]  /*1880*/  LDC.64 R14, c[0x0][0x420] ;  /* 0x00010800ff0e7b82 */ /* 0x000ea20000000a00 */
[----:B------:R-:W-:Y:S01]  /*1890*/  UIADD3 UR38, UR15, UR5, URZ ;  /* 0x000000050f267290 */ /* 0x000fe2000fffe03f */
[----:B------:R-:W-:Y:S01]  /*18a0*/  BSSY B1, `(.L_x_256) ;  /* 0x00006e4000017945 */ /* 0x000fe20003800000 */
[----:B------:R-:W-:Y:S01]  /*18b0*/  ULDC UR11, c[0x0][0x2dc] ;  /* 0x0000b700000b7ab9 */ /* 0x000fe20000000800 */
[----:B------:R-:W-:Y:S02]  /*18c0*/  UIADD3 UR31, UR15, UR16, URZ ;  /* 0x000000100f1f7290 */ /* 0x000fe4000fffe03f */
[----:B------:R-:W-:Y:S02]  /*18d0*/  UIADD3 UR5, -UR8, UR32, UR28 ;  /* 0x0000002008057290 */ /* 0x000fe4000fffe11c */
[----:B------:R-:W-:Y:S01]  /*18e0*/  UIMAD UR16, UR11, UR61, URZ ;  /* 0x0000003d0b1072a4 */ /* 0x000fe2000f8e023f */
[----:B------:R-:W-:-:S02]  /*18f0*/  ULDC.64 UR20, c[0x0][0x258] ;  /* 0x0000960000147ab9 */ /* 0x000fc40000000a00 */
[----:B------:R-:W-:Y:S01]  /*1900*/  ULDC UR11, c[0x0][0x398] ;  /* 0x0000e600000b7ab9 */ /* 0x000fe20000000800 */
[----:B------:R-:W-:Y:S02]  /*1910*/  USHF.R.S32.HI UR14, URZ, 0x1f, UR57 ;  /* 0x0000001f3f0e7899 */ /* 0x000fe40008011439 */
[----:B------:R-:W-:Y:S01]  /*1920*/  UIADD3 UR5, UR5, -UR11, URZ ;  /* 0x8000000b05057290 */ /* 0x000fe2000fffe03f */
[----:B------:R-:W-:Y:S01]  /*1930*/  ULDC.64 UR12, c[0x0][0x428] ;  /* 0x00010a00000c7ab9 */ /* 0x000fe20000000a00 */
[----:B------:R-:W-:Y:S02]  /*1940*/  ULDC.64 UR22, c[0x0][0x400] ;  /* 0x0001000000167ab9 */ /* 0x000fe40000000a00 */
[----:B------:R-:W-:Y:S01]  /*1950*/  USHF.R.S32.HI UR17, URZ, 0x1f, UR5 ;  /* 0x0000001f3f117899 */ /* 0x000fe20008011405 */
[----:B------:R-:W-:Y:S01]  /*1960*/  IMAD.U32 R16, RZ, RZ, UR12 ;  /* 0x0000000cff107e24 */ /* 0x000fe2000f8e00ff */
[----:B------:R-:W-:Y:S02]  /*1970*/  UIMAD UR11, UR14, UR12, URZ ;  /* 0x0000000c0e0b72a4 */ /* 0x000fe4000f8e023f */
[----:B------:R-:W-:Y:S01]  /*1980*/  ULEA.HI UR17, UR17, UR5, URZ, 0x6 ;  /* 0x0000000511117291 */ /* 0x000fe2000f8f303f */
[----:B--2---:R-:W-:Y:S01]  /*1990*/  IMAD R13, R14, UR33, RZ ;  /* 0x000000210e0d7c24 */ /* 0x004fe2000f8e02ff */
[----:B------:R-:W-:-:S02]  /*19a0*/  UIMAD UR11, UR57, UR13, UR11 ;  /* 0x0000000d390b72a4 */ /* 0x000fc4000f8e020b */
[----:B------:R-:W-:Y:S01]  /*19b0*/  USHF.R.S32.HI UR17, URZ, 0x6, UR17 ;  /* 0x000000063f117899 */ /* 0x000fe20008011411 */
[----:B------:R-:W-:Y:S01]  /*19c0*/  IMAD R13, R15, UR15, R13 ;  /* 0x0000000f0f0d7c24 */ /* 0x000fe2000f8e020d */
[----:B------:R-:W-:Y:S01]  /*19d0*/  UIMAD UR14, UR14, UR20, URZ ;  /* 0x000000140e0e72a4 */ /* 0x000fe2000f8e023f */
[----:B-1----:R-:W-:Y:S01]  /*19e0*/  SHF.R.S32.HI R12, RZ, 0x1f, R19 ;  /* 0x0000001fff0c7819 */ /* 0x002fe20000011413 */
[----:B------:R-:W-:Y:S02]  /*19f0*/  ULDC.64 UR60, c[0x0][0x2b0] ;  /* 0x0000ac00003c7ab9 */ /* 0x000fe40000000a00 */
[----:B------:R-:W-:Y:S01]  /*1a00*/  UIMAD UR14, UR57, UR21, UR14 ;  /* 0x00000015390e72a4 */ /* 0x000fe2000f8e020e */
[CC--:B------:R-:W-:Y:S01]  /*1a10*/  LEA.HI R6, R12.reuse, R19.reuse, RZ, 0x3 ;  /* 0x000000130c067211 */ /* 0x0c0fe200078f18ff */
[----:B------:R-:W-:Y:S01]  /*1a20*/  UIMAD.WIDE UR12, UR31, 0x4, UR60 ;  /* 0x000000041f0c78a5 */ /* 0x000fe2000f8e023c */
[----:B------:R-:W-:Y:S01]  /*1a30*/  LEA.HI R12, R12, R19, RZ, 0x5 ;  /* 0x000000130c0c7211 */ /* 0x000fe200078f28ff */
[----:B------:R-:W-:Y:S01]  /*1a40*/  ULDC.64 UR36, c[0x0][0x210] ;  /* 0x0000840000247ab9 */ /* 0x000fe20000000a00 */
[----:B------:R-:W-:Y:S01]  /*1a50*/  SHF.R.S32.HI R4, RZ, 0x3, R6 ;  /* 0x00000003ff047819 */ /* 0x000fe20000011406 */
[----:B------:R-:W-:Y:S01]  /*1a60*/  ULDC.64 UR60, c[0x0][0x478] ;  /* 0x00011e00003c7ab9 */ /* 0x000fe20000000a00 */
[----:B------:R-:W-:Y:S01]  /*1a70*/  LOP3.LUT R6, R6, 0xfffffff8, RZ, 0xc0, !PT ;  /* 0xfffffff806067812 */ /* 0x000fe200078ec0ff */
[----:B------:R-:W-:Y:S01]  /*1a80*/  ULDC.64 UR34, c[0x0][0x3e0] ;  /* 0x0000f80000227ab9 */ /* 0x000fe20000000a00 */
[----:B------:R-:W-:-:S02]  /*1a90*/  SHF.R.S32.HI R21, RZ, 0x1f, R4 ;  /* 0x0000001fff157819 */ /* 0x000fc40000011404 */
[----:B------:R-:W-:Y:S01]  /*1aa0*/  IADD3 R8, P1, R4, UR15, RZ ;  /* 0x0000000f04087c10 */ /* 0x000fe2000ff3e0ff */
[----:B------:R-:W-:Y:S01]  /*1ab0*/  IMAD.IADD R6, R19, 0x1, -R6 ;  /* 0x0000000113067824 */ /* 0x000fe200078e0a06 */
[----:B------:R-:W-:Y:S02]  /*1ac0*/  LOP3.LUT R17, R12, 0xffffffe0, RZ, 0xc0, !PT ;  /* 0xffffffe00c117812 */ /* 0x000fe400078ec0ff */
[----:B------:R-:W-:Y:S01]  /*1ad0*/  IADD3.X R7, R21, UR33, RZ, P1, !PT ;  /* 0x0000002115077c10 */ /* 0x000fe20008ffe4ff */
[----:B------:R-:W-:Y:S02]  /*1ae0*/  IMAD.SHL.U32 R6, R6, 0x8, RZ ;  /* 0x0000000806067824 */ /* 0x000fe400078e00ff */
[----:B------:R-:W-:Y:S02]  /*1af0*/  IMAD.IADD R17, R19, 0x1, -R17 ;  /* 0x0000000113117824 */ /* 0x000fe400078e0a11 */
[----:B------:R-:W-:Y:S01]  /*1b00*/  IMAD R9, R7, UR40, RZ ;  /* 0x0000002807097c24 */ /* 0x000fe2000f8e02ff */
[----:B------:R-:W-:-:S03]  /*1b10*/  SHF.R.S32.HI R7, RZ, 0x1f, R6 ;  /* 0x0000001fff077819 */ /* 0x000fc60000011406 */
[C---:B------:R-:W-:Y:S02]  /*1b20*/  IMAD R11, R8.reuse, UR41, R9 ;  /* 0x00000029080b7c24 */ /* 0x040fe4000f8e0209 */
[----:B------:R-:W-:-:S03]  /*1b30*/  IMAD.WIDE.U32 R8, R8, UR40, R6 ;  /* 0x0000002808087c25 */ /* 0x000fc6000f8e0006 */
[----:B------:R-:W-:Y:S02]  /*1b40*/  IADD3 R10, P2, R8, UR56, RZ ;  /* 0x00000038080a7c10 */ /* 0x000fe4000ff5e0ff */
[----:B------:R-:W-:Y:S01]  /*1b50*/  IADD3 R8, P1, R6, UR10, RZ ;  /* 0x0000000a06087c10 */ /* 0x000fe2000ff3e0ff */
[----:B------:R-:W-:Y:S01]  /*1b60*/  USHF.L.U32 UR10, UR16, 0x6, URZ ;  /* 0x00000006100a7899 */ /* 0x000fe2000800063f */
[----:B------:R-:W-:Y:S02]  /*1b70*/  IADD3.X R11, R9, UR48, R11, P2, !PT ;  /* 0x00000030090b7c10 */ /* 0x000fe400097fe40b */
[----:B------:R-:W-:Y:S01]  /*1b80*/  IADD3.X R9, R7, UR51, RZ, P1, !PT ;  /* 0x0000003307097c10 */ /* 0x000fe20008ffe4ff */
[----:B------:R-:W-:Y:S02]  /*1b90*/  UIADD3 UR19, UP2, UP0, UR30, UR10, UR50 ;  /* 0x0000000a1e137290 */ /* 0x000fe4000f85e032 */
[----:B------:R-:W-:Y:S01]  /*1ba0*/  USHF.R.S32.HI UR10, URZ, 0x1f, UR10 ;  /* 0x0000001f3f0a7899 */ /* 0x000fe2000801140a */
[----:B------:R-:W-:-:S03]  /*1bb0*/  IMAD.WIDE.U32 R8, R14, UR15, R8 ;  /* 0x0000000f0e087c25 */ /* 0x000fc6000f8e0008 */
[----:B------:R-:W-:Y:S01]  /*1bc0*/  UIADD3.X UR5, UR52, UR10, UR54, UP2, UP0 ;  /* 0x0000000a34057290 */ /* 0x000fe200097e0436 */
[----:B------:R-:W-:Y:S01]  /*1bd0*/  IMAD.IADD R9, R9, 0x1, R13 ;  /* 0x0000000109097824 */ /* 0x000fe200078e020d */
[----:B------:R-:W-:Y:S01]  /*1be0*/  SHF.R.S32.HI R13, RZ, 0x5, R12 ;  /* 0x00000005ff0d7819 */ /* 0x000fe2000001140c */
[----:B------:R-:W-:Y:S01]  /*1bf0*/  UIADD3 UR10, UP3, UP2, UR55, UR19, UR58 ;  /* 0x00000013370a7290 */ /* 0x000fe2000fa7e03a */
[----:B------:R-:W-:Y:S01]  /*1c00*/  IMAD.U32 R12, RZ, RZ, UR20 ;  /* 0x00000014ff0c7e24 */ /* 0x000fe2000f8e00ff */
[----:B------:R-:W-:Y:S01]  /*1c10*/  UISETP.LT.AND UP0, UPT, URZ, UR17, UPT ;  /* 0x000000113f00728c */ /* 0x000fe2000bf01270 */
[----:B------:R-:W-:Y:S01]  /*1c20*/  IMAD.WIDE.U32 R8, R16, UR57, R8 ;  /* 0x0000003910087c25 */ /* 0x000fe2000f8e0008 */
[----:B------:R-:W-:Y:S02]  /*1c30*/  UIADD3.X UR5, UR53, UR5, UR49, UP3, UP2 ;  /* 0x0000000535057290 */ /* 0x000fe40009fe4431 */
[----:B------:R-:W-:Y:S01]  /*1c40*/  USEL UR17, URZ, UR17, !UP0 ;  /* 0x000000113f117287 */ /* 0x000fe2000c000000 */
[----:B------:R-:W-:-:S02]  /*1c50*/  IMAD R13, R13, UR16, R17 ;  /* 0x000000100d0d7c24 */ /* 0x000fc4000f8e0211 */
[----:B------:R-:W-:Y:S01]  /*1c60*/  IMAD.WIDE.U32 R10, R12, UR57, R10 ;  /* 0x000000390c0a7c25 */ /* 0x000fe2000f8e000a */
[----:B------:R-:W-:Y:S02]  /*1c70*/  UISETP.GT.AND UP0, UPT, UR39, UR17, UPT ;  /* 0x000000112700728c */ /* 0x000fe4000bf04270 */
[----:B------:R-:W-:Y:S01]  /*1c80*/  IADD3 R12, P1, R13, UR10, RZ ;  /* 0x0000000a0d0c7c10 */ /* 0x000fe2000ff3e0ff */
[----:B------:R-:W-:Y:S01]  /*1c90*/  VIADD R9, R9, UR11 ;  /* 0x0000000b09097c36 */ /* 0x000fe20008000000 */
[----:B------:R-:W-:Y:S01]  /*1ca0*/  LEA R234, P3, R10, UR36, 0x1 ;  /* 0x000000240aea7c11 */ /* 0x000fe2000f8608ff */
[-C--:B------:R-:W-:Y:S01]  /*1cb0*/  IMAD R16, R21, R14.reuse, RZ ;  /* 0x0000000e15107224 */ /* 0x080fe200078e02ff */
[----:B------:R-:W-:Y:S01]  /*1cc0*/  LEA.HI.X.SX32 R13, R13, UR5, 0x1, P1 ;  /* 0x000000050d0d7c11 */ /* 0x000fe200088f0eff */
[----:B------:R-:W-:Y:S01]  /*1cd0*/  IMAD.WIDE.U32 R8, R4, R14, R8 ;  /* 0x0000000e04087225 */ /* 0x000fe200078e0008 */
[----:B------:R-:W-:Y:S01]  /*1ce0*/  LEA R228, P1, R12, UR22, 0x2 ;  /* 0x000000160ce47c11 */ /* 0x000fe2000f8210ff */
[----:B------:R-:W-:Y:S01]  /*1cf0*/  UMOV UR11, UR12 ;  /* 0x0000000c000b7c82 */ /* 0x000fe20008000000 */
[----:B------:R-:W-:Y:S01]  /*1d00*/  UMOV UR10, UR13 ;  /* 0x0000000d000a7c82 */ /* 0x000fe20008000000 */
[----:B------:R-:W-:Y:S01]  /*1d10*/  IMAD R16, R4, R15, R16 ;  /* 0x0000000f04107224 */ /* 0x000fe200078e0210 */
[----:B------:R-:W-:Y:S01]  /*1d20*/  LEA.HI.X R229, R12, UR23, R13, 0x2, P1 ;  /* 0x000000170ce57c11 */ /* 0x000fe200088f140d */
[----:B------:R-:W-:Y:S01]  /*1d30*/  VIADD R11, R11, UR14 ;  /* 0x0000000e0b0b7c36 */ /* 0x000fe20008000000 */
[----:B------:R-:W-:Y:S01]  /*1d40*/  PLOP3.LUT P1, PT, PT, PT, UP0, 0x80, 0x0 ;  /* 0x000000000000781c */ /* 0x000fe20003f2f008 */
[----:B------:R-:W-:Y:S01]  /*1d50*/  UIMAD.WIDE UR14, UR38, 0x4, UR60 ;  /* 0x00000004260e78a5 */ /* 0x000fe2000f8e023c */
[----:B------:R-:W-:Y:S01]  /*1d60*/  IMAD.IADD R9, R9, 0x1, R16 ;  /* 0x0000000109097824 */ /* 0x000fe200078e0210 */
[----:B------:R-:W-:Y:S01]  /*1d70*/  LEA R232, P2, R8, UR34, 0x1 ;  /* 0x0000002208e87c11 */ /* 0x000fe2000f8408ff */
[----:B------:R-:W-:Y:S01]  /*1d80*/  UIADD3 UR5, UR39, -0x1, URZ ;  /* 0xffffffff27057890 */ /* 0x000fe2000fffe03f */
[----:B------:R-:W-:-:S02]  /*1d90*/  LEA.HI.X R235, R10, UR37, R11, 0x1, P3 ;  /* 0x000000250aeb7c11 */ /* 0x000fc400098f0c0b */
[----:B------:R-:W-:Y:S01]  /*1da0*/  LEA.HI.X R233, R8, UR35, R9, 0x1, P2 ;  /* 0x0000002308e97c11 */ /* 0x000fe200090f0c09 */
[----:B------:R-:W-:Y:S01]  /*1db0*/  UMOV UR13, UR14 ;  /* 0x0000000e000d7c82 */ /* 0x000fe20008000000 */
[----:B------:R-:W-:-:S04]  /*1dc0*/  UMOV UR12, UR15 ;  /* 0x0000000f000c7c82 */ /* 0x000fc80008000000 */
[----:B------:R-:W-:Y:S05]  /*1dd0*/  @P1 BRA `(.L_x_261) ;  /* 0x0000000800201947 */ /* 0x000fea0003800000 */
        /* <DEDUP_REMOVED lines=19> */
.L_x_262:
        /* <DEDUP_REMOVED lines=19> */
.L_x_263:
[----:B------:R-:W-:Y:S01]  /*2040*/  UIMAD UR5, UR44, UR10, URZ ;  /* 0x0000000a2c0572a4 */ /* 0x000fe2000f8e023f */
[----:B------:R-:W-:Y:S01]  /*2050*/  IMAD.U32 R8, RZ, RZ, UR10 ;  /* 0x0000000aff087e24 */ /* 0x000fe2000f8e00ff */
[----:B------:R-:W-:Y:S01]  /*2060*/  UIMAD UR8, UR9, -0x40, UR8 ;  /* 0xffffffc0090878a4 */ /* 0x000fe2000f8e0208 */
        /* <DEDUP_REMOVED lines=17> */
[----:B------:R-:W-:Y:S01]  /*2180*/  MOV R8, R10 ;  /* 0x0000000a00087202 */ /* 0x000fe20000000f00 */
[----:B------:R-:W-:Y:S01]  /*2190*/  IMAD R5, R21, UR10, RZ ;  /* 0x0000000a15057c24 */ /* 0x000fe2000f8e02ff */
[----:B------:R-:W-:Y:S01]  /*21a0*/  MOV R9, R14 ;  /* 0x0000000e00097202 */ /* 0x000fe20000000f00 */
[----:B------:R-:W-:Y:S02]  /*21b0*/  ULDC.64 UR14, c[0x0][0x3f0] ;  /* 0x0000fc00000e7ab9 */ /* 0x000fe40000000a00 */
[C---:B------:R-:W-:Y:S02]  /*21c0*/  IMAD R5, R4.reuse, UR11, R5 ;  /* 0x0000000b04057c24 */ /* 0x040fe4000f8e0205 */
[----:B------:R-:W-:-:S05]  /*21d0*/  IMAD.WIDE.U32 R12, R4, UR10, R8 ;  /* 0x0000000a040c7c25 */ /* 0x000fca000f8e0008 */
[----:B------:R-:W-:Y:S02]  /*21e0*/  IADD3 R5, R13, R5, RZ ;  /* 0x000000050d057210 */ /* 0x000fe40007ffe0ff */
[----:B------:R-:W-:-:S04]  /*21f0*/  LEA R8, P2, R12, UR14, 0x1 ;  /* 0x0000000e0c087c11 */ /* 0x000fc8000f8408ff */
[----:B------:R-:W-:-:S05]  /*2200*/  LEA.HI.X R9, R12, UR15, R5, 0x1, P2 ;  /* 0x0000000f0c097c11 */ /* 0x000fca00090f0c05 */
[----:B------:R1:W-:Y:S04]  /*2210*/  STG.E.128 desc[UR6][R8.64], RZ ;  /* 0x000000ff08007986 */ /* 0x0003e8000c101d06 */
[----:B------:R1:W-:Y:S04]  /*2220*/  STG.E.128 desc[UR6][R8.64+0x80], RZ ;  /* 0x000080ff08007986 */ /* 0x0003e8000c101d06 */
[----:B------:R1:W-:Y:S04]  /*2230*/  STG.E.128 desc[UR6][R8.64+0x100], RZ ;  /* 0x000100ff08007986 */ /* 0x0003e8000c101d06 */
[----:B------:R1:W-:Y:S02]  /*2240*/  STG.E.128 desc[UR6][R8.64+0x180], RZ ;  /* 0x000180ff08007986 */ /* 0x0003e4000c101d06 */
.L_x_265:
[----:B------:R-:W-:Y:S05]  /*2250*/  BSYNC B0 ;  /* 0x0000000000007941 */ /* 0x000fea0003800000 */
.L_x_264:
[----:B------:R-:W-:Y:S04]  /*2260*/  BSSY B0, `(.L_x_266) ;  /* 0x0000010000007945 */ /* 0x000fe80003800000 */
[----:B------:R-:W-:Y:S05]  /*2270*/  @P0 BRA `(.L_x_267) ;  /* 0x0000000000380947 */ /* 0x000fea0003800000 */
[----:B------:R-:W-:Y:S01]  /*2280*/  IADD3 R5, P2, R4, 0x20, RZ ;  /* 0x0000002004057810 */ /* 0x000fe20007f5e0ff */
[----:B------:R-:W-:Y:S01]  /*2290*/  ULDC.64 UR14, c[0x0][0x3f0] ;  /* 0x0000fc00000e7ab9 */ /* 0x000fe20000000a00 */
[----:B------:R-:W-:Y:S02]  /*22a0*/  MOV R11, R14 ;  /* 0x0000000e000b7202 */ /* 0x000fe40000000f00 */
[----:B-1----:R-:W-:Y:S01]  /*22b0*/  IADD3.X R8, RZ, R21, RZ, P2, !PT ;  /* 0x00000015ff087210 */ /* 0x002fe200017fe4ff */
[----:B------:R-:W-:-:S04]  /*22c0*/  IMAD.WIDE.U32 R10, R5, UR10, R10 ;  /* 0x0000000a050a7c25 */ /* 0x000fc8000f8e000a */
[----:B------:R-:W-:-:S04]  /*22d0*/  IMAD R8, R8, UR10, RZ ;  /* 0x0000000a08087c24 */ /* 0x000fc8000f8e02ff */
[----:B------:R-:W-:Y:S01]  /*22e0*/  IMAD R5, R5, UR11, R8 ;  /* 0x0000000b05057c24 */ /* 0x000fe2000f8e0208 */
[----:B------:R-:W-:-:S04]  /*22f0*/  LEA R8, P2, R10, UR14, 0x1 ;  /* 0x0000000e0a087c11 */ /* 0x000fc8000f8408ff */
[----:B------:R-:W-:-:S04]  /*2300*/  IADD3 R5, R11, R5, RZ ;  /* 0x000000050b057210 */ /* 0x000fc80007ffe0ff */
[----:B------:R-:W-:-:S05]  /*2310*/  LEA.HI.X R9, R10, UR15, R5, 0x1, P2 ;  /* 0x0000000f0a097c11 */ /* 0x000fca00090f0c05 */
[----:B------:R2:W-:Y:S04]  /*2320*/  STG.E.128 desc[UR6][R8.64], RZ ;  /* 0x000000ff08007986 */ /* 0x0005e8000c101d06 */
[----:B------:R2:W-:Y:S04]  /*2330*/  STG.E.128 desc[UR6][R8.64+0x80], RZ ;  /* 0x000080ff08007986 */ /* 0x0005e8000c101d06 */
[----:B------:R2:W-:Y:S04]  /*2340*/  STG.E.128 desc[UR6][R8.64+0x100], RZ ;  /* 0x000100ff08007986 */ /* 0x0005e8000c101d06 */
[----:B------:R2:W-:Y:S02]  /*2350*/  STG.E.128 desc[UR6][R8.64+0x180], RZ ;  /* 0x000180ff08007986 */ /* 0x0005e4000c101d06 */
.L_x_267:
[----:B------:R-:W-:Y:S05]  /*2360*/  BSYNC B0 ;  /* 0x0000000000007941 */ /* 0x000fea0003800000 */
.L_x_266:
[----:B------:R-:W-:Y:S01]  /*2370*/  UIMAD UR5, UR44, UR12, URZ ;  /* 0x0000000c2c0572a4 */ /* 0x000fe2000f8e023f */
[----:B------:R-:W-:Y:S01]  /*2380*/  IMAD.U32 R5, RZ, RZ, UR12 ;  /* 0x0000000cff057e24 */ /* 0x000fe2000f8e00ff */
[----:B------:R-:W-:Y:S01]  /*2390*/  USHF.R.S32.HI UR8, URZ, 0x1f, UR57 ;  /* 0x0000001f3f087899 */ /* 0x000fe20008011439 */
[----:B------:R-:W-:Y:S01]  /*23a0*/  BSSY B0, `(.L_x_268) ;  /* 0x000001a000007945 */ /* 0x000fe20003800000 */
[----:B------:R-:W-:Y:S01]  /*23b0*/  UIMAD UR5, UR28, UR13, UR5 ;  /* 0x0000000d1c0572a4 */ /* 0x000fe2000f8e0205 */
[----:B------:R-:W-:Y:S01]  /*23c0*/  IMAD.WIDE.U32 R6, R5, UR28, R6 ;  /* 0x0000001c05067c25 */ /* 0x000fe2000f8e0006 */
[----:B------:R-:W-:-:S04]  /*23d0*/  ULDC.64 UR10, c[0x0][0x470] ;  /* 0x00011c00000a7ab9 */ /* 0x000fc80000000a00 */
[----:B------:R-:W-:Y:S01]  /*23e0*/  IMAD.U32 R5, RZ, RZ, UR5 ;  /* 0x00000005ff057e24 */ /* 0x000fe2000f8e00ff */
[----:B-12---:R-:W-:Y:S01]  /*23f0*/  IADD3 R8, P2, R6, UR16, RZ ;  /* 0x0000001006087c10 */ /* 0x006fe2000ff5e0ff */
[----:B------:R-:W-:-:S03]  /*2400*/  UIMAD UR5, UR8, UR10, URZ ;  /* 0x0000000a080572a4 */ /* 0x000fc6000f8e023f */
[----:B------:R-:W-:Y:S01]  /*2410*/  IADD3.X R9, R7, UR17, R5, P2, !PT ;  /* 0x0000001107097c10 */ /* 0x000fe200097fe405 */
[----:B------:R-:W-:Y:S01]  /*2420*/  UIMAD UR11, UR57, UR11, UR5 ;  /* 0x0000000b390b72a4 */ /* 0x000fe2000f8e0205 */
[----:B------:R-:W-:-:S05]  /*2430*/  MOV R5, UR10 ;  /* 0x0000000a00057c02 */ /* 0x000fca0008000f00 */
[----:B------:R-:W-:-:S05]  /*2440*/  IMAD.WIDE.U32 R8, R5, UR57, R8 ;  /* 0x0000003905087c25 */ /* 0x000fca000f8e0008 */
[----:B------:R-:W-:Y:S01]  /*2450*/  IADD3 R5, R9, UR11, RZ ;  /* 0x0000000b09057c10 */ /* 0x000fe2000fffe0ff */
[----:B------:R-:W-:Y:S06]  /*2460*/  @P1 BRA `(.L_x_269) ;  /* 0x0000000000341947 */ /* 0x000fec0003800000 */
[----:B------:R-:W-:Y:S01]  /*2470*/  MOV R6, R8 ;  /* 0x0000000800067202 */ /* 0x000fe20000000f00 */
[----:B------:R-:W-:Y:S01]  /*2480*/  IMAD R12, R21, UR12, RZ ;  /* 0x0000000c150c7c24 */ /* 0x000fe2000f8e02ff */
[----:B------:R-:W-:Y:S01]  /*2490*/  MOV R7, R5 ;  /* 0x0000000500077202 */ /* 0x000fe20000000f00 */
[----:B------:R-:W-:Y:S02]  /*24a0*/  ULDC.64 UR10, c[0x0][0x3f8] ;  /* 0x0000fe00000a7ab9 */ /* 0x000fe40000000a00 */
[----:B------:R-:W-:-:S04]  /*24b0*/  IMAD.WIDE.U32 R10, R4, UR12, R6 ;  /* 0x0000000c040a7c25 */ /* 0x000fc8000f8e0006 */
[----:B------:R-:W-:-:S05]  /*24c0*/  IMAD R6, R4, UR13, R12 ;  /* 0x0000000d04067c24 */ /* 0x000fca000f8e020c */
[----:B------:R-:W-:Y:S02]  /*24d0*/  IADD3 R7, R11, R6, RZ ;  /* 0x000000060b077210 */ /* 0x000fe40007ffe0ff */
[----:B------:R-:W-:-:S04]  /*24e0*/  LEA R6, P1, R10, UR10, 0x1 ;  /* 0x0000000a0a067c11 */ /* 0x000fc8000f8208ff */
[----:B------:R-:W-:-:S05]  /*24f0*/  LEA.HI.X R7, R10, UR11, R7, 0x1, P1 ;  /* 0x0000000b0a077c11 */ /* 0x000fca00088f0c07 */
[----:B------:R1:W-:Y:S04]  /*2500*/  STG.E.128 desc[UR6][R6.64], RZ ;  /* 0x000000ff06007986 */ /* 0x0003e8000c101d06 */
[----:B------:R1:W-:Y:S04]  /*2510*/  STG.E.128 desc[UR6][R6.64+0x80], RZ ;  /* 0x000080ff06007986 */ /* 0x0003e8000c101d06 */
[----:B------:R1:W-:Y:S04]  /*2520*/  STG.E.128 desc[UR6][R6.64+0x100], RZ ;  /* 0x000100ff06007986 */ /* 0x0003e8000c101d06 */
[----:B------:R1:W-:Y:S02]  /*2530*/  STG.E.128 desc[UR6][R6.64+0x180], RZ ;  /* 0x000180ff06007986 */ /* 0x0003e4000c101d06 */
.L_x_269:
[----:B------:R-:W-:Y:S05]  /*2540*/  BSYNC B0 ;  /* 0x0000000000007941 */ /* 0x000fea0003800000 */
.L_x_268:
[----:B------:R-:W-:Y:S05]  /*2550*/  @P0 BRA `(.L_x_270) ;  /* 0x0000006000600947 */ /* 0x000fea0003800000 */
[----:B------:R-:W-:Y:S01]  /*2560*/  IADD3 R4, P0, R4, 0x20, RZ ;  /* 0x0000002004047810 */ /* 0x000fe20007f1e0ff */
[----:B------:R-:W-:Y:S01]  /*2570*/  ULDC.64 UR10, c[0x0][0x3f8] ;  /* 0x0000fe00000a7ab9 */ /* 0x000fe20000000a00 */
[----:B-1----:R-:W-:-:S03]  /*2580*/  MOV R7, R5 ;  /* 0x0000000500077202 */ /* 0x002fc60000000f00 */
[----:B------:R-:W-:-:S04]  /*2590*/  IMAD.X R6, RZ, RZ, R21, P0 ;  /* 0x000000ffff067224 */ /* 0x000fc800000e0615 */
[----:B------:R-:W-:Y:S02]  /*25a0*/  IMAD R9, R6, UR12, RZ ;  /* 0x0000000c06097c24 */ /* 0x000fe4000f8e02ff */
[----:B------:R-:W-:Y:S02]  /*25b0*/  IMAD.MOV.U32 R6, RZ, RZ, R8 ;  /* 0x000000ffff067224 */ /* 0x000fe400078e0008 */
[C---:B------:R-:W-:Y:S02]  /*25c0*/  IMAD R5, R4.reuse, UR13, R9 ;  /* 0x0000000d04057c24 */ /* 0x040fe4000f8e0209 */
[----:B------:R-:W-:-:S03]  /*25d0*/  IMAD.WIDE.U32 R6, R4, UR12, R6 ;  /* 0x0000000c04067c25 */ /* 0x000fc6000f8e0006 */
[----:B------:R-:W-:Y:S02]  /*25e0*/  LEA R4, P0, R6, UR10, 0x1 ;  /* 0x0000000a06047c11 */ /* 0x000fe4000f8008ff */
[----:B------:R-:W-:-:S04]  /*25f0*/  IADD3 R5, R7, R5, RZ ;  /* 0x0000000507057210 */ /* 0x000fc80007ffe0ff */
[----:B------:R-:W-:-:S05]  /*2600*/  LEA.HI.X R5, R6, UR11, R5, 0x1, P0 ;  /* 0x0000000b06057c11 */ /* 0x000fca00080f0c05 */
[----:B------:R1:W-:Y:S04]  /*2610*/  STG.E.128 desc[UR6][R4.64], RZ ;  /* 0x000000ff04007986 */ /* 0x0003e8000c101d06 */
[----:B------:R1:W-:Y:S04]  /*2620*/  STG.E.128 desc[UR6][R4.64+0x80], RZ ;  /* 0x000080ff04007986 */ /* 0x0003e8000c101d06 */
[----:B------:R1:W-:Y:S04]  /*2630*/  STG.E.128 desc[UR6][R4.64+0x100], RZ ;  /* 0x000100ff04007986 */ /* 0x0003e8000c101d06 */
[----:B------:R1:W-:Y:S01]  /*2640*/  STG.E.128 desc[UR6][R4.64+0x180], RZ ;  /* 0x000180ff04007986 */ /* 0x0003e2000c101d06 */
[----:B------:R-:W-:Y:S05]  /*2650*/  BRA `(.L_x_270) ;  /* 0x0000006000207947 */ /* 0x000fea0003800000 */
.L_x_261:
[----:B------:R-:W-:Y:S01]  /*2660*/  UIMAD UR16, UR44, UR26, URZ ;  /* 0x0000001a2c1072a4 */ /* 0x000fe2000f8e023f */
[----:B------:R-:W-:Y:S01]  /*2670*/  IMAD.U32 R8, RZ, RZ, UR26 ;  /* 0x0000001aff087e24 */ /* 0x000fe2000f8e00ff */
[----:B------:R-:W-:Y:S01]  /*2680*/  UIMAD UR19, UR44, UR24, URZ ;  /* 0x000000182c1372a4 */ /* 0x000fe2000f8e023f */
[----:B------:R-:W-:Y:S01]  /*2690*/  IMAD.U32 R10, RZ, RZ, UR24 ;  /* 0x00000018ff0a7e24 */ /* 0x000fe2000f8e00ff */
[----:B------:R-:W-:Y:S01]  /*26a0*/  UIMAD UR14, UR5, -0x40, UR32 ;  /* 0xffffffc0050e78a4 */ /* 0x000fe2000f8e0220 */
[----:B------:R-:W-:Y:S01]  /*26b0*/  VIADD R11, R4, 0x20 ;  /* 0x00000020040b7836 */ /* 0x000fe20000000000 */
[----:B------:R-:W-:Y:S01]  /*26c0*/  UIMAD UR15, UR9, -0x40, UR8 ;  /* 0xffffffc0090f78a4 */ /* 0x000fe2000f8e0208 */
[--C-:B------:R-:W-:Y:S01]  /*26d0*/  IMAD.WIDE.U32 R8, R8, UR28, R6.reuse ;  /* 0x0000001c08087c25 */ /* 0x100fe2000f8e0006 */
[----:B------:R-:W-:Y:S01]  /*26e0*/  UIMAD UR16, UR28, UR27, UR16 ;  /* 0x0000001b1c1072a4 */ /* 0x000fe2000f8e0210 */
[----:B------:R-:W1:Y:S01]  /*26f0*/  LDC R247, c[0x0][0x270] ;  /* 0x00009c00fff77b82 */ /* 0x000e620000000800 */
[----:B------:R-:W-:Y:S01]  /*2700*/  UIMAD UR19, UR28, UR25, UR19 ;  /* 0x000000191c1372a4 */ /* 0x000fe2000f8e0213 */
[----:B------:R-:W-:Y:S01]  /*2710*/  IMAD.WIDE.U32 R6, R10, UR28, R6 ;  /* 0x0000001c0a067c25 */ /* 0x000fe2000f8e0006 */
[C---:B------:R-:W-:Y:S01]  /*2720*/  ISETP.GE.AND P4, PT, R11.reuse, UR14, PT ;  /* 0x0000000e0b007c0c */ /* 0x040fe2000bf86270 */
[----:B------:R-:W-:Y:S01]  /*2730*/  ULDC.64 UR22, c[0x0][0x260] ;  /* 0x0000980000167ab9 */ /* 0x000fe20000000a00 */
[----:B------:R-:W-:Y:S01]  /*2740*/  ISETP.GE.AND P2, PT, R11, UR15, PT ;  /* 0x0000000f0b007c0c */ /* 0x000fe2000bf46270 */
[----:B------:R-:W-:Y:S01]  /*2750*/  IMAD.U32 R11, RZ, RZ, UR16 ;  /* 0x00000010ff0b7e24 */ /* 0x000fe2000f8e00ff */
[----:B------:R-:W-:Y:S01]  /*2760*/  IADD3 R10, P1, R8, UR42, RZ ;  /* 0x0000002a080a7c10 */ /* 0x000fe2000ff3e0ff */
[----:B------:R-:W-:Y:S01]  /*2770*/  IMAD.U32 R8, RZ, RZ, UR19 ;  /* 0x00000013ff087e24 */ /* 0x000fe2000f8e00ff */
[----:B------:R-:W-:Y:S01]  /*2780*/  IADD3 R6, P0, R6, UR43, RZ ;  /* 0x0000002b06067c10 */ /* 0x000fe2000ff1e0ff */
[----:B------:R-:W-:Y:S01]  /*2790*/  ULDC.64 UR20, c[0x0][0x268] ;  /* 0x00009a0000147ab9 */ /* 0x000fe20000000a00 */
[----:B------:R-:W-:Y:S01]  /*27a0*/  IADD3.X R11, R9, UR45, R11, P1, !PT ;  /* 0x0000002d090b7c10 */ /* 0x000fe20008ffe40b */
[C---:B------:R-:W-:Y:S01]  /*27b0*/  IMAD R9, R18.reuse, UR22, RZ ;  /* 0x0000001612097c24 */ /* 0x040fe2000f8e02ff */
[----:B------:R-:W-:Y:S01]  /*27c0*/  IADD3.X R7, R7, UR47, R8, P0, !PT ;  /* 0x0000002f07077c10 */ /* 0x000fe200087fe408 */
[----:B------:R-:W-:Y:S01]  /*27d0*/  IMAD R8, R18, UR20, RZ ;  /* 0x0000001412087c24 */ /* 0x000fe2000f8e02ff */
[----:B------:R-:W-:Y:S01]  /*27e0*/  ISETP.GE.AND P3, PT, R4, UR15, PT ;  /* 0x0000000f04007c0c */ /* 0x000fe2000bf66270 */
[----:B------:R-:W-:Y:S01]  /*27f0*/  IMAD.WIDE.U32 R18, R14, 0x40, RZ ;  /* 0x000000400e127825 */ /* 0x000fe200078e00ff */
[----:B------:R-:W-:Y:S01]  /*2800*/  USHF.L.U32 UR15, UR41, 0x6, URZ ;  /* 0x00000006290f7899 */ /* 0x000fe2000800063f */
[----:B------:R-:W-:Y:S01]  /*2810*/  @!P2 IADD3 R16, P1, R4, 0x20, RZ ;  /* 0x000000200410a810 */ /* 0x000fe20007f3e0ff */
[----:B------:R-:W2:Y:S01]  /*2820*/  @!P2 LDC.64 R22, c[0x0][0x218] ;  /* 0x00008600ff16ab82 */ /* 0x000ea20000000a00 */
[----:B------:R-:W-:-:S02]  /*2830*/  IMAD R13, R5, UR23, R9 ;  /* 0x00000017050d7c24 */ /* 0x000fc4000f8e0209 */
[C---:B------:R-:W-:Y:S01]  /*2840*/  IMAD R9, R5.reuse, UR21, R8 ;  /* 0x0000001505097c24 */ /* 0x040fe2000f8e0208 */
[----:B------:R-:W-:Y:S01]  /*2850*/  @!P4 IADD3 R8, P0, R232, R18, RZ ;  /* 0x00000012e808c210 */ /* 0x000fe20007f1e0ff */
[----:B------:R-:W-:Y:S01]  /*2860*/  IMAD.WIDE.U32 R6, R5, UR20, R6 ;  /* 0x0000001405067c25 */ /* 0x000fe2000f8e0006 */
[----:B------:R-:W-:-:S03]  /*2870*/  UIMAD.WIDE.U32 UR20, UR40, 0x40, URZ ;  /* 0x00000040281478a5 */ /* 0x000fc6000f8e003f */
[----:B------:R-:W-:Y:S02]  /*2880*/  IMAD.SHL.U32 R15, R15, 0x40, RZ ;  /* 0x000000400f0f7824 */ /* 0x000fe400078e00ff */
[----:B------:R-:W-:Y:S02]  /*2890*/  IMAD.IADD R7, R7, 0x1, R9 ;  /* 0x0000000107077824 */ /* 0x000fe400078e0209 */
[----:B------:R-:W-:Y:S01]  /*28a0*/  IMAD.WIDE.U32 R10, R5, UR22, R10 ;  /* 0x00000016050a7c25 */ /* 0x000fe2000f8e000a */
[----:B------:R-:W-:Y:S02]  /*28b0*/  @!P4 IADD3.X R9, R233, R19, R15, P0, !PT ;  /* 0x00000013e909c210 */ /* 0x000fe400007fe40f */
[----:B------:R-:W-:Y:S01]  /*28c0*/  PLOP3.LUT P0, PT, PT, PT, UP4, 0x80, 0x0 ;  /* 0x000000000000781c */ /* 0x000fe20003f0f048 */
[----:B------:R-:W-:Y:S02]  /*28d0*/  VIADD R5, R249, 0x8 ;  /* 0x00000008f9057836 */ /* 0x000fe40000000000 */
[----:B------:R-:W-:Y:S01]  /*28e0*/  @!P2 IMAD.X R12, RZ, RZ, R21, P1 ;  /* 0x000000ffff0ca224 */ /* 0x000fe200008e0615 */
[----:B------:R-:W-:Y:S01]  /*28f0*/  @!P2 IADD3 R14, P1, R4, 0x20, RZ ;  /* 0x00000020040ea810 */ /* 0x000fe20007f3e0ff */
[----:B------:R-:W-:Y:S01]  /*2900*/  @!P3 IMAD R20, R21, UR24, RZ ;  /* 0x000000181514bc24 */ /* 0x000fe2000f8e02ff */
[----:B------:R-:W-:Y:S01]  /*2910*/  ISETP.GE.AND P5, PT, R5, UR14, PT ;  /* 0x0000000e05007c0c */ /* 0x000fe2000bfa6270 */
[----:B------:R-:W-:-:S02]  /*2920*/  @!P2 IMAD R5, R12, UR26, RZ ;  /* 0x0000001a0c05ac24 */ /* 0x000fc4000f8e02ff */
[----:B------:R-:W-:Y:S01]  /*2930*/  @!P2 IMAD.X R15, RZ, RZ, R21, P1 ;  /* 0x000000ffff0fa224 */ /* 0x000fe200008e0615 */
[----:B------:R-:W-:Y:S01]  /*2940*/  ISETP.GE.AND P1, PT, R4, UR14, PT ;  /* 0x0000000e04007c0c */ /* 0x000fe2000bf26270 */
[----:B------:R-:W-:Y:S02]  /*2950*/  @!P2 IMAD R27, R16, UR27, R5 ;  /* 0x0000001b101bac24 */ /* 0x000fe4000f8e0205 */
[----:B------:R-:W-:Y:S01]  /*2960*/  @P0 BAR.SYNC.DEFER_BLOCKING 0x0 ;  /* 0x0000000000000b1d */ /* 0x000fe20000010000 */
[----:B------:R-:W-:Y:S02]  /*2970*/  @!P3 IMAD R5, R21, UR26, RZ ;  /* 0x0000001a1505bc24 */ /* 0x000fe4000f8e02ff */
[----:B------:R-:W-:Y:S02]  /*2980*/  @!P3 IMAD R26, R4, UR25, R20 ;  /* 0x00000019041abc24 */ /* 0x000fe4000f8e0214 */
[----:B------:R-:W-:-:S03]  /*2990*/  IMAD.IADD R11, R11, 0x1, R13 ;  /* 0x000000010b0b7824 */ /* 0x000fc600078e020d */
[----:B------:R-:W3:Y:S01]  /*29a0*/  @!P3 LDC.64 R20, c[0x0][0x218] ;  /* 0x00008600ff14bb82 */ /* 0x000ee20000000a00 */
[----:B------:R-:W-:Y:S02]  /*29b0*/  @!P2 IMAD.MOV.U32 R12, RZ, RZ, R10 ;  /* 0x000000ffff0ca224 */ /* 0x000fe400078e000a */
[----:B------:R-:W-:Y:S02]  /*29c0*/  @!P2 IMAD.MOV.U32 R13, RZ, RZ, R11 ;  /* 0x000000ffff0da224 */ /* 0x000fe400078e000b */
[----:B------:R-:W-:Y:S02]  /*29d0*/  @!P3 IMAD R24, R4, UR27, R5 ;  /* 0x0000001b0418bc24 */ /* 0x000fe4000f8e0205 */
[----:B------:R-:W-:Y:S02]  /*29e0*/  @!P2 IMAD.MOV.U32 R18, RZ, RZ, R6 ;  /* 0x000000ffff12a224 */ /* 0x000fe400078e0006 */
[----:B------:R-:W-:Y:S02]  /*29f0*/  @!P2 IMAD.MOV.U32 R19, RZ, RZ, R7 ;  /* 0x000000ffff13a224 */ /* 0x000fe400078e0007 */
[----:B------:R-:W-:-:S04]  /*2a00*/  @!P2 IMAD.WIDE.U32 R16, R16, UR26, R12 ;  /* 0x0000001a1010ac25 */ /* 0x000fc8000f8e000c */
[----:B------:R-:W-:Y:S02]  /*2a10*/  @!P2 IMAD R5, R15, UR24, RZ ;  /* 0x000000180f05ac24 */ /* 0x000fe4000f8e02ff */
[C---:B------:R-:W-:Y:S01]  /*2a20*/  @!P3 IMAD.WIDE.U32 R12, R4.reuse, UR26, R10 ;  /* 0x0000001a040cbc25 */ /* 0x040fe2000f8e000a */
[----:B------:R4:W-:Y:S03]  /*2a30*/  @P1 STS.128 [R231+0x8000], RZ ;  /* 0x008000ffe7001388 */ /* 0x0009e60000000c00 */
[----:B------:R-:W-:Y:S01]  /*2a40*/  @!P3 IMAD.WIDE.U32 R10, R4, UR24, R6 ;  /* 0x00000018040abc25 */ /* 0x000fe2000f8e0006 */
[----:B------:R4:W-:Y:S01]  /*2a50*/  @P1 STS.128 [R231+0xa000], RZ ;  /* 0x00a000ffe7001388 */ /* 0x0009e20000000c00 */
[----:B------:R-:W-:Y:S02]  /*2a60*/  @!P4 IADD3 R6, P0, R234, UR20, RZ ;  /* 0x00000014ea06cc10 */ /* 0x000fe4000ff1e0ff */
[----:B------:R-:W-:Y:S01]  /*2a70*/  IMAD.MOV.U32 R240, RZ, RZ, 0x7f800000 ;  /* 0x7f800000fff07424 */ /* 0x000fe200078e00ff */
[----:B------:R4:W-:Y:S01]  /*2a80*/  @P1 STS.128 [R231+0xc000], RZ ;  /* 0x00c000ffe7001388 */ /* 0x0009e20000000c00 */
[----:B------:R-:W-:-:S02]  /*2a90*/  IMAD.U32 R4, RZ, RZ, UR15 ;  /* 0x0000000fff047e24 */ /* 0x000fc4000f8e00ff */
[----:B------:R-:W-:Y:S01]  /*2aa0*/  IMAD.MOV.U32 R241, RZ, RZ, 0x7f800000 ;  /* 0x7f800000fff17424 */ /* 0x000fe200078e00ff */
[----:B------:R4:W-:Y:S01]  /*2ab0*/  @P1 STS.128 [R231+0xe000], RZ ;  /* 0x00e000ffe7001388 */ /* 0x0009e20000000c00 */
[C---:B------:R-:W-:Y:S01]  /*2ac0*/  @!P2 IMAD R25, R14.reuse, UR25, R5 ;  /* 0x000000190e19ac24 */ /* 0x040fe2000f8e0205 */
[----:B------:R-:W-:Y:S01]  /*2ad0*/  @!P4 IADD3.X R7, R235, UR21, R4, P0, !PT ;  /* 0x00000015eb07cc10 */ /* 0x000fe200087fe404 */
[----:B------:R-:W-:Y:S01]  /*2ae0*/  @!P2 IMAD.WIDE.U32 R14, R14, UR24, R18 ;  /* 0x000000180e0eac25 */ /* 0x000fe2000f8e0012 */
[----:B------:R-:W-:Y:S01]  /*2af0*/  @!PT LDS RZ, [RZ] ;  /* 0x00000000fffff984 */ /* 0x000fe20000000800 */
[----:B------:R-:W-:Y:S01]  /*2b00*/  @!PT LDS RZ, [RZ] ;  /* 0x00000000fffff984 */ /* 0x000fe20000000800 */
[----:B------:R-:W-:Y:S01]  /*2b10*/  @!PT LDS RZ, [RZ] ;  /* 0x00000000fffff984 */ /* 0x000fe20000000800 */
[----:B------:R-:W-:Y:S01]  /*2b20*/  @!P1 LDGSTS.E.BYPASS.LTC128B.128 [R231+0x8000], desc[UR6][R232.64] ;  /* 0x08000000e8e79fae */ /* 0x000fe2000b901d46 */
[----:B------:R-:W1:Y:S01]  /*2b30*/  @!P3 LDC.64 R18, c[0x0][0x220] ;  /* 0x00008800ff12bb82 */ /* 0x000e620000000a00 */
[C---:B---3--:R-:W-:Y:S01]  /*2b40*/  @!P3 LEA R4, P0, R12.reuse, R20, 0x1 ;  /* 0x000000140c04b211 */ /* 0x048fe200078008ff */
[----:B------:R-:W-:Y:S01]  /*2b50*/  @!P3 IMAD.IADD R5, R13, 0x1, R24 ;  /* 0x000000010d05b824 */ /* 0x000fe200078e0218 */
[----:B------:R-:W-:Y:S01]  /*2b60*/  @!P1 LDGSTS.E.BYPASS.LTC128B.128 [R231+0xa000], desc[UR6][R232.64+0x80] ;  /* 0x0a000080e8e79fae */ /* 0x000fe2000b901d46 */
[----:B------:R-:W-:Y:S01]  /*2b70*/  UIADD3 UR19, UR32, 0x40, UR28 ;  /* 0x0000004020137890 */ /* 0x000fe2000fffe01c */
[----:B------:R-:W-:Y:S01]  /*2b80*/  IMAD.SHL.U32 R243, R249, 0x4, RZ ;  /* 0x00000004f9f37824 */ /* 0x000fe200078e00ff */
[----:B------:R-:W-:Y:S01]  /*2b90*/  CS2R R190, SRZ ;  /* 0x0000000000be7805 */ /* 0x000fe2000001ff00 */
[----:B------:R-:W-:Y:S01]  /*2ba0*/  @!P1 LDGSTS.E.BYPASS.LTC128B.128 [R231+0xc000], desc[UR6][R232.64+0x100] ;  /* 0x0c000100e8e79fae */ /* 0x000fe2000b901d46 */
[----:B------:R-:W-:Y:S01]  /*2bb0*/  @!P3 LEA.HI.X R5, R12, R21, R5, 0x1, P0 ;  /* 0x000000150c05b211 */ /* 0x000fe200000f0c05 */
[----:B------:R-:W-:Y:S01]  /*2bc0*/  IMAD.MOV.U32 R251, RZ, RZ, 0x8 ;  /* 0x00000008fffb7424 */ /* 0x000fe200078e00ff */
[----:B------:R-:W3:Y:S01]  /*2bd0*/  @!P2 LDC.64 R12, c[0x0][0x220] ;  /* 0x00008800ff0cab82 */ /* 0x000ee20000000a00 */
[----:B------:R-:W-:Y:S01]  /*2be0*/  @!P1 LDGSTS.E.BYPASS.LTC128B.128 [R231+0xe000], desc[UR6][R232.64+0x180] ;  /* 0x0e000180e8e79fae */ /* 0x000fe2000b901d46 */
[----:B------:R-:W-:-:S02]  /*2bf0*/  CS2R R188, SRZ ;  /* 0x0000000000bc7805 */ /* 0x000fc4000001ff00 */
[----:B------:R-:W-:Y:S02]  /*2c00*/  CS2R R194, SRZ ;  /* 0x0000000000c27805 */ /* 0x000fe4000001ff00 */
[----:B------:R-:W-:Y:S01]  /*2c10*/  CS2R R192, SRZ ;  /* 0x0000000000c07805 */ /* 0x000fe2000001ff00 */
[----:B------:R4:W-:Y:S01]  /*2c20*/  @P4 STS.128 [R231+0x9000], RZ ;  /* 0x009000ffe7004388 */ /* 0x0009e20000000c00 */
[----:B------:R-:W-:Y:S02]  /*2c30*/  CS2R R186, SRZ ;  /* 0x0000000000ba7805 */ /* 0x000fe4000001ff00 */
[----:B------:R-:W-:Y:S02]  /*2c40*/  CS2R R184, SRZ ;  /* 0x0000000000b87805 */ /* 0x000fe4000001ff00 */
[----:B------:R-:W-:Y:S01]  /*2c50*/  CS2R R182, SRZ ;  /* 0x0000000000b67805 */ /* 0x000fe2000001ff00 */
[----:B------:R4:W-:Y:S01]  /*2c60*/  @P4 STS.128 [R231+0xb000], RZ ;  /* 0x00b000ffe7004388 */ /* 0x0009e20000000c00 */
        /* <DEDUP_REMOVED lines=11> */
[----:B------:R-:W-:Y:S01]  /*2d20*/  @!PT LDS RZ, [RZ] ;  /* 0x00000000fffff984 */ /* 0x000fe20000000800 */
[----:B------:R-:W-:Y:S01]  /*2d30*/  @!PT LDS RZ, [RZ] ;  /* 0x00000000fffff984 */ /* 0x000fe20000000800 */
[----:B------:R-:W-:Y:S01]  /*2d40*/  @!PT LDS RZ, [RZ] ;  /* 0x00000000fffff984 */ /* 0x000fe20000000800 */
[----:B------:R-:W-:Y:S01]  /*2d50*/  @!P4 LDGSTS.E.BYPASS.LTC128B.128 [R231+0x9000], desc[UR6][R8.64] ;  /* 0x0900000008e7cfae */ /* 0x000fe2000b901d46 */
[----:B------:R-:W-:Y:S02]  /*2d60*/  CS2R R158, SRZ ;  /* 0x00000000009e7805 */ /* 0x000fe4000001ff00 */
[----:B------:R-:W-:Y:S02]  /*2d70*/  CS2R R156, SRZ ;  /* 0x00000000009c7805 */ /* 0x000fe4000001ff00 */
[----:B------:R-:W-:Y:S01]  /*2d80*/  CS2R R162, SRZ ;  /* 0x0000000000a27805 */ /* 0x000fe2000001ff00 */
[----:B------:R-:W-:Y:S01]  /*2d90*/  @!P4 LDGSTS.E.BYPASS.LTC128B.128 [R231+0xb000], desc[UR6][R8.64+0x80] ;  /* 0x0b00008008e7cfae */ /* 0x000fe2000b901d46 */
[----:B------:R-:W-:-:S02]  /*2da0*/  CS2R R160, SRZ ;  /* 0x0000000000a07805 */ /* 0x000fc4000001ff00 */
[----:B------:R-:W-:Y:S02]  /*2db0*/  CS2R R154, SRZ ;  /* 0x00000000009a7805 */ /* 0x000fe4000001ff00 */
[----:B------:R-:W-:Y:S01]  /*2dc0*/  CS2R R152, SRZ ;  /* 0x0000000000987805 */ /* 0x000fe2000001ff00 */
[----:B------:R-:W-:Y:S01]  /*2dd0*/  @!P4 LDGSTS.E.BYPASS.LTC128B.128 [R231+0xd000], desc[UR6][R8.64+0x100] ;  /* 0x0d00010008e7cfae */ /* 0x000fe2000b901d46 */
[----:B------:R-:W-:Y:S02]  /*2de0*/  CS2R R150, SRZ ;  /* 0x0000000000967805 */ /* 0x000fe4000001ff00 */
[----:B------:R-:W-:Y:S02]  /*2df0*/  CS2R R148, SRZ ;  /* 0x0000000000947805 */ /* 0x000fe4000001ff00 */
[----:B------:R-:W-:Y:S01]  /*2e00*/  CS2R R142, SRZ ;  /* 0x00000000008e7805 */ /* 0x000fe2000001ff00 */
[----:B------:R2:W-:Y:S01]  /*2e10*/  @!P4 LDGSTS.E.BYPASS.LTC128B.128 [R231+0xf000], desc[UR6][R8.64+0x180] ;  /* 0x0f00018008e7cfae */ /* 0x0005e2000b901d46 */
[----:B------:R-:W-:-:S02]  /*2e20*/  CS2R R140, SRZ ;  /* 0x00000000008c7805 */ /* 0x000fc4000001ff00 */
[----:B------:R-:W-:Y:S02]  /*2e30*/  CS2R R146, SRZ ;  /* 0x0000000000927805 */ /* 0x000fe4000001ff00 */
[----:B------:R-:W-:Y:S01]  /*2e40*/  CS2R R144, SRZ ;  /* 0x0000000000907805 */ /* 0x000fe2000001ff00 */
[----:B------:R4:W-:Y:S01]  /*2e50*/  @P1 STS.128 [R231], RZ ;  /* 0x000000ffe7001388 */ /* 0x0009e20000000c00 */
        /* <DEDUP_REMOVED lines=18> */
[----:B------:R-:W-:Y:S01]  /*2f80*/  @!P1 LDGSTS.E.BYPASS.LTC128B.128 [R231], desc[UR6][R234.64] ;  /* 0x00000000eae79fae */ /* 0x000fe2000b901d46 */
[----:B------:R-:W-:Y:S02]  /*2f90*/  CS2R R62, SRZ ;  /* 0x00000000003e7805 */ /* 0x000fe4000001ff00 */
[----:B------:R-:W-:Y:S02]  /*2fa0*/  CS2R R60, SRZ ;  /* 0x00000000003c7805 */ /* 0x000fe4000001ff00 */
[----:B------:R-:W-:Y:S01]  /*2fb0*/  CS2R R66, SRZ ;  /* 0x0000000000427805 */ /* 0x000fe2000001ff00 */
[----:B------:R-:W-:Y:S01]  /*2fc0*/  @!P1 LDGSTS.E.BYPASS.LTC128B.128 [R231+0x2000], desc[UR6][R234.64+0x80] ;  /* 0x02000080eae79fae */ /* 0x000fe2000b901d46 */
[----:B------:R-:W-:-:S02]  /*2fd0*/  CS2R R64, SRZ ;  /* 0x0000000000407805 */ /* 0x000fc4000001ff00 */
[----:B------:R-:W-:Y:S01]  /*2fe0*/  CS2R R58, SRZ ;  /* 0x00000000003a7805 */ /* 0x000fe2000001ff00 */
[----:B--2---:R-:W-:Y:S01]  /*2ff0*/  @!P2 IMAD.IADD R9, R17, 0x1, R27 ;  /* 0x000000011109a824 */ /* 0x004fe200078e021b */
[----:B------:R-:W-:Y:S01]  /*3000*/  @!P1 LDGSTS.E.BYPASS.LTC128B.128 [R231+0x4000], desc[UR6][R234.64+0x100] ;  /* 0x04000100eae79fae */ /* 0x000fe2000b901d46 */
[C---:B------:R-:W-:Y:S02]  /*3010*/  @!P2 LEA R8, P0, R16.reuse, R22, 0x1 ;  /* 0x000000161008a211 */ /* 0x040fe400078008ff */
[----:B------:R-:W-:Y:S02]  /*3020*/  CS2R R56, SRZ ;  /* 0x0000000000387805 */ /* 0x000fe4000001ff00 */
[----:B------:R-:W-:Y:S01]  /*3030*/  CS2R R54, SRZ ;  /* 0x0000000000367805 */ /* 0x000fe2000001ff00 */
[----:B------:R-:W-:Y:S01]  /*3040*/  @!P1 LDGSTS.E.BYPASS.LTC128B.128 [R231+0x6000], desc[UR6][R234.64+0x180] ;  /* 0x06000180eae79fae */ /* 0x000fe2000b901d46 */
[----:B------:R-:W-:Y:S02]  /*3050*/  @!P2 LEA.HI.X R9, R16, R23, R9, 0x1, P0 ;  /* 0x000000171009a211 */ /* 0x000fe400000f0c09 */
[----:B------:R-:W-:-:S02]  /*3060*/  CS2R R52, SRZ ;  /* 0x0000000000347805 */ /* 0x000fc4000001ff00 */
[----:B------:R-:W-:Y:S01]  /*3070*/  ISETP.GE.AND P1, PT, R249, UR14, PT ;  /* 0x0000000ef9007c0c */ /* 0x000fe2000bf26270 */
[----:B------:R4:W-:Y:S01]  /*3080*/  @P4 STS.128 [R231+0x1000], RZ ;  /* 0x001000ffe7004388 */ /* 0x0009e20000000c00 */
[----:B------:R-:W-:Y:S02]  /*3090*/  CS2R R46, SRZ ;  /* 0x00000000002e7805 */ /* 0x000fe4000001ff00 */
[----:B------:R-:W-:Y:S02]  /*30a0*/  CS2R R44, SRZ ;  /* 0x00000000002c7805 */ /* 0x000fe4000001ff00 */
[----:B------:R-:W-:Y:S01]  /*30b0*/  CS2R R50, SRZ ;  /* 0x0000000000327805 */ /* 0x000fe2000001ff00 */
[----:B------:R4:W-:Y:S01]  /*30c0*/  @P4 STS.128 [R231+0x3000], RZ ;  /* 0x003000ffe7004388 */ /* 0x0009e20000000c00 */
[----:B------:R-:W-:Y:S02]  /*30d0*/  CS2R R48, SRZ ;  /* 0x0000000000307805 */ /* 0x000fe4000001ff00 */
[----:B------:R-:W-:-:S02]  /*30e0*/  CS2R R42, SRZ ;  /* 0x00000000002a7805 */ /* 0x000fc4000001ff00 */
[----:B------:R-:W-:Y:S01]  /*30f0*/  CS2R R40, SRZ ;  /* 0x0000000000287805 */ /* 0x000fe2000001ff00 */
        /* <DEDUP_REMOVED lines=8> */
[----:B------:R-:W-:Y:S01]  /*3180*/  @!PT LDS RZ, [RZ] ;  /* 0x00000000fffff984 */ /* 0x000fe20000000800 */
[----:B------:R-:W-:Y:S01]  /*3190*/  @!PT LDS RZ, [RZ] ;  /* 0x00000000fffff984 */ /* 0x000fe20000000800 */
[----:B------:R-:W-:Y:S01]  /*31a0*/  @!PT LDS RZ, [RZ] ;  /* 0x00000000fffff984 */ /* 0x000fe20000000800 */
[----:B------:R-:W-:Y:S01]  /*31b0*/  @!P4 LDGSTS.E.BYPASS.LTC128B.128 [R231+0x1000], desc[UR6][R6.64] ;  /* 0x0100000006e7cfae */ /* 0x000fe2000b901d46 */
[----:B------:R-:W-:Y:S01]  /*31c0*/  ULDC UR20, c[0x0][0x2dc] ;  /* 0x0000b70000147ab9 */ /* 0x000fe20000000800 */
[----:B------:R-:W-:Y:S02]  /*31d0*/  ULDC UR15, c[0x0][0x2ec] ;  /* 0x0000bb00000f7ab9 */ /* 0x000fe40000000800 */
[----:B------:R-:W-:Y:S04]  /*31e0*/  @!P4 LDGSTS.E.BYPASS.LTC128B.128 [R231+0x3000], desc[UR6][R6.64+0x80] ;  /* 0x0300008006e7cfae */ /* 0x000fe8000b901d46 */
[----:B------:R-:W-:Y:S04]  /*31f0*/  @!P4 LDGSTS.E.BYPASS.LTC128B.128 [R231+0x5000], desc[UR6][R6.64+0x100] ;  /* 0x0500010006e7cfae */ /* 0x000fe8000b901d46 */
[----:B------:R1:W-:Y:S04]  /*3200*/  @!P4 LDGSTS.E.BYPASS.LTC128B.128 [R231+0x7000], desc[UR6][R6.64+0x180] ;  /* 0x0700018006e7cfae */ /* 0x0003e8000b901d46 */
        /* <DEDUP_REMOVED lines=8> */
[----:B------:R-:W-:Y:S01]  /*3290*/  @!P3 LDGSTS.E.BYPASS.LTC128B.128 [R231+0x12000], desc[UR6][R4.64+0x80] ;  /* 0x1200008004e7bfae */ /* 0x000fe2000b901d46 */
[----:B-1----:R-:W-:-:S03]  /*32a0*/  @!P3 LEA R6, P0, R10, R18, 0x1 ;  /* 0x000000120a06b211 */ /* 0x002fc600078008ff */
        /* <DEDUP_REMOVED lines=11> */
[----:B-1----:R-:W-:-:S03]  /*3360*/  @!P3 IMAD.IADD R4, R11, 0x1, R26 ;  /* 0x000000010b04b824 */ /* 0x002fc600078e021a */
[----:B------:R-:W-:Y:S01]  /*3370*/  @!P2 LDGSTS.E.BYPASS.LTC128B.128 [R231+0x15000], desc[UR6][R8.64+0x100] ;  /* 0x1500010008e7afae */ /* 0x000fe2000b901d46 */
[----:B------:R-:W-:Y:S01]  /*3380*/  @!P2 IMAD.IADD R5, R15, 0x1, R25 ;  /* 0x000000010f05a824 */ /* 0x000fe200078e0219 */
[----:B------:R-:W-:Y:S02]  /*3390*/  @!P3 LEA.HI.X R7, R10, R19, R4, 0x1, P0 ;  /* 0x000000130a07b211 */ /* 0x000fe400000f0c04 */
[----:B------:R1:W-:Y:S01]  /*33a0*/  @!P2 LDGSTS.E.BYPASS.LTC128B.128 [R231+0x17000], desc[UR6][R8.64+0x180] ;  /* 0x1700018008e7afae */ /* 0x0003e2000b901d46 */
[----:B---3--:R-:W-:-:S03]  /*33b0*/  @!P2 LEA R4, P0, R14, R12, 0x1 ;  /* 0x0000000c0e04a211 */ /* 0x008fc600078008ff */
[----:B------:R4:W-:Y:S01]  /*33c0*/  @P3 STS.128 [R231+0x18000], RZ ;  /* 0x018000ffe7003388 */ /* 0x0009e20000000c00 */
[----:B------:R-:W-:-:S03]  /*33d0*/  @!P2 LEA.HI.X R5, R14, R13, R5, 0x1, P0 ;  /* 0x0000000d0e05a211 */ /* 0x000fc600000f0c05 */
        /* <DEDUP_REMOVED lines=8> */
[----:B-1----:R-:W-:Y:S01]  /*3460*/  IMAD.SHL.U32 R8, R249, 0x4, RZ ;  /* 0x00000004f9087824 */ /* 0x002fe200078e00ff */
[----:B------:R-:W-:-:S02]  /*3470*/  SHF.R.S32.HI R9, RZ, 0x1f, R249 ;  /* 0x0000001fff097819 */ /* 0x000fc400000114f9 */
        /* <DEDUP_REMOVED lines=11> */
[----:B-1----:R-:W-:-:S03]  /*3530*/  IADD3 R6, P0, R8, UR11, RZ ;  /* 0x0000000b08067c10 */ /* 0x002fc6000ff1e0ff */
[----:B------:R-:W-:Y:S01]  /*3540*/  @!P2 LDGSTS.E.BYPASS.LTC128B.128 [R231+0x1d000], desc[UR6][R4.64+0x100] ;  /* 0x1d00010004e7afae */ /* 0x000fe2000b901d46 */
[----:B------:R-:W-:-:S03]  /*3550*/  SHF.L.U64.HI R7, R249, 0x2, R9 ;  /* 0x00000002f9077819 */ /* 0x000fc60000010209 */
[----:B------:R1:W-:Y:S01]  /*3560*/  @!P2 LDGSTS.E.BYPASS.LTC128B.128 [R231+0x1f000], desc[UR6][R4.64+0x180] ;  /* 0x1f00018004e7afae */ /* 0x0003e2000b901d46 */
[----:B------:R-:W-:-:S03]  /*3570*/  IADD3.X R7, R7, UR10, RZ, P0, !PT ;  /* 0x0000000a07077c10 */ /* 0x000fc600087fe4ff */
[----:B------:R-:W0:Y:S04]  /*3580*/  LDGDEPBAR ;  /* 0x00000000000079af */ /* 0x000e280000000000 */
[----:B------:R4:W5:Y:S04]  /*3590*/  @!P1 LDG.E R240, desc[UR6][R6.64] ;  /* 0x0000000606f09981 */ /* 0x000968000c1e1900 */
[----:B------:R4:W5:Y:S01]  /*35a0*/  @!P5 LDG.E R241, desc[UR6][R6.64+0x20] ;  /* 0x0000200606f1d981 */ /* 0x000962000c1e1900 */
[----:B------:R-:W-:Y:S02]  /*35b0*/  CS2R R26, SRZ ;  /* 0x00000000001a7805 */ /* 0x000fe4000001ff00 */
[----:B------:R-:W-:-:S02]  /*35c0*/  CS2R R24, SRZ ;  /* 0x0000000000187805 */ /* 0x000fc4000001ff00 */
[----:B------:R-:W-:Y:S02]  /*35d0*/  CS2R R22, SRZ ;  /* 0x0000000000167805 */ /* 0x000fe4000001ff00 */
[----:B------:R-:W-:Y:S02]  /*35e0*/  CS2R R20, SRZ ;  /* 0x0000000000147805 */ /* 0x000fe4000001ff00 */
[C---:B------:R-:W-:Y:S01]  /*35f0*/  SHF.L.U64.HI R242, R249.reuse, 0x2, R9 ;  /* 0x00000002f9f27819 */ /* 0x040fe20000010209 */
[----:B------:R-:W-:Y:S01]  /*3600*/  UIADD3 UR19, UR19, -UR8, URZ ;  /* 0x8000000813137290 */ /* 0x000fe2000fffe03f */
[----:B-1----:R-:W-:Y:S02]  /*3610*/  VIADD R5, R249, 0x1 ;  /* 0x00000001f9057836 */ /* 0x002fe40000000000 */
[----:B------:R-:W-:-:S05]  /*3620*/  IMAD.U32 R4, RZ, RZ, UR32 ;  /* 0x00000020ff047e24 */ /* 0x000fca000f8e00ff */
[----:B------:R-:W-:-:S07]  /*3630*/  IADD3 R246, R5, UR8, -R4 ;  /* 0x0000000805f67c10 */ /* 0x000fce000fffe804 */
.L_x_273:
[----:B------:R-:W0:Y:S01]  /*3640*/  LDGDEPBAR ;  /* 0x00000000000079af */ /* 0x000e220000000000 */
[----:B------:R-:W-:Y:S01]  /*3650*/  USHF.L.U32 UR14, UR5, 0x6, URZ ;  /* 0x00000006050e7899 */ /* 0x000fe2000800063f */
[----:B-----5:R-:W-:Y:S01]  /*3660*/  FSETP.NEU.FTZ.AND P1, PT, R240, -INF , PT ;  /* 0xff800000f000780b */ /* 0x020fe20003f3d000 */
[----:B------:R-:W-:Y:S02]  /*3670*/  USHF.L.U32 UR16, UR9, 0x6, URZ ;  /* 0x0000000609107899 */ /* 0x000fe4000800063f */
[----:B------:R-:W-:Y:S02]  /*3680*/  UISETP.GE.AND UP0, UPT, UR14, UR19, UPT ;  /* 0x000000130e00728c */ /* 0x000fe4000bf06270 */
[----:B------:R-:W-:Y:S02]  /*3690*/  UIADD3 UR16, UR16, 0x40, URZ ;  /* 0x0000004010107890 */ /* 0x000fe4000fffe03f */
[----:B------:R-:W-:Y:S02]  /*36a0*/  UISETP.GT.AND UP2, UPT, UR5, UR17, UPT ;  /* 0x000000110500728c */ /* 0x000fe4000bf44270 */
[----:B------:R-:W-:Y:S04]  /*36b0*/  UISETP.LT.AND UP0, UPT, UR16, UR8, UP0 ;  /* 0x000000081000728c */ /* 0x000fe80008701270 */
[----:B------:R-:W-:Y:S02]  /*36c0*/  PLOP3.LUT P3, PT, PT, PT, UP2, 0x80, 0x0 ;  /* 0x000000000000781c */ /* 0x000fe40003f6f028 */
[----:B------:R-:W-:Y:S01]  /*36d0*/  PLOP3.LUT P0, PT, PT, PT, UP0, 0x80, 0x0 ;  /* 0x000000000000781c */ /* 0x000fe20003f0f008 */
[----:B------:R-:W-:Y:S04]  /*36e0*/  DEPBAR.LE SB0, 0x0 ;  /* 0x000080000000791a */ /* 0x000fe80000000000 */
[----:B------:R-:W-:Y:S06]  /*36f0*/  BAR.SYNC.DEFER_BLOCKING 0x0 ;  /* 0x0000000000007b1d */ /* 0x000fec0000010000 */
[----:B------:R-:W-:Y:S04]  /*3700*/  LDSM.16.M88.4 R16, [R218] ;  /* 0x00000000da10783b */ /* 0x000fe80000000200 */
[----:B------:R-:W4:Y:S04]  /*3710*/  LDSM.16.M88.4 R8, [R3+UR4+0x10000] ;  /* 0x010000040308783b */ /* 0x000f280008000200 */
[----:B-1----:R-:W1:Y:S04]  /*3720*/  LDSM.16.M88.4 R84, [R3+UR4+0x10800] ;  /* 0x010800040354783b */ /* 0x002e680008000200 */
[----:B------:R-:W-:Y:S04]  /*3730*/  LDSM.16.M88.4 R88, [R220] ;  /* 0x00000000dc58783b */ /* 0x000fe80000000200 */
[----:B------:R-:W2:Y:S04]  /*3740*/  LDSM.16.M88.4 R92, [R2] ;  /* 0x00000000025c783b */ /* 0x000ea80000000200 */
[----:B------:R-:W3:Y:S04]  /*3750*/  LDSM.16.M88.4 R96, [R2+0x800] ;  /* 0x000800000260783b */ /* 0x000ee80000000200 */
[----:B------:R-:W-:Y:S04]  /*3760*/  LDSM.16.M88.4 R100, [R223] ;  /* 0x00000000df64783b */ /* 0x000fe80000000200 */
[----:B------:R-:W3:Y:S04]  /*3770*/  LDSM.16.M88.4 R104, [R217] ;  /* 0x00000000d968783b */ /* 0x000ee80000000200 */
[----:B------:R-:W-:Y:S04]  /*3780*/  LDSM.16.M88.4 R108, [R222] ;  /* 0x00000000de6c783b */ /* 0x000fe80000000200 */
[----:B------:R-:W-:Y:S01]  /*3790*/  LDSM.16.M88.4 R112, [R216] ;  /* 0x00000000d870783b */ /* 0x000fe20000000200 */
[C---:B----4-:R-:W-:Y:S06]  /*37a0*/  HMMA.16816.F32 R4, R16.reuse, R8, RZ ;  /* 0x000000081004723c */ /* 0x050fec00000018ff */
[C---:B------:R-:W-:Y:S06]  /*37b0*/  HMMA.16816.F32 R8, R16.reuse, R10, RZ ;  /* 0x0000000a1008723c */ /* 0x040fec00000018ff */
[C---:B-1----:R-:W-:Y:S06]  /*37c0*/  HMMA.16816.F32 R12, R16.reuse, R84, RZ ;  /* 0x00000054100c723c */ /* 0x042fec00000018ff */
[----:B------:R-:W-:Y:S01]  /*37d0*/  HMMA.16816.F32 R16, R16, R86, RZ ;  /* 0x000000561010723c */ /* 0x000fe200000018ff */
[----:B------:R-:W1:Y:S05]  /*37e0*/  LDSM.16.M88.4 R84, [R217+0x800] ;  /* 0x00080000d954783b */ /* 0x000e6a0000000200 */
[C---:B--2---:R-:W-:Y:S06]  /*37f0*/  HMMA.16816.F32 R4, R88.reuse, R92, R4 ;  /* 0x0000005c5804723c */ /* 0x044fec0000001804 */
[C---:B------:R-:W-:Y:S01]  /*3800*/  HMMA.16816.F32 R8, R88.reuse, R94, R8 ;  /* 0x0000005e5808723c */ /* 0x040fe20000001808 */
[----:B------:R-:W-:Y:S05]  /*3810*/  LDSM.16.M88.4 R92, [R218+0x2000] ;  /* 0x00200000da5c783b */ /* 0x000fea0000000200 */
[C---:B---3--:R-:W-:Y:S06]  /*3820*/  HMMA.16816.F32 R12, R88.reuse, R96, R12 ;  /* 0x00000060580c723c */ /* 0x048fec000000180c */
        /* <DEDUP_REMOVED lines=179> */
[----:B------:R-:W4:Y:S08]  /*4360*/  LDG.E R114, desc[UR6][R112.64] ;  /* 0x0000000670727981 */ /* 0x000f30000c1e1900 */
        /* <DEDUP_REMOVED lines=269> */
[----:B-1----:R-:W-:Y:S05]  /*5440*/  IMAD.U32 R4, R6, -0x40, RZ ;  /* 0xffffffc006047824 */ /* 0x002fea00078e00ff */
        /* <DEDUP_REMOVED lines=18> */
.L_x_271:
[----:B------:R-:W-:Y:S01]  /*5570*/  LDSM.16.M88.4 R128, [R224] ;  /* 0x00000000e080783b */ /* 0x000fe20000000200 */
[----:B------:R-:W-:Y:S01]  /*5580*/  IMAD R230, R247, UR20, RZ ;  /* 0x00000014f7e67c24 */ /* 0x000fe2000f8e02ff */
[----:B------:R-:W-:Y:S02]  /*5590*/  @UP2 UIADD3 UR16, UP1, UR11, -0x100, URZ ;  /* 0xffffff000b102890 */ /* 0x000fe4000ff3e03f */
[----:B------:R-:W1:Y:S01]  /*55a0*/  LDSM.16.MT88.4 R16, [R0+0x10000] ;  /* 0x010000000010783b */ /* 0x000e620000004200 */
[----:B------:R-:W-:Y:S02]  /*55b0*/  @UP2 UIADD3 UR13, UP0, UR13, -0x100, URZ ;  /* 0xffffff000d0d2890 */ /* 0x000fe4000ff1e03f */
[----:B------:R-:W-:Y:S01]  /*55c0*/  @UP2 UIADD3.X UR14, UR10, -0x1, URZ, UP1, !UPT ;  /* 0xffffffff0a0e2890 */ /* 0x000fe20008ffe43f */
[----:B------:R-:W2:Y:S01]  /*55d0*/  LDSM.16.M88.4 R124, [R224+0x1000] ;  /* 0x00100000e07c783b */ /* 0x000ea20000000200 */
[----:B------:R-:W-:Y:S03]  /*55e0*/  @UP2 UIADD3.X UR12, UR12, -0x1, URZ, UP0, !UPT ;  /* 0xffffffff0c0c2890 */ /* 0x000fe600087fe43f */
[----:B------:R-:W3:Y:S04]  /*55f0*/  LDSM.16.MT88.4 R96, [R0+0x12000] ;  /* 0x012000000060783b */ /* 0x000ee80000004200 */
[----:B------:R-:W4:Y:S04]  /*5600*/  LDSM.16.MT88.4 R112, [R0+0x14000] ;  /* 0x014000000070783b */ /* 0x000f280000004200 */
[----:B------:R-:W4:Y:S04]  /*5610*/  LDSM.16.MT88.4 R196, [R0+0x16000] ;  /* 0x0160000000c4783b */ /* 0x000f280000004200 */
[----:B------:R-:W-:Y:S04]  /*5620*/  LDSM.16.M88.4 R200, [R227] ;  /* 0x00000000e3c8783b */ /* 0x000fe80000000200 */
[----:B------:R-:W4:Y:S04]  /*5630*/  LDSM.16.MT88.4 R204, [R0+0x10800] ;  /* 0x0108000000cc783b */ /* 0x000f280000004200 */
[----:B------:R-:W4:Y:S04]  /*5640*/  LDSM.16.M88.4 R208, [R227+0x1000] ;  /* 0x00100000e3d0783b */ /* 0x000f280000000200 */
[----:B------:R-:W-:Y:S01]  /*5650*/  LDSM.16.MT88.4 R212, [R0+0x14800] ;  /* 0x0148000000d4783b */ /* 0x000fe20000004200 */
[-C--:B-1----:R-:W-:Y:S06]  /*5660*/  HMMA.16816.F32 R4, R128, R16.reuse, RZ ;  /* 0x000000108004723c */ /* 0x082fec00000018ff */
[C---:B--2---:R-:W-:Y:S06]  /*5670*/  HMMA.16816.F32 R8, R124.reuse, R16, RZ ;  /* 0x000000107c08723c */ /* 0x044fec00000018ff */
[-C--:B------:R-:W-:Y:S06]  /*5680*/  HMMA.16816.F32 R12, R124, R18.reuse, RZ ;  /* 0x000000127c0c723c */ /* 0x080fec00000018ff */
[C---:B------:R-:W-:Y:S06]  /*5690*/  HMMA.16816.F32 R16, R128.reuse, R18, RZ ;  /* 0x000000128010723c */ /* 0x040fec00000018ff */
[-C--:B---3--:R-:W-:Y:S06]  /*56a0*/  HMMA.16816.F32 R84, R128, R96.reuse, RZ ;  /* 0x000000608054723c */ /* 0x088fec00000018ff */
        /* <DEDUP_REMOVED lines=21> */
[----:B------:R-:W-:Y:S05]  /*5800*/  LDSM.16.M88.4 R196, [R225] ;  /* 0x00000000e1c4783b */ /* 0x000fea0000000200 */
[-C--:B------:R-:W-:Y:S06]  /*5810*/  HMMA.16816.F32 R100, R200, R212.reuse, R100 ;  /* 0x000000d4c864723c */ /* 0x080fec0000001864 */
[C---:B------:R-:W-:Y:S06]  /*5820*/  HMMA.16816.F32 R104, R208.reuse, R212, R104 ;  /* 0x000000d4d068723c */ /* 0x040fec0000001868 */
[-C--:B------:R-:W-:Y:S06]  /*5830*/  HMMA.16816.F32 R108, R208, R214.reuse, R108 ;  /* 0x000000d6d06c723c */ /* 0x080fec000000186c */
[C---:B------:R-:W-:Y:S01]  /*5840*/  HMMA.16816.F32 R112, R200.reuse, R214, R112 ;  /* 0x000000d6c870723c */ /* 0x040fe20000001870 */
[----:B------:R-:W1:Y:S05]  /*5850*/  LDSM.16.MT88.4 R212, [R0+0x11000] ;  /* 0x0110000000d4783b */ /* 0x000e6a0000004200 */
[-C--:B--2---:R-:W-:Y:S06]  /*5860*/  HMMA.16816.F32 R116, R200, R204.reuse, R116 ;  /* 0x000000ccc874723c */ /* 0x084fec0000001874 */
[C---:B------:R-:W-:Y:S06]  /*5870*/  HMMA.16816.F32 R120, R208.reuse, R204, R120 ;  /* 0x000000ccd078723c */ /* 0x040fec0000001878 */
[-C--:B------:R-:W-:Y:S01]  /*5880*/  HMMA.16816.F32 R124, R208, R206.reuse, R124 ;  /* 0x000000ced07c723c */ /* 0x080fe2000000187c */
[----:B------:R-:W2:Y:S05]  /*5890*/  LDSM.16.M88.4 R208, [R225+0x1000] ;  /* 0x00100000e1d0783b */ /* 0x000eaa0000000200 */
[----:B------:R-:W-:Y:S01]  /*58a0*/  HMMA.16816.F32 R128, R200, R206, R128 ;  /* 0x000000cec880723c */ /* 0x000fe20000001880 */
[----:B------:R-:W3:Y:S04]  /*58b0*/  LDSM.16.MT88.4 R200, [R0+0x13000] ;  /* 0x0130000000c8783b */ /* 0x000ee80000004200 */
[----:B------:R-:W4:Y:S01]  /*58c0*/  LDSM.16.MT88.4 R204, [R0+0x15000] ;  /* 0x0150000000cc783b */ /* 0x000f220000004200 */
        /* <DEDUP_REMOVED lines=9> */
[----:B------:R-:W-:Y:S05]  /*5960*/  LDSM.16.M88.4 R200, [R226] ;  /* 0x00000000e2c8783b */ /* 0x000fea0000000200 */
[-C--:B----4-:R-:W-:Y:S06]  /*5970*/  HMMA.16816.F32 R100, R196, R204.reuse, R100 ;  /* 0x000000ccc464723c */ /* 0x090fec0000001864 */
[C---:B------:R-:W-:Y:S06]  /*5980*/  HMMA.16816.F32 R104, R208.reuse, R204, R104 ;  /* 0x000000ccd068723c */ /* 0x040fec0000001868 */
[-C--:B------:R-:W-:Y:S06]  /*5990*/  HMMA.16816.F32 R108, R208, R206.reuse, R108 ;  /* 0x000000ced06c723c */ /* 0x080fec000000186c */
[C---:B------:R-:W-:Y:S01]  /*59a0*/  HMMA.16816.F32 R112, R196.reuse, R206, R112 ;  /* 0x000000cec470723c */ /* 0x040fe20000001870 */
[----:B------:R-:W2:Y:S05]  /*59b0*/  LDSM.16.MT88.4 R204, [R0+0x11800] ;  /* 0x0118000000cc783b */ /* 0x000eaa0000004200 */
[-C--:B-1----:R-:W-:Y:S06]  /*59c0*/  HMMA.16816.F32 R116, R196, R212.reuse, R116 ;  /* 0x000000d4c474723c */ /* 0x082fec0000001874 */
[C---:B------:R-:W-:Y:S06]  /*59d0*/  HMMA.16816.F32 R120, R208.reuse, R212, R120 ;  /* 0x000000d4d078723c */ /* 0x040fec0000001878 */
[-C--:B------:R-:W-:Y:S01]  /*59e0*/  HMMA.16816.F32 R124, R208, R214.reuse, R124 ;  /* 0x000000d6d07c723c */ /* 0x080fe2000000187c */
[----:B------:R-:W1:Y:S05]  /*59f0*/  LDSM.16.M88.4 R208, [R226+0x1000] ;  /* 0x00100000e2d0783b */ /* 0x000e6a0000000200 */
[----:B------:R-:W-:Y:S01]  /*5a00*/  HMMA.16816.F32 R128, R196, R214, R128 ;  /* 0x000000d6c480723c */ /* 0x000fe20000001880 */
[----:B------:R-:W3:Y:S04]  /*5a10*/  LDSM.16.MT88.4 R196, [R0+0x13800] ;  /* 0x0138000000c4783b */ /* 0x000ee80000004200 */
[----:B------:R-:W4:Y:S01]  /*5a20*/  LDSM.16.MT88.4 R212, [R0+0x15800] ;  /* 0x0158000000d4783b */ /* 0x000f220000004200 */
[-C--:B--2---:R-:W-:Y:S06]  /*5a30*/  HMMA.16816.F32 R4, R200, R204.reuse, R4 ;  /* 0x000000ccc804723c */ /* 0x084fec0000001804 */
[C---:B-1----:R-:W-:Y:S06]  /*5a40*/  HMMA.16816.F32 R8, R208.reuse, R204, R8 ;  /* 0x000000ccd008723c */ /* 0x042fec0000001808 */
[-C--:B------:R-:W-:Y:S06]  /*5a50*/  HMMA.16816.F32 R12, R208, R206.reuse, R12 ;  /* 0x000000ced00c723c */ /* 0x080fec000000180c */
[C---:B------:R-:W-:Y:S01]  /*5a60*/  HMMA.16816.F32 R16, R200.reuse, R206, R16 ;  /* 0x000000cec810723c */ /* 0x040fe20000001810 */
[----:B------:R-:W1:Y:S05]  /*5a70*/  LDSM.16.MT88.4 R204, [R0+0x17800] ;  /* 0x0178000000cc783b */ /* 0x000e6a0000004200 */
[-C--:B---3--:R-:W-:Y:S06]  /*5a80*/  HMMA.16816.F32 R84, R200, R196.reuse, R84 ;  /* 0x000000c4c854723c */ /* 0x088fec0000001854 */
[C---:B------:R-:W-:Y:S06]  /*5a90*/  HMMA.16816.F32 R88, R208.reuse, R196, R88 ;  /* 0x000000c4d058723c */ /* 0x040fec0000001858 */
[-C--:B------:R-:W-:Y:S05]  /*5aa0*/  HMMA.16816.F32 R92, R208, R198.reuse, R92 ;  /* 0x000000c6d05c723c */ /* 0x080fea000000185c */
[----:B------:R-:W-:Y:S01]  /*5ab0*/  IMAD.U32 R196, R230, -0x40, RZ ;  /* 0xffffffc0e6c47824 */ /* 0x000fe200078e00ff */
[C---:B------:R-:W-:Y:S05]  /*5ac0*/  HMMA.16816.F32 R96, R200.reuse, R198, R96 ;  /* 0x000000c6c860723c */ /* 0x040fea0000001860 */
[C---:B------:R-:W-:Y:S01]  /*5ad0*/  LEA R228, P0, R196.reuse, R228, 0x2 ;  /* 0x000000e4c4e47211 */ /* 0x040fe200078010ff */
[-C--:B----4-:R-:W-:Y:S05]  /*5ae0*/  HMMA.16816.F32 R100, R200, R212.reuse, R100 ;  /* 0x000000d4c864723c */ /* 0x090fea0000001864 */
        /* <DEDUP_REMOVED lines=8> */
[-C--:B-1----:R-:W-:Y:S01]  /*5b70*/  HMMA.16816.F32 R116, R200, R204.reuse, R116 ;  /* 0x000000ccc874723c */ /* 0x082fe20000001874 */
[----:B------:R-:W-:Y:S03]  /*5b80*/  @UP2 UMOV UR10, UR14 ;  /* 0x0000000e000a2c82 */ /* 0x000fe60008000000 */
[----:B------:R1:W5:Y:S01]  /*5b90*/  @P3 LDG.E R240, desc[UR6][R212.64+-0x100] ;  /* 0xffff0006d4f03981 */ /* 0x000362000c1e1900 */
[CC--:B------:R-:W-:Y:S01]  /*5ba0*/  LEA R198, P1, R196.reuse, R228.reuse, 0x2 ;  /* 0x000000e4c4c67211 */ /* 0x0c0fe200078210ff */
[C---:B------:R-:W-:Y:S02]  /*5bb0*/  HMMA.16816.F32 R120, R208.reuse, R204, R120 ;  /* 0x000000ccd078723c */ /* 0x040fe40000001878 */
[----:B------:R1:W5:Y:S03]  /*5bc0*/  @P3 LDG.E R241, desc[UR6][R212.64+-0xe0] ;  /* 0xffff2006d4f13981 */ /* 0x000366000c1e1900 */
[-C--:B------:R-:W-:Y:S01]  /*5bd0*/  LEA.HI.X.SX32 R199, R196, R229.reuse, 0x2, P1 ;  /* 0x000000e5c4c77211 */ /* 0x080fe200008f16ff */
[-C--:B------:R-:W-:Y:S01]  /*5be0*/  HMMA.16816.F32 R124, R208, R206.reuse, R124 ;  /* 0x000000ced07c723c */ /* 0x080fe2000000187c */
[----:B------:R2:W-:Y:S04]  /*5bf0*/  REDG.E.ADD.F32.FTZ.RN.STRONG.GPU desc[UR6][R228.64], R4 ;  /* 0x00000004e40079a6 */ /* 0x0005e8000c10f386 */
[----:B------:R3:W-:Y:S01]  /*5c00*/  REDG.E.ADD.F32.FTZ.RN.STRONG.GPU desc[UR6][R198.64], R5 ;  /* 0x00000005c60079a6 */ /* 0x0007e2000c10f386 */
[----:B------:R-:W-:Y:S05]  /*5c10*/  HMMA.16816.F32 R128, R200, R206, R128 ;  /* 0x000000cec880723c */ /* 0x000fea0000001880 */
[C---:B------:R-:W-:Y:S02]  /*5c20*/  IMAD.SHL.U32 R197, R230.reuse, 0x10, RZ ;  /* 0x00000010e6c57824 */ /* 0x040fe400078e00ff */
[C---:B------:R-:W-:Y:S04]  /*5c30*/  IMAD R210, R230.reuse, 0x18, RZ ;  /* 0x00000018e6d27824 */ /* 0x040fe800078e02ff */
[CC--:B------:R-:W-:Y:S01]  /*5c40*/  LEA R204, P0, R197.reuse, R228.reuse, 0x2 ;  /* 0x000000e4c5cc7211 */ /* 0x0c0fe200078010ff */
[C---:B------:R-:W-:Y:S02]  /*5c50*/  IMAD.SHL.U32 R209, R230.reuse, 0x20, RZ ;  /* 0x00000020e6d17824 */ /* 0x040fe400078e00ff */
[----:B------:R-:W-:Y:S01]  /*5c60*/  IMAD R211, R230, 0x30, RZ ;  /* 0x00000030e6d37824 */ /* 0x000fe200078e02ff */
[-C--:B------:R-:W-:Y:S02]  /*5c70*/  LEA.HI.X.SX32 R205, R197, R229.reuse, 0x2, P0 ;  /* 0x000000e5c5cd7211 */ /* 0x080fe400000f16ff */
[CC--:B------:R-:W-:Y:S03]  /*5c80*/  LEA R208, P0, R209.reuse, R228.reuse, 0x2 ;  /* 0x000000e4d1d07211 */ /* 0x0c0fe600078010ff */
[----:B------:R4:W-:Y:S01]  /*5c90*/  REDG.E.ADD.F32.FTZ.RN.STRONG.GPU desc[UR6][R204.64], R6 ;  /* 0x00000006cc0079a6 */ /* 0x0009e2000c10f386 */
[-C--:B------:R-:W-:Y:S02]  /*5ca0*/  LEA.HI.X.SX32 R209, R209, R229.reuse, 0x2, P0 ;  /* 0x000000e5d1d17211 */ /* 0x080fe400000f16ff */
[CC--:B--2---:R-:W-:Y:S04]  /*5cb0*/  LEA R4, P1, R210.reuse, R228.reuse, 0x2 ;  /* 0x000000e4d2047211 */ /* 0x0c4fe800078210ff */
[-C--:B---3--:R-:W-:Y:S01]  /*5cc0*/  LEA.HI.X.SX32 R5, R210, R229.reuse, 0x2, P1 ;  /* 0x000000e5d2057211 */ /* 0x088fe200008f16ff */
[C---:B------:R-:W-:Y:S04]  /*5cd0*/  IMAD R210, R230.reuse, 0x38, RZ ;  /* 0x00000038e6d27824 */ /* 0x040fe800078e02ff */
[----:B------:R2:W-:Y:S04]  /*5ce0*/  REDG.E.ADD.F32.FTZ.RN.STRONG.GPU desc[UR6][R4.64], R7 ;  /* 0x00000007040079a6 */ /* 0x0005e8000c10f386 */
[----:B------:R3:W-:Y:S01]  /*5cf0*/  REDG.E.ADD.F32.FTZ.RN.STRONG.GPU desc[UR6][R208.64], R8 ;  /* 0x00000008d00079a6 */ /* 0x0007e2000c10f386 */
[----:B----4-:R-:W-:Y:S01]  /*5d00*/  IMAD R205, R230, 0x28, RZ ;  /* 0x00000028e6cd7824 */ /* 0x010fe200078e02ff */
[-C--:B------:R-:W-:Y:S04]  /*5d10*/  LEA R6, P1, R211, R228.reuse, 0x2 ;  /* 0x000000e4d3067211 */ /* 0x080fe800078210ff */
[CC--:B------:R-:W-:Y:S04]  /*5d20*/  LEA R204, P2, R205.reuse, R228.reuse, 0x2 ;  /* 0x000000e4cdcc7211 */ /* 0x0c0fe800078410ff */
[-C--:B------:R-:W-:Y:S02]  /*5d30*/  LEA.HI.X.SX32 R205, R205, R229.reuse, 0x2, P2 ;  /* 0x000000e5cdcd7211 */ /* 0x080fe400010f16ff */
[-C--:B--2---:R-:W-:Y:S03]  /*5d40*/  LEA.HI.X.SX32 R7, R211, R229.reuse, 0x2, P1 ;  /* 0x000000e5d3077211 */ /* 0x084fe600008f16ff */
[----:B------:R2:W-:Y:S01]  /*5d50*/  REDG.E.ADD.F32.FTZ.RN.STRONG.GPU desc[UR6][R204.64], R9 ;  /* 0x00000009cc0079a6 */ /* 0x0005e2000c10f386 */
[CC--:B------:R-:W-:Y:S01]  /*5d60*/  LEA R4, P0, R210.reuse, R228.reuse, 0x2 ;  /* 0x000000e4d2047211 */ /* 0x0c0fe200078010ff */
[----:B---3--:R-:W-:Y:S02]  /*5d70*/  VIADD R208, R197, 0x20 ;  /* 0x00000020c5d07836 */ /* 0x008fe40000000000 */
[----:B------:R3:W-:Y:S01]  /*5d80*/  REDG.E.ADD.F32.FTZ.RN.STRONG.GPU desc[UR6][R6.64], R10 ;  /* 0x0000000a060079a6 */ /* 0x0007e2000c10f386 */
[-C--:B------:R-:W-:Y:S02]  /*5d90*/  LEA.HI.X.SX32 R5, R210, R229.reuse, 0x2, P0 ;  /* 0x000000e5d2057211 */ /* 0x080fe400000f16ff */
[CC--:B------:R-:W-:Y:S03]  /*5da0*/  LEA R8, P0, R208.reuse, R228.reuse, 0x2 ;  /* 0x000000e4d0087211 */ /* 0x0c0fe600078010ff */
[----:B------:R4:W-:Y:S04]  /*5db0*/  REDG.E.ADD.F32.FTZ.RN.STRONG.GPU desc[UR6][R4.64], R11 ;  /* 0x0000000b040079a6 */ /* 0x0009e8000c10f386 */
[----:B------:R1:W-:Y:S04]  /*5dc0*/  REDG.E.ADD.F32.FTZ.RN.STRONG.GPU desc[UR6][R228.64+0x80], R16 ;  /* 0x00008010e40079a6 */ /* 0x0003e8000c10f386 */
[----:B------:R1:W-:Y:S01]  /*5dd0*/  REDG.E.ADD.F32.FTZ.RN.STRONG.GPU desc[UR6][R198.64+0x80], R17 ;  /* 0x00008011c60079a6 */ /* 0x0003e2000c10f386 */
[-C--:B--2---:R-:W-:Y:S01]  /*5de0*/  LEA.HI.X.SX32 R9, R208, R229.reuse, 0x2, P0 ;  /* 0x000000e5d0097211 */ /* 0x084fe200000f16ff */
[C---:B---3--:R-:W-:Y:S04]  /*5df0*/  IMAD.IADD R7, R196.reuse, 0x1, R208 ;  /* 0x00000001c4077824 */ /* 0x048fe800078e02d0 */
[----:B------:R2:W-:Y:S01]  /*5e00*/  REDG.E.ADD.F32.FTZ.RN.STRONG.GPU desc[UR6][R8.64], R18 ;  /* 0x00000012080079a6 */ /* 0x0005e2000c10f386 */
[CC--:B------:R-:W-:Y:S01]  /*5e10*/  LEA R6, P1, R7.reuse, R228.reuse, 0x2 ;  /* 0x000000e407067211 */ /* 0x0c0fe200078210ff */
[C---:B----4-:R-:W-:Y:S03]  /*5e20*/  IMAD.IADD R4, R196.reuse, 0x1, R7 ;  /* 0x00000001c4047824 */ /* 0x050fe600078e0207 */
[-C--:B------:R-:W-:Y:S01]  /*5e30*/  LEA.HI.X.SX32 R7, R7, R229.reuse, 0x2, P1 ;  /* 0x000000e507077211 */ /* 0x080fe200008f16ff */
[----:B------:R-:W-:Y:S01]  /*5e40*/  IMAD.IADD R5, R196, 0x1, R4 ;  /* 0x00000001c4057824 */ /* 0x000fe200078e0204 */
[CC--:B-1----:R-:W-:Y:S03]  /*5e50*/  LEA R16, P0, R4.reuse, R228.reuse, 0x2 ;  /* 0x000000e404107211 */ /* 0x0c2fe600078010ff */
[----:B------:R1:W-:Y:S01]  /*5e60*/  REDG.E.ADD.F32.FTZ.RN.STRONG.GPU desc[UR6][R6.64], R19 ;  /* 0x00000013060079a6 */ /* 0x0003e2000c10f386 */
[-C--:B------:R-:W-:Y:S01]  /*5e70*/  LEA.HI.X.SX32 R17, R4, R229.reuse, 0x2, P0 ;  /* 0x000000e504117211 */ /* 0x080fe200000f16ff */
[----:B------:R-:W-:Y:S01]  /*5e80*/  IMAD.IADD R4, R196, 0x1, R5 ;  /* 0x00000001c4047824 */ /* 0x000fe200078e0205 */
[CC--:B------:R-:W-:Y:S03]  /*5e90*/  LEA R10, P0, R5.reuse, R228.reuse, 0x2 ;  /* 0x000000e4050a7211 */ /* 0x0c0fe600078010ff */
[----:B------:R-:W-:Y:S01]  /*5ea0*/  REDG.E.ADD.F32.FTZ.RN.STRONG.GPU desc[UR6][R16.64], R12 ;  /* 0x0000000c100079a6 */ /* 0x000fe2000c10f386 */
[-C--:B------:R-:W-:Y:S01]  /*5eb0*/  LEA.HI.X.SX32 R11, R5, R229.reuse, 0x2, P0 ;  /* 0x000000e5050b7211 */ /* 0x080fe200000f16ff */
[----:B------:R-:W-:Y:S02]  /*5ec0*/  VIADD R5, R197, 0x40 ;  /* 0x00000040c5057836 */ /* 0x000fe40000000000 */
[----:B------:R-:W-:Y:S01]  /*5ed0*/  LDSM.16.MT88.4 R16, [R0+0x2000] ;  /* 0x002000000010783b */ /* 0x000fe20000004200 */
[CC--:B--2---:R-:W-:Y:S03]  /*5ee0*/  LEA R8, P1, R4.reuse, R228.reuse, 0x2 ;  /* 0x000000e404087211 */ /* 0x0c4fe600078210ff */
[----:B------:R2:W-:Y:S01]  /*5ef0*/  REDG.E.ADD.F32.FTZ.RN.STRONG.GPU desc[UR6][R10.64], R13 ;  /* 0x0000000d0a0079a6 */ /* 0x0005e2000c10f386 */
[-C--:B------:R-:W-:Y:S05]  /*5f00*/  LEA.HI.X.SX32 R9, R4, R229.reuse, 0x2, P1 ;  /* 0x000000e504097211 */ /* 0x080fea00008f16ff */
[----:B------:R3:W-:Y:S01]  /*5f10*/  REDG.E.ADD.F32.FTZ.RN.STRONG.GPU desc[UR6][R8.64], R14 ;  /* 0x0000000e080079a6 */ /* 0x0007e2000c10f386 */
[C---:B-1----:R-:W-:Y:S05]  /*5f20*/  IMAD.IADD R7, R196.reuse, 0x1, R4 ;  /* 0x00000001c4077824 */ /* 0x042fea00078e0204 */
[CC--:B------:R-:W-:Y:S04]  /*5f30*/  LEA R6, P0, R7.reuse, R228.reuse, 0x2 ;  /* 0x000000e407067211 */ /* 0x0c0fe800078010ff */
[-C--:B------:R-:W-:Y:S05]  /*5f40*/  LEA.HI.X.SX32 R7, R7, R229.reuse, 0x2, P0 ;  /* 0x000000e507077211 */ /* 0x080fea00000f16ff */
[----:B------:R1:W-:Y:S01]  /*5f50*/  REDG.E.ADD.F32.FTZ.RN.STRONG.GPU desc[UR6][R6.64], R15 ;  /* 0x0000000f060079a6 */ /* 0x0003e2000c10f386 */
[C---:B--2---:R-:W-:Y:S03]  /*5f60*/  IMAD.IADD R10, R196.reuse, 0x1, R5 ;  /* 0x00000001c40a7824 */ /* 0x044fe600078e0205 */
[----:B------:R-:W-:Y:S01]  /*5f70*/  REDG.E.ADD.F32.FTZ.RN.STRONG.GPU desc[UR6][R228.64+0x100], R84 ;  /* 0x00010054e40079a6 */ /* 0x000fe2000c10f386 */
[C---:B------:R-:W-:Y:S03]  /*5f80*/  IMAD.IADD R4, R196.reuse, 0x1, R10 ;  /* 0x00000001c4047824 */ /* 0x040fe600078e020a */
[----:B------:R-:W-:Y:S01]  /*5f90*/  REDG.E.ADD.F32.FTZ.RN.STRONG.GPU desc[UR6][R198.64+0x100], R85 ;  /* 0x00010055c60079a6 */ /* 0x000fe2000c10f386 */
[CC--:B---3--:R-:W-:Y:S04]  /*5fa0*/  LEA R8, P0, R5.reuse, R228.reuse, 0x2 ;  /* 0x000000e405087211 */ /* 0x0c8fe800078010ff */
        /* <DEDUP_REMOVED lines=12> */
[----:B------:R-:W-:Y:S04]  /*6070*/  REDG.E.ADD.F32.FTZ.RN.STRONG.GPU desc[UR6][R12.64], R88 ;  /* 0x000000580c0079a6 */ /* 0x000fe8000c10f386 */
[----:B------:R3:W-:Y:S01]  /*6080*/  REDG.E.ADD.F32.FTZ.RN.STRONG.GPU desc[UR6][R10.64], R89 ;  /* 0x000000590a0079a6 */ /* 0x0007e2000c10f386 */
[CC--:B--2---:R-:W-:Y:S03]  /*6090*/  LEA R8, P1, R4.reuse, R228.reuse, 0x2 ;  /* 0x000000e404087211 */ /* 0x0c4fe600078210ff */
[----:B------:R-:W-:Y:S01]  /*60a0*/  LDSM.16.MT88.4 R84, [R0+0x4000] ;  /* 0x004000000054783b */ /* 0x000fe20000004200 */
[-C--:B------:R-:W-:Y:S05]  /*60b0*/  LEA.HI.X.SX32 R9, R4, R229.reuse, 0x2, P1 ;  /* 0x000000e504097211 */ /* 0x080fea00008f16ff */
[----:B------:R2:W-:Y:S01]  /*60c0*/  REDG.E.ADD.F32.FTZ.RN.STRONG.GPU desc[UR6][R8.64], R90 ;  /* 0x0000005a080079a6 */ /* 0x0005e2000c10f386 */
[C---:B-1----:R-:W-:Y:S05]  /*60d0*/  IMAD.IADD R7, R196.reuse, 0x1, R4 ;  /* 0x00000001c4077824 */ /* 0x042fea00078e0204 */
[CC--:B------:R-:W-:Y:S01]  /*60e0*/  LEA R6, P0, R7.reuse, R228.reuse, 0x2 ;  /* 0x000000e407067211 */ /* 0x0c0fe200078010ff */
[C---:B---3--:R-:W-:Y:S03]  /*60f0*/  IMAD.IADD R10, R196.reuse, 0x1, R5 ;  /* 0x00000001c40a7824 */ /* 0x048fe600078e0205 */
[-C--:B------:R-:W-:Y:S01]  /*6100*/  LEA.HI.X.SX32 R7, R7, R229.reuse, 0x2, P0 ;  /* 0x000000e507077211 */ /* 0x080fe200000f16ff */
[----:B------:R-:W-:Y:S04]  /*6110*/  IMAD.IADD R4, R196, 0x1, R10 ;  /* 0x00000001c4047824 */ /* 0x000fe800078e020a */
[----:B------:R1:W-:Y:S01]  /*6120*/  REDG.E.ADD.F32.FTZ.RN.STRONG.GPU desc[UR6][R6.64], R91 ;  /* 0x0000005b060079a6 */ /* 0x0003e2000c10f386 */
[CC--:B--2---:R-:W-:Y:S03]  /*6130*/  LEA R8, P0, R5.reuse, R228.reuse, 0x2 ;  /* 0x000000e405087211 */ /* 0x0c4fe600078010ff */
[----:B------:R-:W-:Y:S01]  /*6140*/  REDG.E.ADD.F32.FTZ.RN.STRONG.GPU desc[UR6][R228.64+0x180], R96 ;  /* 0x00018060e40079a6 */ /* 0x000fe2000c10f386 */
[-C--:B------:R-:W-:Y:S03]  /*6150*/  LEA.HI.X.SX32 R9, R5, R229.reuse, 0x2, P0 ;  /* 0x000000e505097211 */ /* 0x080fe600000f16ff */
[----:B------:R-:W-:Y:S01]  /*6160*/  REDG.E.ADD.F32.FTZ.RN.STRONG.GPU desc[UR6][R198.64+0x180], R97 ;  /* 0x00018061c60079a6 */ /* 0x000fe2000c10f386 */
[-C--:B------:R-:W-:Y:S01]  /*6170*/  LEA R12, P0, R4, R228.reuse, 0x2 ;  /* 0x000000e4040c7211 */ /* 0x080fe200078010ff */
[----:B------:R-:W-:Y:S02]  /*6180*/  IMAD.IADD R5, R196, 0x1, R4 ;  /* 0x00000001c4057824 */ /* 0x000fe400078e0204 */
        /* <DEDUP_REMOVED lines=17> */
[CC--:B------:R-:W-:Y:S04]  /*62a0*/  LEA R6, P0, R7.reuse, R228.reuse, 0x2 ;  /* 0x000000e407067211 */ /* 0x0c0fe800078010ff */
[-C--:B------:R-:W-:Y:S01]  /*62b0*/  LEA.HI.X.SX32 R7, R7, R229.reuse, 0x2, P0 ;  /* 0x000000e507077211 */ /* 0x080fe200000f16ff */
[C---:B--2---:R-:W-:Y:S01]  /*62c0*/  IMAD.IADD R10, R196.reuse, 0x1, R5 ;  /* 0x00000001c40a7824 */ /* 0x044fe200078e0205 */
[CC--:B---3--:R-:W-:Y:S03]  /*62d0*/  LEA R8, P0, R5.reuse, R228.reuse, 0x2 ;  /* 0x000000e405087211 */ /* 0x0c8fe600078010ff */
[----:B------:R1:W-:Y:S01]  /*62e0*/  REDG.E.ADD.F32.FTZ.RN.STRONG.GPU desc[UR6][R6.64], R95 ;  /* 0x0000005f060079a6 */ /* 0x0003e2000c10f386 */
[C---:B------:R-:W-:Y:S01]  /*62f0*/  IMAD.IADD R4, R196.reuse, 0x1, R10 ;  /* 0x00000001c4047824 */ /* 0x040fe200078e020a */
[-C--:B------:R-:W-:Y:S02]  /*6300*/  LEA.HI.X.SX32 R9, R5, R229.reuse, 0x2, P0 ;  /* 0x000000e505097211 */ /* 0x080fe400000f16ff */
[----:B------:R-:W-:Y:S01]  /*6310*/  REDG.E.ADD.F32.FTZ.RN.STRONG.GPU desc[UR6][R228.64+0x200], R100 ;  /* 0x00020064e40079a6 */ /* 0x000fe2000c10f386 */
[----:B------:R-:W-:Y:S01]  /*6320*/  IMAD.IADD R5, R196, 0x1, R4 ;  /* 0x00000001c4057824 */ /* 0x000fe200078e0204 */
[CC--:B------:R-:W-:Y:S02]  /*6330*/  LEA R12, P0, R4.reuse, R228.reuse, 0x2 ;  /* 0x000000e4040c7211 */ /* 0x0c0fe400078010ff */
[----:B------:R-:W-:Y:S02]  /*6340*/  REDG.E.ADD.F32.FTZ.RN.STRONG.GPU desc[UR6][R198.64+0x200], R101 ;  /* 0x00020065c60079a6 */ /* 0x000fe4000c10f386 */
[-C--:B------:R-:W-:Y:S01]  /*6350*/  LEA.HI.X.SX32 R13, R4, R229.reuse, 0x2, P0 ;  /* 0x000000e5040d7211 */ /* 0x080fe200000f16ff */
[----:B------:R-:W-:Y:S01]  /*6360*/  IMAD.IADD R4, R196, 0x1, R5 ;  /* 0x00000001c4047824 */ /* 0x000fe200078e0205 */
        /* <DEDUP_REMOVED lines=202> */
.L_x_272:
        /* <DEDUP_REMOVED lines=8> */
[----:B------:R-:W-:Y:S01]  /*7090*/  F2FP.F16.F32.PACK_AB R84, R31, R30 ;  /* 0x0000001e1f54723e */ /* 0x000fe200000000ff */
[----:B------:R-:W-:Y:S01]  /*70a0*/  USHF.L.U32 UR20, UR9, 0x6, URZ ;  /* 0x0000000609147899 */ /* 0x000fe2000800063f */
        /* <DEDUP_REMOVED lines=97> */
[----:B-1----:R-:W-:Y:S01]  /*76c0*/  FMUL.FTZ R5, R189, UR5 ;  /* 0x00000005bd057c20 */ /* 0x002fe20008410000 */
        /* <DEDUP_REMOVED lines=61> */
[----:B------:R1:W-:Y:S01]  /*7aa0*/  STS [R245+0x6400], R6 ;  /* 0x00640006f5007388 */ /* 0x0003e20000000800 */
[----:B------:R-:W-:Y:S02]  /*7ab0*/  F2FP.F16.F32.PACK_AB R78, R79, R78 ;  /* 0x0000004e4f4e723e */ /* 0x000fe400000000ff */
[----:B------:R-:W-:Y:S01]  /*7ac0*/  PLOP3.LUT P0, PT, PT, PT, UP0, 0x80, 0x0 ;  /* 0x000000000000781c */ /* 0x000fe20003f0f008 */
        /* <DEDUP_REMOVED lines=12> */
[----:B-1----:R-:W2:Y:S03]  /*7b90*/  S2R R6, SR_TID.X ;  /* 0x0000000000067919 */ /* 0x002ea60000002100 */
        /* <DEDUP_REMOVED lines=8> */
[----:B--2---:R-:W-:-:S03]  /*7c20*/  SHF.R.S32.HI R5, RZ, 0x1f, R6 ;  /* 0x0000001fff057819 */ /* 0x004fc60000011406 */
        /* <DEDUP_REMOVED lines=30> */
.L_x_274:
[----:B------:R-:W-:Y:S01]  /*7e10*/  @UP0 UIADD3 UR5, UR18, UR29, URZ ;  /* 0x0000001d12050290 */ /* 0x000fe2000fffe03f */
[----:B------:R-:W-:Y:S01]  /*7e20*/  LEA.HI R5, R5, R6, RZ, 0x3 ;  /* 0x0000000605057211 */ /* 0x000fe200078f18ff */
[----:B------:R-:W-:Y:S02]  /*7e30*/  @UP0 ULDC.64 UR12, c[0x0][0x458] ;  /* 0x00011600000c0ab9 */ /* 0x000fe40000000a00 */
[----:B------:R-:W-:Y:S01]  /*7e40*/  @UP0 UIMAD.WIDE.U32 UR14, UR5, UR12, URZ ;  /* 0x0000000c050e02a5 */ /* 0x000fe2000f8e003f */
[----:B---3--:R-:W-:Y:S01]  /*7e50*/  LOP3.LUT R4, R5, 0xfffffff8, RZ, 0xc0, !PT ;  /* 0xfffffff805047812 */ /* 0x008fe200078ec0ff */
[----:B------:R-:W-:-:S04]  /*7e60*/  @UP0 UIMAD UR5, UR5, UR13, URZ ;  /* 0x0000000d050502a4 */ /* 0x000fc8000f8e023f */
[----:B------:R-:W-:Y:S01]  /*7e70*/  @UP0 UIADD3 UR19, UR15, UR5, URZ ;  /* 0x000000050f130290 */ /* 0x000fe2000fffe03f */
[----:B------:R-:W-:Y:S01]  /*7e80*/  IMAD.IADD R4, R6, 0x1, -R4 ;  /* 0x0000000106047824 */ /* 0x000fe200078e0a04 */
        /* <DEDUP_REMOVED lines=12> */
[----:B------:R-:W-:-:S12]  /*7f50*/  UIADD3 UR19, UR15, UR5, URZ ;  /* 0x000000050f137290 */ /* 0x000fd8000fffe03f */
.L_x_275:
[----:B------:R-:W-:Y:S01]  /*7f60*/  BAR.SYNC.DEFER_BLOCKING 0x0 ;  /* 0x0000000000007b1d */ /* 0x000fe20000010000 */
[----:B------:R-:W-:Y:S01]  /*7f70*/  IMAD.SHL.U32 R8, R4, 0x8, RZ ;  /* 0x0000000804087824 */ /* 0x000fe200078e00ff */
[----:B------:R-:W-:Y:S01]  /*7f80*/  USHF.R.S32.HI UR5, URZ, 0x1f, UR20 ;  /* 0x0000001f3f057899 */ /* 0x000fe20008011414 */
[----:B------:R-:W-:Y:S01]  /*7f90*/  IMAD.U32 R6, RZ, RZ, UR10 ;  /* 0x0000000aff067e24 */ /* 0x000fe2000f8e00ff */
[----:B------:R-:W-:Y:S01]  /*7fa0*/  UIMAD UR8, UR9, -0x40, UR8 ;  /* 0xffffffc0090878a4 */ /* 0x000fe2000f8e0208 */
[----:B------:R-:W-:Y:S01]  /*7fb0*/  SHF.R.S32.HI R4, RZ, 0x3, R5 ;  /* 0x00000003ff047819 */ /* 0x000fe20000011405 */
[----:B------:R-:W-:Y:S01]  /*7fc0*/  UIMAD UR15, UR5, UR10, URZ ;  /* 0x0000000a050f72a4 */ /* 0x000fe2000f8e023f */
[--C-:B------:R-:W-:Y:S01]  /*7fd0*/  SHF.R.S32.HI R9, RZ, 0x1f, R8.reuse ;  /* 0x0000001fff097819 */ /* 0x100fe20000011408 */
[----:B------:R-:W-:Y:S01]  /*7fe0*/  USHF.R.S32.HI UR18, URZ, 0x1f, UR57 ;  /* 0x0000001f3f127899 */ /* 0x000fe20008011439 */
[C---:B------:R-:W-:Y:S01]  /*7ff0*/  IADD3 R10, R4.reuse, 0x20, RZ ;  /* 0x00000020040a7810 */ /* 0x040fe20007ffe0ff */
[----:B------:R-:W-:Y:S01]  /*8000*/  UIMAD UR15, UR20, UR11, UR15 ;  /* 0x0000000b140f72a4 */ /* 0x000fe2000f8e020f */
[----:B------:R-:W-:Y:S01]  /*8010*/  ISETP.GE.AND P2, PT, R4, UR8, PT ;  /* 0x0000000804007c0c */ /* 0x000fe2000bf46270 */
[----:B------:R-:W-:Y:S01]  /*8020*/  IMAD.WIDE.U32 R6, R6, UR20, R8 ;  /* 0x0000001406067c25 */ /* 0x000fe2000f8e0008 */
[----:B------:R-:W-:Y:S01]  /*8030*/  ULDC.64 UR16, c[0x0][0x468] ;  /* 0x00011a0000107ab9 */ /* 0x000fe20000000a00 */
[----:B------:R-:W-:Y:S01]  /*8040*/  ISETP.GE.AND P1, PT, R10, UR8, PT ;  /* 0x000000080a007c0c */ /* 0x000fe2000bf26270 */
[----:B------:R-:W-:Y:S01]  /*8050*/  BSSY B0, `(.L_x_276) ;  /* 0x0000024000007945 */ /* 0x000fe20003800000 */
[----:B------:R-:W-:Y:S01]  /*8060*/  IMAD.U32 R5, RZ, RZ, UR15 ;  /* 0x0000000fff057e24 */ /* 0x000fe2000f8e00ff */
[----:B------:R-:W-:Y:S01]  /*8070*/  IADD3 R6, P0, R6, UR21, RZ ;  /* 0x0000001506067c10 */ /* 0x000fe2000ff1e0ff */
[----:B------:R-:W-:Y:S01]  /*8080*/  UIMAD UR15, UR18, UR16, URZ ;  /* 0x00000010120f72a4 */ /* 0x000fe2000f8e023f */
[----:B------:R-:W-:-:S02]  /*8090*/  SHF.R.S32.HI R64, RZ, 0x1f, R4 ;  /* 0x0000001fff407819 */ /* 0x000fc40000011404 */
[----:B------:R-:W-:Y:S01]  /*80a0*/  IADD3.X R7, R7, UR22, R5, P0, !PT ;  /* 0x0000001607077c10 */ /* 0x000fe200087fe405 */
[----:B------:R-:W-:Y:S01]  /*80b0*/  IMAD.U32 R5, RZ, RZ, UR16 ;  /* 0x00000010ff057e24 */ /* 0x000fe2000f8e00ff */
[----:B------:R-:W-:Y:S01]  /*80c0*/  UIMAD UR17, UR57, UR17, UR15 ;  /* 0x00000011391172a4 */ /* 0x000fe2000f8e020f */
[----:B------:R1:W2:Y:S02]  /*80d0*/  LDS.128 R44, [R231+0x11000] ;  /* 0x01100000e72c7984 */ /* 0x0002a40000000c00 */
[----:B------:R-:W-:Y:S02]  /*80e0*/  IMAD.WIDE.U32 R10, R5, UR57, R6 ;  /* 0x00000039050a7c25 */ /* 0x000fe4000f8e0006 */
[----:B------:R1:W3:Y:S03]  /*80f0*/  LDS.128 R40, [R231+0x13000] ;  /* 0x01300000e7287984 */ /* 0x0002e60000000c00 */
[----:B------:R-:W-:Y:S01]  /*8100*/  IADD3 R14, R11, UR17, RZ ;  /* 0x000000110b0e7c10 */ /* 0x000fe2000fffe0ff */
[----:B------:R1:W4:Y:S04]  /*8110*/  LDS.128 R36, [R231+0x15000] ;  /* 0x01500000e7247984 */ /* 0x0003280000000c00 */
[----:B------:R1:W1:Y:S04]  /*8120*/  LDS.128 R32, [R231+0x17000] ;  /* 0x01700000e7207984 */ /* 0x0002680000000c00 */
[----:B------:R1:W1:Y:S04]  /*8130*/  LDS.128 R60, [R231+0x19000] ;  /* 0x01900000e73c7984 */ /* 0x0002680000000c00 */
[----:B------:R1:W1:Y:S04]  /*8140*/  LDS.128 R56, [R231+0x1b000] ;  /* 0x01b00000e7387984 */ /* 0x0002680000000c00 */
[----:B------:R1:W1:Y:S04]  /*8150*/  LDS.128 R52, [R231+0x1d000] ;  /* 0x01d00000e7347984 */ /* 0x0002680000000c00 */
[----:B------:R1:W1:Y:S01]  /*8160*/  LDS.128 R48, [R231+0x1f000] ;  /* 0x01f00000e7307984 */ /* 0x0002620000000c00 */
[----:B------:R-:W-:Y:S05]  /*8170*/  @P2 BRA `(.L_x_277) ;  /* 0x0000000000442947 */ /* 0x000fea0003800000 */
[----:B------:R-:W2:Y:S01]  /*8180*/  LDS.128 R24, [R231+0x14000] ;  /* 0x01400000e7187984 */ /* 0x000ea20000000c00 */
[----:B------:R-:W-:Y:S01]  /*8190*/  MOV R6, R10 ;  /* 0x0000000a00067202 */ /* 0x000fe20000000f00 */
[----:B------:R-:W-:Y:S01]  /*81a0*/  IMAD R5, R64, UR10, RZ ;  /* 0x0000000a40057c24 */ /* 0x000fe2000f8e02ff */
[----:B------:R-:W-:Y:S01]  /*81b0*/  MOV R7, R14 ;  /* 0x0000000e00077202 */ /* 0x000fe20000000f00 */
[----:B------:R-:W3:Y:S01]  /*81c0*/  LDS.128 R20, [R231+0x12000] ;  /* 0x01200000e7147984 */ /* 0x000ee20000000c00 */
[----:B------:R-:W-:Y:S01]  /*81d0*/  ULDC.64 UR16, c[0x0][0x3f0] ;  /* 0x0000fc0000107ab9 */ /* 0x000fe20000000a00 */
[C---:B------:R-:W-:Y:S02]  /*81e0*/  IMAD R5, R4.reuse, UR11, R5 ;  /* 0x0000000b04057c24 */ /* 0x040fe4000f8e0205 */
[----:B------:R-:W4:Y:S01]  /*81f0*/  LDS.128 R16, [R231+0x10000] ;  /* 0x01000000e7107984 */ /* 0x000f220000000c00 */
[----:B------:R-:W-:-:S03]  /*8200*/  IMAD.WIDE.U32 R12, R4, UR10, R6 ;  /* 0x0000000a040c7c25 */ /* 0x000fc6000f8e0006 */
[----:B------:R-:W1:Y:S02]  /*8210*/  LDS.128 R28, [R231+0x16000] ;  /* 0x01600000e71c7984 */ /* 0x000e640000000c00 */
[----:B------:R-:W-:Y:S02]  /*8220*/  IADD3 R5, R5, R13, RZ ;  /* 0x0000000d05057210 */ /* 0x000fe40007ffe0ff */
[----:B------:R-:W-:-:S04]  /*8230*/  LEA R6, P0, R12, UR16, 0x1 ;  /* 0x000000100c067c11 */ /* 0x000fc8000f8008ff */
[----:B------:R-:W-:-:S05]  /*8240*/  LEA.HI.X R7, R12, UR17, R5, 0x1, P0 ;  /* 0x000000110c077c11 */ /* 0x000fca00080f0c05 */
[----:B--2---:R2:W-:Y:S04]  /*8250*/  STG.E.128 desc[UR6][R6.64+0x100], R24 ;  /* 0x0001001806007986 */ /* 0x0045e8000c101d06 */
[----:B---3--:R2:W-:Y:S04]  /*8260*/  STG.E.128 desc[UR6][R6.64+0x80], R20 ;  /* 0x0000801406007986 */ /* 0x0085e8000c101d06 */
[----:B----4-:R2:W-:Y:S04]  /*8270*/  STG.E.128 desc[UR6][R6.64], R16 ;  /* 0x0000001006007986 */ /* 0x0105e8000c101d06 */
[----:B-1----:R2:W-:Y:S02]  /*8280*/  STG.E.128 desc[UR6][R6.64+0x180], R28 ;  /* 0x0001801c06007986 */ /* 0x0025e4000c101d06 */
.L_x_277:
[----:B------:R-:W-:Y:S05]  /*8290*/  BSYNC B0 ;  /* 0x0000000000007941 */ /* 0x000fea0003800000 */
.L_x_276:
[----:B------:R-:W-:Y:S04]  /*82a0*/  BSSY B0, `(.L_x_278) ;  /* 0x0000011000007945 */ /* 0x000fe80003800000 */
[----:B------:R-:W-:Y:S05]  /*82b0*/  @P1 BRA `(.L_x_279) ;  /* 0x00000000003c1947 */ /* 0x000fea0003800000 */
[----:B------:R-:W-:Y:S01]  /*82c0*/  IADD3 R5, P0, R4, 0x20, RZ ;  /* 0x0000002004057810 */ /* 0x000fe20007f1e0ff */
[----:B------:R-:W-:Y:S01]  /*82d0*/  ULDC.64 UR16, c[0x0][0x3f0] ;  /* 0x0000fc0000107ab9 */ /* 0x000fe20000000a00 */
[----:B--2---:R-:W-:-:S03]  /*82e0*/  MOV R7, R14 ;  /* 0x0000000e00077202 */ /* 0x004fc60000000f00 */
[----:B------:R-:W-:-:S04]  /*82f0*/  IMAD.X R6, RZ, RZ, R64, P0 ;  /* 0x000000ffff067224 */ /* 0x000fc800000e0640 */
[----:B------:R-:W-:Y:S02]  /*8300*/  IMAD R12, R6, UR10, RZ ;  /* 0x0000000a060c7c24 */ /* 0x000fe4000f8e02ff */
[----:B------:R-:W-:-:S04]  /*8310*/  IMAD.MOV.U32 R6, RZ, RZ, R10 ;  /* 0x000000ffff067224 */ /* 0x000fc800078e000a */
[----:B------:R-:W-:-:S04]  /*8320*/  IMAD.WIDE.U32 R10, R5, UR10, R6 ;  /* 0x0000000a050a7c25 */ /* 0x000fc8000f8e0006 */
[----:B------:R-:W-:Y:S01]  /*8330*/  IMAD R5, R5, UR11, R12 ;  /* 0x0000000b05057c24 */ /* 0x000fe2000f8e020c */
[----:B------:R-:W-:-:S04]  /*8340*/  LEA R6, P0, R10, UR16, 0x1 ;  /* 0x000000100a067c11 */ /* 0x000fc8000f8008ff */
[----:B------:R-:W-:-:S04]  /*8350*/  IADD3 R5, R5, R11, RZ ;  /* 0x0000000b05057210 */ /* 0x000fc80007ffe0ff */
[----:B------:R-:W-:-:S05]  /*8360*/  LEA.HI.X R7, R10, UR17, R5, 0x1, P0 ;  /* 0x000000110a077c11 */ /* 0x000fca00080f0c05 */
[----:B------:R2:W-:Y:S04]  /*8370*/  STG.E.128 desc[UR6][R6.64], R44 ;  /* 0x0000002c06007986 */ /* 0x0005e8000c101d06 */
[----:B---3--:R2:W-:Y:S04]  /*8380*/  STG.E.128 desc[UR6][R6.64+0x80], R40 ;  /* 0x0000802806007986 */ /* 0x0085e8000c101d06 */
[----:B----4-:R2:W-:Y:S04]  /*8390*/  STG.E.128 desc[UR6][R6.64+0x100], R36 ;  /* 0x0001002406007986 */ /* 0x0105e8000c101d06 */
[----:B-1----:R2:W-:Y:S02]  /*83a0*/  STG.E.128 desc[UR6][R6.64+0x180], R32 ;  /* 0x0001802006007986 */ /* 0x0025e4000c101d06 */
.L_x_279:
[----:B------:R-:W-:Y:S05]  /*83b0*/  BSYNC B0 ;  /* 0x0000000000007941 */ /* 0x000fea0003800000 */
.L_x_278:
[----:B--2---:R2:W1:Y:S01]  /*83c0*/  LDS.128 R24, [R231+0x18000] ;  /* 0x01800000e7187984 */ /* 0x0044620000000c00 */
[----:B------:R-:W-:Y:S01]  /*83d0*/  UIMAD UR5, UR5, UR12, URZ ;  /* 0x0000000c050572a4 */ /* 0x000fe2000f8e023f */
[----:B------:R-:W-:Y:S01]  /*83e0*/  IMAD.U32 R6, RZ, RZ, UR12 ;  /* 0x0000000cff067e24 */ /* 0x000fe2000f8e00ff */
[----:B------:R-:W-:Y:S01]  /*83f0*/  USHF.R.S32.HI UR8, URZ, 0x1f, UR57 ;  /* 0x0000001f3f087899 */ /* 0x000fe20008011439 */
[----:B------:R2:W1:Y:S01]  /*8400*/  LDS.128 R20, [R231+0x1a000] ;  /* 0x01a00000e7147984 */ /* 0x0004620000000c00 */
[----:B------:R-:W-:Y:S01]  /*8410*/  UIMAD UR5, UR20, UR13, UR5 ;  /* 0x0000000d140572a4 */ /* 0x000fe2000f8e0205 */
[----:B------:R-:W-:Y:S01]  /*8420*/  IMAD.WIDE.U32 R6, R6, UR20, R8 ;  /* 0x0000001406067c25 */ /* 0x000fe2000f8e0008 */
[----:B------:R-:W-:Y:S01]  /*8430*/  ULDC.64 UR10, c[0x0][0x470] ;  /* 0x00011c00000a7ab9 */ /* 0x000fe20000000a00 */
[----:B------:R2:W1:Y:S01]  /*8440*/  LDS.128 R16, [R231+0x1c000] ;  /* 0x01c00000e7107984 */ /* 0x0004620000000c00 */
[----:B------:R-:W-:Y:S02]  /*8450*/  BSSY B0, `(.L_x_280) ;  /* 0x0000018000007945 */ /* 0x000fe40003800000 */
[----:B------:R-:W-:Y:S01]  /*8460*/  IMAD.U32 R5, RZ, RZ, UR5 ;  /* 0x00000005ff057e24 */ /* 0x000fe2000f8e00ff */
[----:B------:R2:W1:Y:S01]  /*8470*/  LDS.128 R12, [R231+0x1e000] ;  /* 0x01e00000e70c7984 */ /* 0x0004620000000c00 */
        /* <DEDUP_REMOVED lines=17> */
[----:B-1----:R1:W-:Y:S04]  /*8590*/  STG.E.128 desc[UR6][R6.64], R24 ;  /* 0x0000001806007986 */ /* 0x0023e8000c101d06 */
[----:B------:R1:W-:Y:S04]  /*85a0*/  STG.E.128 desc[UR6][R6.64+0x80], R20 ;  /* 0x0000801406007986 */ /* 0x0003e8000c101d06 */
[----:B------:R1:W-:Y:S04]  /*85b0*/  STG.E.128 desc[UR6][R6.64+0x100], R16 ;  /* 0x0001001006007986 */ /* 0x0003e8000c101d06 */
[----:B------:R1:W-:Y:S02]  /*85c0*/  STG.E.128 desc[UR6][R6.64+0x180], R12 ;  /* 0x0001800c06007986 */ /* 0x0003e4000c101d06 */
.L_x_281:
[----:B------:R-:W-:Y:S05]  /*85d0*/  BSYNC B0 ;  /* 0x0000000000007941 */ /* 0x000fea0003800000 */
.L_x_280:
        /* <DEDUP_REMOVED lines=12> */
[----:B------:R1:W-:Y:S04]  /*86a0*/  STG.E.128 desc[UR6][R4.64], R60 ;  /* 0x0000003c04007986 */ /* 0x0003e8000c101d06 */
[----:B------:R1:W-:Y:S04]  /*86b0*/  STG.E.128 desc[UR6][R4.64+0x80], R56 ;  /* 0x0000803804007986 */ /* 0x0003e8000c101d06 */
[----:B------:R1:W-:Y:S04]  /*86c0*/  STG.E.128 desc[UR6][R4.64+0x100], R52 ;  /* 0x0001003404007986 */ /* 0x0003e8000c101d06 */
[----:B------:R1:W-:Y:S02]  /*86d0*/  STG.E.128 desc[UR6][R4.64+0x180], R48 ;  /* 0x0001803004007986 */ /* 0x0003e4000c101d06 */
.L_x_270:
[----:B------:R-:W-:Y:S05]  /*86e0*/  BSYNC B1 ;  /* 0x0000000000017941 */ /* 0x000fea0003800000 */
.L_x_256:
[----:B------:R-:W-:Y:S01]  /*86f0*/  R2UR UR8, R250 ;  /* 0x00000000fa0872ca */ /* 0x000fe200000e0000 */
[----:B------:R-:W-:Y:S02]  /*8700*/  ULDC UR5, c[0x0][0xc] ;  /* 0x0000030000057ab9 */ /* 0x000fe40000000800 */
[----:B------:R-:W-:-:S10]  /*8710*/  UIADD3 UR9, UR5, UR9, URZ ;  /* 0x0000000905097290 */ /* 0x000fd4000fffe03f */
[----:B------:R-:W-:-:S06]  /*8720*/  UISETP.GE.AND UP0, UPT, UR9, UR8, UPT ;  /* 0x000000080900728c */ /* 0x000fcc000bf06270 */
[----:B------:R-:W-:-:S13]  /*8730*/  PLOP3.LUT P0, PT, PT, PT, UP0, 0x80, 0x0 ;  /* 0x000000000000781c */ /* 0x000fda0003f0f008 */
[----:B------:R-:W-:Y:S05]  /*8740*/  @P0 BRA `(.L_x_282) ;  /* 0x0000000000040947 */ /* 0x000fea0003800000 */
[----:B------:R-:W-:Y:S05]  /*8750*/  BRA `(.L_x_283) ;  /* 0xffffff8000bc7947 */ /* 0x000fea000383ffff */
.L_x_282:
[----:B------:R-:W-:Y:S05]  /*8760*/  EXIT ;  /* 0x000000000000794d */ /* 0x000fea0003800000 */
.L_x_284:
        /* <DEDUP_REMOVED lines=9> */
.L_x_1039:


//--------------------- .text._ZN5flash44flash_bwd_dq_dk_dv_loop_seqk_parallel_kernelI23Flash_bwd_kernel_traitsILi256ELi64ELi64ELi8ELi4ELi2ELi2ELb0ELb1EN7cutlass6half_tE19Flash_kernel_traitsILi256ELi64ELi64ELi8ES3_EELb0ELb1ELb0ELb1ELb0ELb0ELb0EEEvNS_16Flash_bwd_paramsE --------------------------
	.section	.text._ZN5flash44flash_bwd_dq_dk_dv_loop_seqk_parallel_kernelI23Flash_bwd_kernel_traitsILi256ELi64ELi64ELi8ELi4ELi2ELi2ELb0ELb1EN7cutlass6half_tE19Flash_kernel_traitsILi256ELi64ELi64ELi8ES3_EELb0ELb1ELb0ELb1ELb0ELb0ELb0EEEvNS_16Flash_bwd_paramsE,"ax",@progbits
	.align	128
        .global         _ZN5flash44flash_bwd_dq_dk_dv_loop_seqk_parallel_kernelI23Flash_bwd_kernel_traitsILi256ELi64ELi64ELi8ELi4ELi2ELi2ELb0ELb1EN7cutlass6half_tE19Flash_kernel_traitsILi256ELi64ELi64ELi8ES3_EELb0ELb1ELb0ELb1ELb0ELb0ELb0EEEvNS_16Flash_bwd_paramsE
        .type           _ZN5flash44flash_bwd_dq_dk_dv_loop_seqk_parallel_kernelI23Flash_bwd_kernel_traitsILi256ELi64ELi64ELi8ELi4ELi2ELi2ELb0ELb1EN7cutlass6half_tE19Flash_kernel_traitsILi256ELi64ELi64ELi8ES3_EELb0ELb1ELb0ELb1ELb0ELb0ELb0EEEvNS_16Flash_bwd_paramsE,@function
        .size           _ZN5flash44flash_bwd_dq_dk_dv_loop_seqk_parallel_kernelI23Flash_bwd_kernel_traitsILi256ELi64ELi64ELi8ELi4ELi2ELi2ELb0ELb1EN7cutlass6half_tE19Flash_kernel_traitsILi256ELi64ELi64ELi8ES3_EELb0ELb1ELb0ELb1ELb0ELb0ELb0EEEvNS_16Flash_bwd_paramsE,(.L_x_1040 - _ZN5flash44flash_bwd_dq_dk_dv_loop_seqk_parallel_kernelI23Flash_bwd_kernel_traitsILi256ELi64ELi64ELi8ELi4ELi2ELi2ELb0ELb1EN7cutlass6half_tE19Flash_kernel_traitsILi256ELi64ELi64ELi8ES3_EELb0ELb1ELb0ELb1ELb0ELb0ELb0EEEvNS_16Flash_bwd_paramsE)
        .other          _ZN5flash44flash_bwd_dq_dk_dv_loop_seqk_parallel_kernelI23Flash_bwd_kernel_traitsILi256ELi64ELi64ELi8ELi4ELi2ELi2ELb0ELb1EN7cutlass6half_tE19Flash_kernel_traitsILi256ELi64ELi64ELi8ES3_EELb0ELb1ELb0ELb1ELb0ELb0ELb0EEEvNS_16Flash_bwd_paramsE,@"STO_CUDA_ENTRY STV_DEFAULT"
_ZN5flash44flash_bwd_dq_dk_dv_loop_seqk_parallel_kernelI23Flash_bwd_kernel_traitsILi256ELi64ELi64ELi8ELi4ELi2ELi2ELb0ELb1EN7cutlass6half_tE19Flash_kernel_traitsILi256ELi64ELi64ELi8ES3_EELb0ELb1ELb0ELb1ELb0ELb0ELb0EEEvNS_16Flash_bwd_paramsE:
.text._ZN5flash44flash_bwd_dq_dk_dv_loop_seqk_parallel_kernelI23Flash_bwd_kernel_traitsILi256ELi64ELi64ELi8ELi4ELi2ELi2ELb0ELb1EN7cutlass6half_tE19Flash_kernel_traitsILi256ELi64ELi64ELi8ES3_EELb0ELb1ELb0ELb1ELb0ELb0ELb0EEEvNS_16Flash_bwd_paramsE:
        /* <DEDUP_REMOVED lines=10> */
[----:B------:R1:W-:Y:S02]  /*00a0*/  STL [R1], R0 ;  /* 0x0000000001007387 */ /* 0x0003e40000100800 */
[----:B------:R-:W-:-:S13]  /*00b0*/  PLOP3.LUT P0, PT, PT, PT, UP0, 0x80, 0x0 ;  /* 0x000000000000781c */ /* 0x000fda0003f0f008 */
[----:B------:R-:W-:Y:S05]  /*00c0*/  @P0 EXIT ;  /* 0x000000000000094d */ /* 0x000fea0003800000 */
[----:B------:R-:W2:Y:S01]  /*00d0*/  S2R R16, SR_TID.X ;  /* 0x0000000000107919 */ /* 0x000ea20000002100 */
[----:B------:R-:W3:Y:S01]  /*00e0*/  S2UR UR7, SR_CgaCtaId ;  /* 0x00000000000779c3 */ /* 0x000ee20000008800 */
[----:B------:R-:W-:Y:S01]  /*00f0*/  UMOV UR5, 0x400 ;  /* 0x0000040000057882 */ /* 0x000fe20000000000 */
[----:B------:R-:W-:Y:S01]  /*0100*/  UMOV UR6, 0x400 ;  /* 0x0000040000067882 */ /* 0x000fe20000000000 */
[----:B------:R-:W-:Y:S01]  /*0110*/  IMAD.MOV.U32 R218, RZ, RZ, 0x20 ;  /* 0x00000020ffda7424 */ /* 0x000fe200078e00ff */
[----:B------:R-:W-:Y:S01]  /*0120*/  UMOV UR59, URZ ;  /* 0x0000003f003b7c82 */ /* 0x000fe20008000000 */
[----:B------:R-:W-:Y:S02]  /*0130*/  IMAD.MOV.U32 R214, RZ, RZ, 0x40 ;  /* 0x00000040ffd67424 */ /* 0x000fe400078e00ff */
[----:B------:R-:W-:Y:S01]  /*0140*/  IMAD.MOV.U32 R235, RZ, RZ, -0x10 ;  /* 0xfffffff0ffeb7424 */ /* 0x000fe200078e00ff */
[----:B------:R-:W4:Y:S08]  /*0150*/  S2UR UR48, SR_CTAID.Y ;  /* 0x00000000003079c3 */ /* 0x000f300000002600 */
[----:B------:R-:W-:Y:S08]  /*0160*/  S2UR UR56, SR_CTAID.Z ;  /* 0x00000000003879c3 */ /* 0x000ff00000002700 */
[----:B------:R-:W5:Y:S01]  /*0170*/  S2UR UR4, SR_CgaCtaId ;  /* 0x00000000000479c3 */ /* 0x000f620000008800 */
[----:B---3--:R-:W-:Y:S01]  /*0180*/  ULEA UR5, UR7, UR5, 0x18 ;  /* 0x0000000507057291 */ /* 0x008fe2000f8ec03f */
[----:B--2---:R-:W-:Y:S01]  /*0190*/  SHF.R.S32.HI R14, RZ, 0x1f, R16 ;  /* 0x0000001fff0e7819 */ /* 0x004fe20000011410 */
[----:B------:R-:W-:Y:S01]  /*01a0*/  IMAD.SHL.U32 R248, R16, 0x2, RZ ;  /* 0x0000000210f87824 */ /* 0x000fe200078e00ff */
[----:B----4-:R-:W-:-:S02]  /*01b0*/  USHF.L.U32 UR7, UR48, 0x7, URZ ;  /* 0x0000000730077899 */ /* 0x010fc4000800063f */
[CC--:B------:R-:W-:Y:S02]  /*01c0*/  LEA.HI R15, R14.reuse, R16.reuse, RZ, 0x5 ;  /* 0x000000100e0f7211 */ /* 0x0c0fe400078f28ff */
[----:B------:R-:W-:Y:S02]  /*01d0*/  LEA.HI R6, R14, R16, RZ, 0x4 ;  /* 0x000000100e067211 */ /* 0x000fe400078f20ff */
[--C-:B------:R-:W-:Y:S02]  /*01e0*/  SHF.R.S32.HI R4, RZ, 0x5, R15.reuse ;  /* 0x00000005ff047819 */ /* 0x100fe4000001140f */
[----:B-1----:R-:W-:Y:S02]  /*01f0*/  SHF.R.S32.HI R0, RZ, 0x1f, R15 ;  /* 0x0000001fff007819 */ /* 0x002fe4000001140f */
[-C--:B------:R-:W-:Y:S02]  /*0200*/  LEA.HI R3, R15, R4.reuse, RZ, 0x1 ;  /* 0x000000040f037211 */ /* 0x080fe400078f08ff */
[----:B------:R-:W-:-:S02]  /*0210*/  LEA.HI R0, R0, R4, RZ, 0x2 ;  /* 0x0000000400007211 */ /* 0x000fc400078f10ff */
[----:B------:R-:W-:Y:S01]  /*0220*/  SHF.R.S32.HI R5, RZ, 0x4, R6 ;  /* 0x00000004ff057819 */ /* 0x000fe20000011406 */
[----:B-----5:R-:W-:Y:S01]  /*0230*/  ULEA UR4, UR4, UR6, 0x18 ;  /* 0x0000000604047291 */ /* 0x020fe2000f8ec03f */
[----:B------:R-:W-:Y:S01]  /*0240*/  LOP3.LUT R2, R0, 0xfffffffc, RZ, 0xc0, !PT ;  /* 0xfffffffc00027812 */ /* 0x000fe200078ec0ff */
[----:B------:R-:W-:Y:S01]  /*0250*/  USHF.R.S32.HI UR6, URZ, 0x1f, UR56 ;  /* 0x0000001f3f067899 */ /* 0x000fe20008011438 */
[----:B------:R-:W-:Y:S02]  /*0260*/  LOP3.LUT R0, R3, 0xfffffffe, RZ, 0xc0, !PT ;  /* 0xfffffffe03007812 */ /* 0x000fe400078ec0ff */
[-C--:B------:R-:W-:Y:S01]  /*0270*/  LEA.HI R18, R14, R16.reuse, RZ, 0x2 ;  /* 0x000000100e127211 */ /* 0x080fe200078f10ff */
[----:B------:R-:W-:Y:S01]  /*0280*/  IMAD.IADD R210, R4, 0x1, -R2 ;  /* 0x0000000104d27824 */ /* 0x000fe200078e0a02 */
[----:B------:R-:W-:Y:S01]  /*0290*/  LEA.HI R17, R14, R16, RZ, 0x3 ;  /* 0x000000100e117211 */ /* 0x000fe200078f18ff */
[----:B------:R-:W-:Y:S01]  /*02a0*/  IMAD.IADD R216, R4, 0x1, -R0 ;  /* 0x0000000104d87824 */ /* 0x000fe200078e0a00 */
[----:B------:R-:W-:-:S02]  /*02b0*/  LEA.HI R0, R6, R5, RZ, 0x1 ;  /* 0x0000000506007211 */ /* 0x000fc400078f08ff */
[--C-:B------:R-:W-:Y:S02]  /*02c0*/  SHF.R.S32.HI R7, RZ, 0x2, R18.reuse ;  /* 0x00000002ff077819 */ /* 0x100fe40000011412 */
[----:B------:R-:W-:Y:S02]  /*02d0*/  SHF.R.S32.HI R3, RZ, 0x1f, R18 ;  /* 0x0000001fff037819 */ /* 0x000fe40000011412 */
[----:B------:R-:W-:Y:S02]  /*02e0*/  LOP3.LUT R0, R0, 0xfffffffe, RZ, 0xc0, !PT ;  /* 0xfffffffe00007812 */ /* 0x000fe400078ec0ff */
[----:B------:R-:W-:Y:S02]  /*02f0*/  LOP3.LUT R4, R17, 0xfffffff8, RZ, 0xc0, !PT ;  /* 0xfffffff811047812 */ /* 0x000fe400078ec0ff */
[----:B------:R-:W-:Y:S01]  /*0300*/  LEA.HI R3, R3, R7, RZ, 0x3 ;  /* 0x0000000703037211 */ /* 0x000fe200078f18ff */
[----:B------:R-:W-:Y:S01]  /*0310*/  IMAD.IADD R12, R5, 0x1, -R0 ;  /* 0x00000001050c7824 */ /* 0x000fe200078e0a00 */
[----:B------:R-:W-:Y:S01]  /*0320*/  SHF.R.S32.HI R2, RZ, 0x3, R17 ;  /* 0x00000003ff027819 */ /* 0x000fe20000011411 */
[----:B------:R-:W-:Y:S01]  /*0330*/  IMAD.IADD R0, R16, 0x1, -R4 ;  /* 0x0000000110007824 */ /* 0x000fe200078e0a04 */
[----:B------:R-:W-:Y:S01]  /*0340*/  LOP3.LUT R3, R3, 0xfffffff8, RZ, 0xc0, !PT ;  /* 0xfffffff803037812 */ /* 0x000fe200078ec0ff */
[----:B------:R-:W-:Y:S01]  /*0350*/  IMAD.SHL.U32 R10, R12, 0x200, RZ ;  /* 0x000002000c0a7824 */ /* 0x000fe200078e00ff */
[----:B------:R-:W-:Y:S01]  /*0360*/  LOP3.LUT R4, R6, 0xfffffff0, RZ, 0xc0, !PT ;  /* 0xfffffff006047812 */ /* 0x000fe200078ec0ff */
[----:B------:R-:W-:Y:S01]  /*0370*/  IMAD.SHL.U32 R2, R2, 0x40, RZ ;  /* 0x0000004002027824 */ /* 0x000fe200078e00ff */
[C---:B------:R-:W-:Y:S01]  /*0380*/  LOP3.LUT P4, RZ, R0.reuse, 0x4, RZ, 0xc0, !PT ;  /* 0x0000000400ff7812 */ /* 0x040fe2000788c0ff */
[----:B------:R-:W-:Y:S01]  /*0390*/  IMAD.IADD R7, R7, 0x1, -R3 ;  /* 0x0000000107077824 */ /* 0x000fe200078e0a03 */
[----:B------:R-:W-:Y:S01]  /*03a0*/  LOP3.LUT P3, RZ, R0, 0x2, RZ, 0xc0, !PT ;  /* 0x0000000200ff7812 */ /* 0x000fe2000786c0ff */
[----:B------:R-:W-:Y:S01]  /*03b0*/  IMAD.IADD R3, R16, 0x1, -R4 ;  /* 0x0000000110037824 */ /* 0x000fe200078e0a04 */
[----:B------:R-:W-:Y:S01]  /*03c0*/  LOP3.LUT R2, R2, 0x1c0, RZ, 0xc0, !PT ;  /* 0x000001c002027812 */ /* 0x000fe200078ec0ff */
[----:B------:R-:W-:Y:S01]  /*03d0*/  IMAD.SHL.U32 R232, R0, 0x8, RZ ;  /* 0x0000000800e87824 */ /* 0x000fe200078e00ff */
[----:B------:R-:W-:Y:S01]  /*03e0*/  LEA.HI R8, R14, R16, RZ, 0x7 ;  /* 0x000000100e087211 */ /* 0x000fe200078f38ff */
[----:B------:R-:W-:Y:S01]  /*03f0*/  IMAD.SHL.U32 R0, R0, 0x40, RZ ;  /* 0x0000004000007824 */ /* 0x000fe200078e00ff */
[----:B------:R-:W-:Y:S01]  /*0400*/  SHF.R.S32.HI R5, RZ, 0x1f, R3 ;  /* 0x0000001fff057819 */ /* 0x000fe20000011403 */
[----:B------:R-:W-:Y:S01]  /*0410*/  VIADD R240, R232, 0x40 ;  /* 0x00000040e8f07836 */ /* 0x000fe20000000000 */
[----:B------:R-:W-:Y:S01]  /*0420*/  LOP3.LUT R4, R2, 0x38, R232, 0xf8, !PT ;  /* 0x0000003802047812 */ /* 0x000fe200078ef8e8 */
[C---:B------:R-:W-:Y:S01]  /*0430*/  VIADD R239, R232.reuse, 0x80 ;  /* 0x00000080e8ef7836 */ /* 0x040fe20000000000 */
[----:B------:R-:W-:Y:S01]  /*0440*/  SHF.R.U32.HI R2, RZ, 0x3, R2 ;  /* 0x00000003ff027819 */ /* 0x000fe20000011602 */
[----:B------:R-:W-:Y:S01]  /*0450*/  VIADD R241, R232, 0xc0 ;  /* 0x000000c0e8f17836 */ /* 0x000fe20000000000 */
[----:B------:R-:W-:-:S02]  /*0460*/  LEA.HI R13, R5, R3, RZ, 0x3 ;  /* 0x00000003050d7211 */ /* 0x000fc400078f18ff */
[----:B------:R-:W-:Y:S02]  /*0470*/  LOP3.LUT R0, R0, 0x1c0, RZ, 0xc0, !PT ;  /* 0x000001c000007812 */ /* 0x000fe400078ec0ff */
[----:B------:R-:W-:Y:S01]  /*0480*/  LOP3.LUT R11, R4, R2, RZ, 0x3c, !PT ;  /* 0x00000002040b7212 */ /* 0x000fe200078e3cff */
[----:B------:R-:W-:Y:S01]  /*0490*/  IMAD.SHL.U32 R2, R216, 0x10, RZ ;  /* 0x00000010d8027824 */ /* 0x000fe200078e00ff */
[----:B------:R-:W-:Y:S02]  /*04a0*/  LOP3.LUT R5, R13, 0xfffffff8, RZ, 0xc0, !PT ;  /* 0xfffffff80d057812 */ /* 0x000fe400078ec0ff */
[----:B------:R-:W-:Y:S02]  /*04b0*/  SHF.R.S32.HI R8, RZ, 0x7, R8 ;  /* 0x00000007ff087819 */ /* 0x000fe40000011408 */
[----:B------:R-:W-:Y:S01]  /*04c0*/  LOP3.LUT R4, R0, 0x8, R17, 0xf8, !PT ;  /* 0x0000000800047812 */ /* 0x000fe200078ef811 */
[----:B------:R-:W-:Y:S01]  /*04d0*/  IMAD.IADD R9, R3, 0x1, -R5 ;  /* 0x0000000103097824 */ /* 0x000fe200078e0a05 */
[----:B------:R-:W-:-:S02]  /*04e0*/  SHF.R.U32.HI R211, RZ, 0x3, R0 ;  /* 0x00000003ffd37819 */ /* 0x000fc40000011600 */
[----:B------:R-:W-:Y:S01]  /*04f0*/  LOP3.LUT R6, R0, 0x10, R2, 0xf8, !PT ;  /* 0x0000001000067812 */ /* 0x000fe200078ef802 */
[----:B------:R-:W-:Y:S01]  /*0500*/  IMAD R0, R8, 0x800, R10 ;  /* 0x0000080008007824 */ /* 0x000fe200078e020a */
[----:B------:R-:W-:Y:S02]  /*0510*/  LOP3.LUT R2, R7, 0x1, RZ, 0xc0, !PT ;  /* 0x0000000107027812 */ /* 0x000fe400078ec0ff */
[----:B------:R-:W-:Y:S02]  /*0520*/  LOP3.LUT R3, R4, R211, RZ, 0x3c, !PT ;  /* 0x000000d304037212 */ /* 0x000fe400078e3cff */
[----:B------:R-:W-:Y:S02]  /*0530*/  LEA.HI R4, R14, R16, RZ, 0x6 ;  /* 0x000000100e047211 */ /* 0x000fe400078f30ff */
[----:B------:R-:W-:Y:S01]  /*0540*/  ISETP.NE.U32.AND P0, PT, R2, 0x1, PT ;  /* 0x000000010200780c */ /* 0x000fe20003f05070 */
[----:B------:R-:W-:Y:S01]  /*0550*/  IMAD.IADD R3, R0, 0x1, R3 ;  /* 0x0000000100037824 */ /* 0x000fe200078e0203 */
[----:B------:R-:W-:-:S02]  /*0560*/  LOP3.LUT R2, R15, 0xffffffe0, RZ, 0xc0, !PT ;  /* 0xffffffe00f027812 */ /* 0x000fc400078ec0ff */
[----:B------:R-:W-:Y:S01]  /*0570*/  SHF.R.S32.HI R0, RZ, 0x6, R4 ;  /* 0x00000006ff007819 */ /* 0x000fe20000011404 */
[----:B------:R-:W-:Y:S01]  /*0580*/  IMAD.SHL.U32 R3, R3, 0x2, RZ ;  /* 0x0000000203037824 */ /* 0x000fe200078e00ff */
[----:B------:R-:W-:Y:S01]  /*0590*/  LOP3.LUT R4, R18, 0x7ffffffc, RZ, 0xc0, !PT ;  /* 0x7ffffffc12047812 */ /* 0x000fe200078ec0ff */
[----:B------:R-:W-:Y:S01]  /*05a0*/  IMAD.IADD R252, R16, 0x1, -R2 ;  /* 0x0000000110fc7824 */ /* 0x000fe200078e0a02 */
[----:B------:R-:W-:Y:S01]  /*05b0*/  LOP3.LUT R14, R6, 0x8, R17, 0xf8, !PT ;  /* 0x00000008060e7812 */ /* 0x000fe200078ef811 */
[C---:B------:R-:W-:Y:S01]  /*05c0*/  IMAD R11, R0.reuse, 0x200, R11 ;  /* 0x00000200000b7824 */ /* 0x040fe200078e020b */
        /* <DEDUP_REMOVED lines=10> */
[----:B------:R-:W-:Y:S01]  /*0670*/  LOP3.LUT R211, R10, R14, R211, 0xf6, !PT ;  /* 0x0000000e0ad37212 */ /* 0x000fe200078ef6d3 */
[----:B------:R-:W-:Y:S01]  /*0680*/  IMAD.SHL.U32 R5, R4, 0x2, RZ ;  /* 0x0000000204057824 */ /* 0x000fe200078e00ff */
[----:B------:R-:W-:-:S02]  /*0690*/  SHF.R.U32.HI R4, RZ, 0x3, R0 ;  /* 0x00000003ff047819 */ /* 0x000fc40000011600 */
[----:B------:R-:W-:Y:S02]  /*06a0*/  LOP3.LUT R248, R6, 0x6, R248, 0xf8, !PT ;  /* 0x0000000606f87812 */ /* 0x000fe400078ef8f8 */
[----:B------:R-:W-:Y:S02]  /*06b0*/  LOP3.LUT R6, R0, 0x20, R6, 0xf8, !PT ;  /* 0x0000002000067812 */ /* 0x000fe400078ef806 */
[----:B------:R-:W-:Y:S02]  /*06c0*/  LOP3.LUT R7, R2, 0x20, R7, 0xf8, !PT ;  /* 0x0000002002077812 */ /* 0x000fe400078ef807 */
[----:B------:R-:W-:Y:S01]  /*06d0*/  LOP3.LUT R2, R4, R0, R2, 0x1e, !PT ;  /* 0x0000000004027212 */ /* 0x000fe200078e1e02 */
[--C-:B------:R-:W-:Y:S01]  /*06e0*/  IMAD R0, R210, 0x400, R5.reuse ;  /* 0x00000400d2007824 */ /* 0x100fe200078e0205 */
[----:B------:R-:W-:Y:S01]  /*06f0*/  LOP3.LUT R4, R6, R4, RZ, 0x3c, !PT ;  /* 0x0000000406047212 */ /* 0x000fe200078e3cff */
[----:B------:R-:W-:Y:S01]  /*0700*/  IMAD R5, R216, 0x400, R5 ;  /* 0x00000400d8057824 */ /* 0x000fe200078e0205 */
[C---:B------:R-:W-:Y:S01]  /*0710*/  SEL R208, R214.reuse, 0xffffffc0, !P4 ;  /* 0xffffffc0d6d07807 */ /* 0x040fe20006000000 */
[----:B------:R-:W-:Y:S01]  /*0720*/  IMAD.SHL.U32 R6, R13, 0x40, RZ ;  /* 0x000000400d067824 */ /* 0x000fe200078e00ff */
[----:B------:R-:W-:Y:S01]  /*0730*/  SEL R214, R214, 0xffffffc0, !P6 ;  /* 0xffffffc0d6d67807 */ /* 0x000fe20007000000 */
[----:B------:R-:W-:Y:S01]  /*0740*/  IMAD.IADD R234, R0, 0x1, R4 ;  /* 0x0000000100ea7824 */ /* 0x000fe200078e0204 */
[----:B------:R-:W-:Y:S01]  /*0750*/  SHF.R.S32.HI R4, RZ, 0x1f, R252 ;  /* 0x0000001fff047819 */ /* 0x000fe200000114fc */
[----:B------:R-:W-:Y:S01]  /*0760*/  IMAD.SHL.U32 R0, R9, 0x40, RZ ;  /* 0x0000004009007824 */ /* 0x000fe200078e00ff */
[----:B------:R-:W-:Y:S01]  /*0770*/  SEL R235, R235, 0x10, !P0 ;  /* 0x00000010ebeb7807 */ /* 0x000fe20004000000 */
[----:B------:R-:W-:Y:S01]  /*0780*/  IMAD.IADD R245, R5, 0x1, R2 ;  /* 0x0000000105f57824 */ /* 0x000fe200078e0202 */
[----:B------:R-:W-:Y:S01]  /*0790*/  LEA.HI R4, R4, R252, RZ, 0x2 ;  /* 0x000000fc04047211 */ /* 0x000fe200078f10ff */
[----:B------:R-:W-:Y:S01]  /*07a0*/  IMAD.SHL.U32 R5, R12, 0x8, RZ ;  /* 0x000000080c057824 */ /* 0x000fe200078e00ff */
[----:B------:R-:W-:-:S02]  /*07b0*/  LOP3.LUT R0, R0, 0x1c0, RZ, 0xc0, !PT ;  /* 0x000001c000007812 */ /* 0x000fc400078ec0ff */
[----:B------:R-:W-:Y:S02]  /*07c0*/  SHF.R.S32.HI R4, RZ, 0x2, R4 ;  /* 0x00000002ff047819 */ /* 0x000fe40000011404 */
[----:B------:R-:W-:Y:S02]  /*07d0*/  SHF.R.U32.HI R2, RZ, 0x3, R0 ;  /* 0x00000003ff027819 */ /* 0x000fe40000011600 */
[----:B------:R-:W-:Y:S01]  /*07e0*/  LOP3.LUT R5, R0, 0x8, R5, 0xf8, !PT ;  /* 0x0000000800057812 */ /* 0x000fe200078ef805 */
[----:B------:R-:W-:Y:S01]  /*07f0*/  IMAD R250, R210, 0x10, R4 ;  /* 0x00000010d2fa7824 */ /* 0x000fe200078e0204 */
[----:B------:R-:W-:Y:S02]  /*0800*/  LOP3.LUT R7, R2, R7, R0, 0x1e, !PT ;  /* 0x0000000702077212 */ /* 0x000fe400078e1e00 */
[----:B------:R-:W-:Y:S01]  /*0810*/  LOP3.LUT R0, R6, 0xfffffe00, RZ, 0xc0, !PT ;  /* 0xfffffe0006007812 */ /* 0x000fe200078ec0ff */
[----:B------:R-:W-:Y:S01]  /*0820*/  IMAD.U32 R6, RZ, RZ, UR7 ;  /* 0x00000007ff067e24 */ /* 0x000fe2000f8e00ff */
[----:B------:R-:W-:Y:S01]  /*0830*/  USHF.R.S32.HI UR7, URZ, 0x1f, UR56 ;  /* 0x0000001f3f077899 */ /* 0x000fe20008011438 */
[----:B------:R-:W-:-:S02]  /*0840*/  LOP3.LUT R2, R5, R2, RZ, 0x3c, !PT ;  /* 0x0000000205027212 */ /* 0x000fc400078e3cff */
[--C-:B------:R-:W-:Y:S01]  /*0850*/  IMAD R210, R210, 0x400, R0.reuse ;  /* 0x00000400d2d27824 */ /* 0x100fe200078e0200 */
[----:B------:R-:W-:Y:S01]  /*0860*/  LEA R234, R234, UR5, 0x1 ;  /* 0x00000005eaea7c11 */ /* 0x000fe2000f8e08ff */
[----:B------:R-:W-:Y:S01]  /*0870*/  IMAD R216, R216, 0x400, R0 ;  /* 0x00000400d8d87824 */ /* 0x000fe200078e0200 */
[----:B------:R-:W-:Y:S01]  /*0880*/  LEA R211, R211, UR5, 0x1 ;  /* 0x00000005d3d37c11 */ /* 0x000fe2000f8e08ff */
[----:B------:R-:W-:Y:S01]  /*0890*/  IMAD.U32 R4, RZ, RZ, UR7 ;  /* 0x00000007ff047e24 */ /* 0x000fe2000f8e00ff */
[----:B------:R-:W-:Y:S01]  /*08a0*/  USHF.R.S32.HI UR7, URZ, 0x1f, UR48 ;  /* 0x0000001f3f077899 */ /* 0x000fe20008011430 */
[----:B------:R-:W-:Y:S01]  /*08b0*/  IMAD.IADD R210, R210, 0x1, R2 ;  /* 0x00000001d2d27824 */ /* 0x000fe200078e0202 */
[----:B------:R-:W-:Y:S01]  /*08c0*/  LOP3.LUT R0, R7, R0, RZ, 0xfc, !PT ;  /* 0x0000000007007212 */ /* 0x000fe200078efcff */
[----:B------:R-:W-:Y:S01]  /*08d0*/  IMAD.IADD R216, R2, 0x1, R216 ;  /* 0x0000000102d87824 */ /* 0x000fe200078e02d8 */
[----:B------:R-:W-:Y:S01]  /*08e0*/  LEA R220, R11, UR5, 0x1 ;  /* 0x000000050bdc7c11 */ /* 0x000fe2000f8e08ff */
[----:B------:R-:W-:Y:S01]  /*08f0*/  VIADD R231, R234, 0x20 ;  /* 0x00000020eae77836 */ /* 0x000fe20000000000 */
[----:B------:R-:W-:Y:S01]  /*0900*/  LEA R210, R210, UR5, 0x1 ;  /* 0x00000005d2d27c11 */ /* 0x000fe2000f8e08ff */
[----:B------:R-:W-:Y:S01]  /*0910*/  IMAD.U32 R2, RZ, RZ, UR7 ;  /* 0x00000007ff027e24 */ /* 0x000fe2000f8e00ff */
[----:B------:R-:W-:Y:S01]  /*0920*/  UIADD3 UR7, UR5, 0x10000, URZ ;  /* 0x0001000005077890 */ /* 0x000fe2000fffe03f */
[----:B------:R-:W-:Y:S01]  /*0930*/  IMAD.U32 R2, RZ, RZ, UR6 ;  /* 0x00000006ff027e24 */ /* 0x000fe2000f8e00ff */
[----:B------:R-:W-:Y:S01]  /*0940*/  UIADD3 UR6, UR5, 0x20000, URZ ;  /* 0x0002000005067890 */ /* 0x000fe2000fffe03f */
[----:B------:R-:W-:Y:S01]  /*0950*/  SEL R2, R218, 0xffffffe0, !P3 ;  /* 0xffffffe0da027807 */ /* 0x000fe20005800000 */
[----:B------:R-:W-:Y:S01]  /*0960*/  @P1 VIADD R231, R234, 0xffffffe0 ;  /* 0xffffffe0eae71836 */ /* 0x000fe20000000000 */
[----:B------:R-:W-:Y:S01]  /*0970*/  SEL R218, R218, 0xffffffe0, !P5 ;  /* 0xffffffe0dada7807 */ /* 0x000fe20006800000 */
[----:B------:R-:W-:Y:S01]  /*0980*/  VIADD R209, R3, UR7 ;  /* 0x0000000703d17c36 */ /* 0x000fe20008000000 */
[----:B------:R-:W-:Y:S01]  /*0990*/  LEA R245, R245, UR7, 0x1 ;  /* 0x00000007f5f57c11 */ /* 0x000fe2000f8e08ff */
[----:B------:R-:W-:Y:S01]  /*09a0*/  IMAD.IADD R213, R208, 0x1, R211 ;  /* 0x00000001d0d57824 */ /* 0x000fe200078e02d3 */
[----:B------:R-:W-:Y:S01]  /*09b0*/  LEA R216, R216, UR6, 0x1 ;  /* 0x00000006d8d87c11 */ /* 0x000fe2000f8e08ff */
[C---:B------:R-:W-:Y:S01]  /*09c0*/  IMAD.IADD R2, R209.reuse, 0x1, R2 ;  /* 0x00000001d1027824 */ /* 0x040fe200078e0202 */
[----:B------:R-:W-:Y:S01]  /*09d0*/  SHF.R.S32.HI R251, RZ, 0x1f, R250 ;  /* 0x0000001ffffb7819 */ /* 0x000fe200000114fa */
        /* <DEDUP_REMOVED lines=12> */
[----:B------:R-:W-:Y:S02]  /*0aa0*/  IMAD.IADD R214, R212, 0x1, R214 ;  /* 0x00000001d4d67824 */ /* 0x000fe400078e02d6 */
[----:B------:R-:W-:-:S07]  /*0ab0*/  IMAD.IADD R218, R218, 0x1, R217 ;  /* 0x00000001dada7824 */ /* 0x000fce00078e02d9 */
.L_x_329:
        /* <DEDUP_REMOVED lines=19> */
[----:B------:R-:W-:Y:S01]  /*0bf0*/  IMAD.U32 R6, RZ, RZ, UR8 ;  /* 0x00000008ff067e24 */ /* 0x000fe2000f8e00ff */
[----:B------:R-:W-:Y:S01]  /*0c00*/  ULDC.U8 UR17, c[0x0][0x3c2] ;  /* 0x0000f08000117ab9 */ /* 0x000fe20000000000 */
[----:B------:R-:W-:Y:S01]  /*0c10*/  ULDC.64 UR12, c[0x0][0x2f8] ;  /* 0x0000be00000c7ab9 */ /* 0x000fe20000000a00 */
[----:B------:R-:W-:Y:S01]  /*0c20*/  @UP4 UIADD3.X UR11, UR5, UR11, URZ, UP1, !UPT ;  /* 0x0000000b050b4290 */ /* 0x000fe20008ffe43f */
[----:B------:R-:W-:Y:S01]  /*0c30*/  PLOP3.LUT P3, PT, PT, PT, UP2, 0x80, 0x0 ;  /* 0x000000000000781c */ /* 0x000fe20003f6f028 */
[----:B------:R-:W-:Y:S01]  /*0c40*/  UISETP.NE.AND UP4, UPT, UR17, URZ, UPT ;  /* 0x0000003f1100728c */ /* 0x000fe2000bf85270 */
[----:B------:R-:W-:Y:S01]  /*0c50*/  IMAD.U32 R7, RZ, RZ, UR9 ;  /* 0x00000009ff077e24 */ /* 0x000fe2000f8e00ff */
[----:B------:R-:W-:Y:S01]  /*0c60*/  UISETP.EQ.U32.AND UP1, UPT, UR12, URZ, UPT ;  /* 0x0000003f0c00728c */ /* 0x000fe2000bf22070 */
[----:B------:R-:W-:Y:S01]  /*0c70*/  IMAD.U32 R4, RZ, RZ, UR10 ;  /* 0x0000000aff047e24 */ /* 0x000fe2000f8e00ff */
        /* <DEDUP_REMOVED lines=45> */
.L_x_285:
        /* <DEDUP_REMOVED lines=30> */
[----:B------:R-:W-:Y:S01]  /*1130*/  ULDC UR58, c[0x0][0x2d4] ;  /* 0x0000b500003a7ab9 */ /* 0x000fe20000000800 */
[----:B------:R-:W-:Y:S01]  /*1140*/  @UP1 UIMAD.WIDE.U32 UR40, UR5, UR12, URZ ;  /* 0x0000000c052812a5 */ /* 0x000fe2000f8e003f */
[----:B------:R-:W1:Y:S01]  /*1150*/  I2F.RP R6, R9 ;  /* 0x0000000900067306 */ /* 0x000e620000209400 */
[----:B------:R-:W-:Y:S01]  /*1160*/  USHF.R.S32.HI UR21, URZ, 0x1f, UR8 ;  /* 0x0000001f3f157899 */ /* 0x000fe20008011408 */
[----:B------:R-:W-:Y:S01]  /*1170*/  ISETP.NE.AND P3, PT, R12, RZ, PT ;  /* 0x000000ff0c00720c */ /* 0x000fe20003f65270 */
[----:B------:R-:W-:Y:S01]  /*1180*/  UISETP.NE.AND UP0, UPT, UR39, -0x1, UPT ;  /* 0xffffffff2700788c */ /* 0x000fe2000bf05270 */
[----:B------:R-:W-:Y:S01]  /*1190*/  ULDC.64 UR28, c[0x0][0x240] ;  /* 0x00009000001c7ab9 */ /* 0x000fe20000000a00 */
[----:B------:R-:W-:Y:S01]  /*11a0*/  USHF.R.S32.HI UR47, URZ, 0x1f, UR58 ;  /* 0x0000001f3f2f7899 */ /* 0x000fe2000801143a */
[----:B------:R-:W-:Y:S01]  /*11b0*/  ULDC UR61, c[0x0][0x2dc] ;  /* 0x0000b700003d7ab9 */ /* 0x000fe20000000800 */
[----:B------:R-:W-:Y:S01]  /*11c0*/  ULDC UR60, c[0x0][0x270] ;  /* 0x00009c00003c7ab9 */ /* 0x000fe20000000800 */
[----:B------:R-:W-:-:S02]  /*11d0*/  @UP1 UIMAD UR43, UR5, UR13, UR41 ;  /* 0x0000000d052b12a4 */ /* 0x000fc4000f8e0229 */
[----:B------:R-:W-:Y:S02]  /*11e0*/  @!UP1 UIMAD.WIDE.U32 UR36, UR48, UR10, URZ ;  /* 0x0000000a302492a5 */ /* 0x000fe4000f8e003f */
[----:B------:R-:W-:Y:S01]  /*11f0*/  USEL UR45, UR15, URZ, UP2 ;  /* 0x0000003f0f2d7287 */ /* 0x000fe20009000000 */
[----:B-1----:R-:W1:Y:S01]  /*1200*/  MUFU.RCP R6, R6 ;  /* 0x0000000600067308 */ /* 0x002e620000001000 */
[----:B------:R-:W-:Y:S01]  /*1210*/  UIMAD.WIDE.U32 UR16, UR5, UR28, URZ ;  /* 0x0000001c051072a5 */ /* 0x000fe2000f8e003f */
[----:B------:R-:W-:Y:S01]  /*1220*/  ULDC.U8 UR15, c[0x0][0x3d8] ;  /* 0x0000f600000f7ab9 */ /* 0x000fe20000000000 */
[----:B------:R-:W-:Y:S02]  /*1230*/  UIMAD.WIDE UR10, UR61, UR60, URZ ;  /* 0x0000003c3d0a72a5 */ /* 0x000fe4000f8e023f */
[----:B------:R-:W-:Y:S02]  /*1240*/  UIMAD.WIDE.U32 UR12, UR48, UR58, URZ ;  /* 0x0000003a300c72a5 */ /* 0x000fe4000f8e003f */
[----:B------:R-:W-:-:S02]  /*1250*/  ULEA.HI UR31, UR21, UR8, URZ, 0x6 ;  /* 0x00000008151f7291 */ /* 0x000fc4000f8f303f */
[----:B------:R-:W-:Y:S02]  /*1260*/  UIMAD UR8, UR47, UR48, URZ ;  /* 0x000000302f0872a4 */ /* 0x000fe4000f8e023f */
[----:B------:R-:W-:Y:S02]  /*1270*/  UISETP.NE.AND UP3, UPT, UR15, URZ, UPT ;  /* 0x0000003f0f00728c */ /* 0x000fe4000bf65270 */
[----:B------:R-:W-:Y:S02]  /*1280*/  USHF.L.U64.HI UR14, UR48, 0x7, UR57 ;  /* 0x00000007300e7899 */ /* 0x000fe40008010239 */
[----:B------:R-:W-:Y:S01]  /*1290*/  USEL UR46, UR24, UR16, !UP1 ;  /* 0x00000010182e7287 */ /* 0x000fe2000c800000 */
[----:B-1----:R-:W-:Y:S01]  /*12a0*/  VIADD R6, R6, 0xffffffe ;  /* 0x0ffffffe06067836 */ /* 0x002fe20000000000 */
[----:B------:R-:W-:Y:S02]  /*12b0*/  UIADD3 UR42, UR25, UR42, URZ ;  /* 0x0000002a192a7290 */ /* 0x000fe4000fffe03f */
[----:B------:R-:W-:Y:S01]  /*12c0*/  UIMAD.WIDE.U32 UR24, UR10, UR12, URZ ;  /* 0x0000000c0a1872a5 */ /* 0x000fe2000f8e003f */
[----:B------:R-:W1:Y:S01]  /*12d0*/  F2I.FTZ.U32.TRUNC.NTZ R7, R6 ;  /* 0x0000000600077305 */ /* 0x000e62000021f000 */
[----:B------:R-:W-:-:S02]  /*12e0*/  UIMAD UR21, UR11, UR12, URZ ;  /* 0x0000000c0b1572a4 */ /* 0x000fc4000f8e023f */
[----:B------:R-:W-:Y:S02]  /*12f0*/  UIMAD UR12, UR57, UR58, UR8 ;  /* 0x0000003a390c72a4 */ /* 0x000fe4000f8e0208 */
[----:B------:R-:W-:Y:S02]  /*1300*/  @UP0 UIADD3 UR19, UR20, UR39, URZ ;  /* 0x0000002714130290 */ /* 0x000fe4000fffe03f */
[----:B------:R-:W-:Y:S02]  /*1310*/  USEL UR44, UR14, URZ, UP2 ;  /* 0x0000003f0e2c7287 */ /* 0x000fe40009000000 */
[----:B------:R-:W-:Y:S01]  /*1320*/  UIADD3 UR12, UR13, UR12, URZ ;  /* 0x0000000c0d0c7290 */ /* 0x000fe2000fffe03f */
[----:B------:R-:W-:Y:S01]  /*1330*/  @UP0 ULDC.64 UR14, c[0x0][0x248] ;  /* 0x00009200000e0ab9 */ /* 0x000fe20000000a00 */
[----:B------:R-:W-:Y:S01]  /*1340*/  ULDC UR49, c[0x0][0x2c4] ;  /* 0x0000b10000317ab9 */ /* 0x000fe20000000800 */
[----:B------:R-:W-:Y:S01]  /*1350*/  UIMAD UR30, UR5, UR29, URZ ;  /* 0x0000001d051e72a4 */ /* 0x000fe2000f8e023f */
[----:B-1----:R-:W-:Y:S01]  /*1360*/  IMAD.MOV R5, RZ, RZ, -R7 ;  /* 0x000000ffff057224 */ /* 0x002fe200078e0a07 */
[----:B------:R-:W-:Y:S01]  /*1370*/  @UP0 UIMAD.WIDE.U32 UR26, UR19, UR14, URZ ;  /* 0x0000000e131a02a5 */ /* 0x000fe2000f8e003f */
[----:B------:R-:W-:Y:S01]  /*1380*/  IMAD.MOV.U32 R6, RZ, RZ, RZ ;  /* 0x000000ffff067224 */ /* 0x000fe200078e00ff */
[----:B------:R-:W-:Y:S01]  /*1390*/  @UP0 UIMAD UR50, UR19, UR15, URZ ;  /* 0x0000000f133202a4 */ /* 0x000fe2000f8e023f */
[----:B------:R-:W-:Y:S01]  /*13a0*/  IMAD R5, R5, R9, RZ ;  /* 0x0000000905057224 */ /* 0x000fe200078e02ff */
[----:B------:R-:W-:-:S02]  /*13b0*/  @UP3 UIMAD UR19, UR48, UR49, URZ ;  /* 0x00000031301332a4 */ /* 0x000fc4000f8e023f */
[----:B------:R-:W-:Y:S01]  /*13c0*/  UIMAD UR21, UR10, UR12, UR21 ;  /* 0x0000000c0a1572a4 */ /* 0x000fe2000f8e0215 */
[----:B------:R-:W-:Y:S01]  /*13d0*/  IMAD.HI.U32 R5, R7, R5, R6 ;  /* 0x0000000507057227 */ /* 0x000fe200078e0006 */
[----:B------:R-:W-:Y:S01]  /*13e0*/  MOV R6, R8 ;  /* 0x0000000800067202 */ /* 0x000fe20000000f00 */
[----:B------:R-:W-:Y:S02]  /*13f0*/  ULOP3.LUT UR12, UR31, 0xffffffc0, URZ, 0xc0, !UPT ;  /* 0xffffffc01f0c7892 */ /* 0x000fe4000f8ec03f */
[----:B------:R-:W-:Y:S02]  /*1400*/  @UP1 UIADD3 UR42, UR17, UR30, URZ ;  /* 0x0000001e112a1290 */ /* 0x000fe4000fffe03f */
[----:B------:R-:W-:Y:S01]  /*1410*/  IMAD.HI.U32 R5, R5, R6, RZ ;  /* 0x0000000605057227 */ /* 0x000fe200078e00ff */
[----:B------:R-:W-:Y:S02]  /*1420*/  UIMAD.WIDE.U32 UR16, UR10, UR5, URZ ;  /* 0x000000050a1072a5 */ /* 0x000fe4000f8e003f */
[----:B------:R-:W-:Y:S01]  /*1430*/  @UP3 USEL UR19, UR19, UR5, !UP1 ;  /* 0x0000000513133287 */ /* 0x000fe2000c800000 */
[----:B------:R-:W-:Y:S01]  /*1440*/  IMAD.MOV R7, RZ, RZ, -R5 ;  /* 0x000000ffff077224 */ /* 0x000fe200078e0a05 */
[----:B------:R-:W-:Y:S01]  /*1450*/  UIADD3 UR12, UR12, -0x40, URZ ;  /* 0xffffffc00c0c7890 */ /* 0x000fe2000fffe03f */
[----:B------:R-:W-:-:S02]  /*1460*/  @UP3 ULDC UR8, c[0x0][0x2e4] ;  /* 0x0000b90000083ab9 */ /* 0x000fc40000000800 */
[C---:B------:R-:W-:Y:S01]  /*1470*/  IMAD R6, R9.reuse, R7, R6 ;  /* 0x0000000709067224 */ /* 0x040fe200078e0206 */
[----:B------:R-:W-:Y:S02]  /*1480*/  @!UP3 UIMAD UR13, UR48, UR60, UR56 ;  /* 0x0000003c300db2a4 */ /* 0x000fe4000f8e0238 */
[----:B------:R-:W-:Y:S02]  /*1490*/  @UP3 UIMAD UR47, UR56, UR8, UR19 ;  /* 0x00000008382f32a4 */ /* 0x000fe4000f8e0213 */
[----:B------:R-:W-:Y:S01]  /*14a0*/  ISETP.GT.U32.AND P1, PT, R9, R6, PT ;  /* 0x000000060900720c */ /* 0x000fe20003f24070 */
[----:B------:R-:W-:Y:S02]  /*14b0*/  USEL UR55, UR24, UR16, !UP1 ;  /* 0x0000001018377287 */ /* 0x000fe4000c800000 */
[----:B------:R-:W-:Y:S02]  /*14c0*/  USHF.R.S32.HI UR24, URZ, 0x1f, UR12 ;  /* 0x0000001f3f187899 */ /* 0x000fe4000801140c */
[----:B------:R-:W-:-:S02]  /*14d0*/  UIADD3 UR8, UP2, UR12, UR45, URZ ;  /* 0x0000002d0c087290 */ /* 0x000fc4000ff5e03f */
[----:B------:R-:W-:Y:S01]  /*14e0*/  @!UP3 UIMAD UR47, UR13, UR49, URZ ;  /* 0x000000310d2fb2a4 */ /* 0x000fe2000f8e023f */
[----:B------:R-:W-:Y:S01]  /*14f0*/  ULDC.U8 UR22, c[0x0][0x480] ;  /* 0x0001200000167ab9 */ /* 0x000fe20000000000 */
[----:B------:R-:W-:Y:S02]  /*1500*/  UIADD3.X UR16, UR24, UR44, URZ, UP2, !UPT ;  /* 0x0000002c18107290 */ /* 0x000fe400097fe43f */
[----:B------:R-:W-:Y:S02]  /*1510*/  UIMAD UR13, UR11, UR8, URZ ;  /* 0x000000080b0d72a4 */ /* 0x000fe4000f8e023f */
[----:B------:R-:W-:Y:S01]  /*1520*/  @!P1 IMAD.IADD R6, R6, 0x1, -R9 ;  /* 0x0000000106069824 */ /* 0x000fe200078e0a09 */
[----:B------:R-:W-:Y:S01]  /*1530*/  @!P1 IADD3 R5, R5, 0x1, RZ ;  /* 0x0000000105059810 */ /* 0x000fe20007ffe0ff */
[----:B------:R-:W-:Y:S01]  /*1540*/  @UP0 UIADD3 UR35, UR20, UR39, URZ ;  /* 0x0000002714230290 */ /* 0x000fe2000fffe03f */
[----:B------:R-:W-:Y:S01]  /*1550*/  PLOP3.LUT P1, PT, PT, PT, UP0, 0x80, 0x0 ;  /* 0x000000000000781c */ /* 0x000fe20003f2f008 */
[----:B------:R-:W-:Y:S01]  /*1560*/  UISETP.NE.AND UP4, UPT, UR22, URZ, UPT ;  /* 0x0000003f1600728c */ /* 0x000fe2000bf85270 */
[----:B------:R-:W-:Y:S01]  /*1570*/  ISETP.GE.U32.AND P0, PT, R6, R9, PT ;  /* 0x000000090600720c */ /* 0x000fe20003f06070 */
[----:B------:R-:W-:Y:S01]  /*1580*/  UIMAD UR19, UR11, UR5, URZ ;  /* 0x000000050b1372a4 */ /* 0x000fe2000f8e023f */
[----:B------:R-:W-:Y:S01]  /*1590*/  LOP3.LUT R6, R12, UR56, RZ, 0x3c, !PT ;  /* 0x000000380c067c12 */ /* 0x000fe2000f8e3cff */
[----:B------:R-:W-:Y:S01]  /*15a0*/  @UP0 ULDC.64 UR22, c[0x0][0x250] ;  /* 0x0000940000160ab9 */ /* 0x000fe20000000a00 */
[----:B------:R-:W-:-:S02]  /*15b0*/  UIMAD.WIDE.U32 UR44, UR10, UR8, URZ ;  /* 0x000000080a2c72a5 */ /* 0x000fc4000f8e003f */
[----:B------:R-:W-:Y:S01]  /*15c0*/  ISETP.GE.AND P2, PT, R6, RZ, PT ;  /* 0x000000ff0600720c */ /* 0x000fe20003f46270 */
[----:B------:R-:W-:Y:S02]  /*15d0*/  UIMAD UR13, UR10, UR16, UR13 ;  /* 0x000000100a0d72a4 */ /* 0x000fe4000f8e020d */
[----:B------:R-:W-:Y:S02]  /*15e0*/  @UP0 UIMAD.WIDE.U32 UR10, UR35, UR22, URZ ;  /* 0x00000016230a02a5 */ /* 0x000fe4000f8e003f */
[----:B------:R-:W-:Y:S02]  /*15f0*/  UIMAD UR52, UR56, UR61, URZ ;  /* 0x0000003d383472a4 */ /* 0x000fe4000f8e023f */
[----:B------:R-:W-:Y:S01]  /*1600*/  @P0 VIADD R5, R5, 0x1 ;  /* 0x0000000105050836 */ /* 0x000fe20000000000 */
[----:B------:R-:W-:Y:S01]  /*1610*/  @UP0 UIMAD UR35, UR35, UR23, URZ ;  /* 0x00000017232302a4 */ /* 0x000fe2000f8e023f */
[----:B------:R-:W-:Y:S01]  /*1620*/  PLOP3.LUT P0, PT, PT, PT, UP3, 0x80, 0x0 ;  /* 0x000000000000781c */ /* 0x000fe20003f0f038 */
[----:B------:R-:W-:Y:S01]  /*1630*/  @!UP1 UIADD3 UR43, UR37, UR33, URZ ;  /* 0x00000021252b9290 */ /* 0x000fe2000fffe03f */
[----:B------:R-:W-:Y:S01]  /*1640*/  IMAD.MOV.U32 R18, RZ, RZ, R5 ;  /* 0x000000ffff127224 */ /* 0x000fe200078e0005 */
[----:B------:R-:W-:-:S02]  /*1650*/  UIADD3 UR51, UR25, UR21, URZ ;  /* 0x0000001519337290 */ /* 0x000fc4000fffe03f */
[----:B------:R-:W-:Y:S02]  /*1660*/  USEL UR54, UR32, URZ, UP4 ;  /* 0x0000003f20367287 */ /* 0x000fe4000a000000 */
[----:B------:R-:W-:Y:S01]  /*1670*/  USHF.R.S32.HI UR49, URZ, 0x6, UR31 ;  /* 0x000000063f317899 */ /* 0x000fe2000801141f */
[----:B------:R-:W-:Y:S01]  /*1680*/  @!P2 IADD3 R18, -R18, RZ, RZ ;  /* 0x000000ff1212a210 */ /* 0x000fe20007ffe1ff */
[----:B------:R-:W-:Y:S01]  /*1690*/  USHF.R.S32.HI UR21, URZ, 0x1f, UR52 ;  /* 0x0000001f3f157899 */ /* 0x000fe20008011434 */
[----:B------:R-:W-:Y:S01]  /*16a0*/  @!P3 LOP3.LUT R18, RZ, R12, RZ, 0x33, !PT ;  /* 0x0000000cff12b212 */ /* 0x000fe200078e33ff */
[----:B------:R-:W-:Y:S02]  /*16b0*/  @UP0 UIADD3 UR35, UR11, UR35, URZ ;  /* 0x000000230b230290 */ /* 0x000fe4000fffe03f */
[----:B------:R-:W-:Y:S02]  /*16c0*/  USEL UR53, UR53, URZ, UP4 ;  /* 0x0000003f35357287 */ /* 0x000fe4000a000000 */
[----:B------:R-:W-:-:S02]  /*16d0*/  @UP1 UIADD3 UR51, UR17, UR19, URZ ;  /* 0x0000001311331290 */ /* 0x000fc4000fffe03f */
        /* <DEDUP_REMOVED lines=17> */
.L_x_287:
        /* <DEDUP_REMOVED lines=13> */
.L_x_288:
        /* <DEDUP_REMOVED lines=11> */
.L_x_289:
[----:B------:R-:W-:-:S04]  /*1970*/  UIMAD UR5, UR48, UR60, UR56 ;  /* 0x0000003c300572a4 */ /* 0x000fc8000f8e0238 */
[----:B------:R-:W-:-:S12]  /*1980*/  UIMAD UR5, UR5, UR58, URZ ;  /* 0x0000003a050572a4 */ /* 0x000fd8000f8e023f */
.L_x_290:
[----:B------:R-:W1:Y:S01]  /*1990*/  LDC.64 R6, c[0x0][0x420] ;  /* 0x00010800ff067b82 */ /* 0x000e620000000a00 */
[----:B------:R-:W-:Y:S01]  /*19a0*/  UIADD3 UR11, -UR9, UR38, UR34 ;  /* 0x00000026090b7290 */ /* 0x000fe2000fffe122 */
[----:B------:R-:W-:Y:S01]  /*19b0*/  LEA.HI R10, R10, R11, RZ, 0x5 ;  /* 0x0000000b0a0a7211 */ /* 0x000fe200078f28ff */
[----:B------:R-:W-:Y:S01]  /*19c0*/  UIMAD UR10, UR61, UR60, URZ ;  /* 0x0000003c3d0a72a4 */ /* 0x000fe2000f8e023f */
[----:B------:R-:W-:Y:S01]  /*19d0*/  IADD3 R16, P2, R4, UR12, RZ ;  /* 0x0000000c04107c10 */ /* 0x000fe2000ff5e0ff */
[----:B------:R-:W-:Y:S01]  /*19e0*/  ULDC UR17, c[0x0][0x398] ;  /* 0x0000e60000117ab9 */ /* 0x000fe20000000800 */
[----:B------:R-:W-:Y:S01]  /*19f0*/  UIADD3 UR45, UR12, UR5, URZ ;  /* 0x000000050c2d7290 */ /* 0x000fe2000fffe03f */
[----:B------:R-:W-:Y:S01]  /*1a00*/  SHF.R.S32.HI R10, RZ, 0x5, R10 ;  /* 0x00000005ff0a7819 */ /* 0x000fe2000001140a */
[----:B------:R-:W-:Y:S01]  /*1a10*/  UIADD3 UR11, UR11, -UR17, URZ ;  /* 0x800000110b0b7290 */ /* 0x000fe2000fffe03f */
[--C-:B------:R-:W-:Y:S01]  /*1a20*/  SHF.R.S32.HI R233, RZ, 0x1f, R232.reuse ;  /* 0x0000001fffe97819 */ /* 0x100fe200000114e8 */
[----:B------:R-:W-:Y:S01]  /*1a30*/  USHF.L.U32 UR5, UR10, 0x6, URZ ;  /* 0x000000060a057899 */ /* 0x000fe2000800063f */
[----:B------:R-:W-:Y:S01]  /*1a40*/  IADD3 R8, P0, R232, UR16, RZ ;  /* 0x00000010e8087c10 */ /* 0x000fe2000ff1e0ff */
[----:B------:R-:W-:Y:S01]  /*1a50*/  USHF.R.S32.HI UR17, URZ, 0x1f, UR11 ;  /* 0x0000001f3f117899 */ /* 0x000fe2000801140b */
[----:B------:R-:W-:Y:S01]  /*1a60*/  IADD3.X R14, R26, UR24, RZ, P2, !PT ;  /* 0x000000181a0e7c10 */ /* 0x000fe200097fe4ff */
[----:B------:R-:W-:Y:S01]  /*1a70*/  UIADD3 UR30, UP2, UP1, UR44, UR5, UR52 ;  /* 0x000000052c1e7290 */ /* 0x000fe2000f95e034 */
[----:B------:R-:W-:Y:S01]  /*1a80*/  IADD3.X R9, R233, UR43, RZ, P0, !PT ;  /* 0x0000002be9097c10 */ /* 0x000fe200087fe4ff */
[----:B------:R-:W-:Y:S01]  /*1a90*/  USHF.R.S32.HI UR5, URZ, 0x1f, UR5 ;  /* 0x0000001f3f057899 */ /* 0x000fe20008011405 */
[----:B------:R-:W-:Y:S01]  /*1aa0*/  IMAD.WIDE.U32 R12, R16, UR28, R232 ;  /* 0x0000001c100c7c25 */ /* 0x000fe2000f8e00e8 */
[----:B------:R-:W-:Y:S01]  /*1ab0*/  ULEA.HI UR17, UR17, UR11, URZ, 0x6 ;  /* 0x0000000b11117291 */ /* 0x000fe2000f8f303f */
[----:B------:R-:W-:Y:S01]  /*1ac0*/  BSSY B1, `(.L_x_286) ;  /* 0x0000893000017945 */ /* 0x000fe20003800000 */
[----:B------:R-:W-:-:S02]  /*1ad0*/  UIADD3.X UR5, UR13, UR5, UR21, UP2, UP1 ;  /* 0x000000050d057290 */ /* 0x000fc400097e2415 */
[----:B------:R-:W-:Y:S01]  /*1ae0*/  USHF.R.S32.HI UR17, URZ, 0x6, UR17 ;  /* 0x000000063f117899 */ /* 0x000fe20008011411 */
[----:B------:R-:W-:Y:S01]  /*1af0*/  IADD3 R12, P2, R12, UR46, RZ ;  /* 0x0000002e0c0c7c10 */ /* 0x000fe2000ff5e0ff */
[C---:B-1----:R-:W-:Y:S01]  /*1b00*/  IMAD R5, R6.reuse, UR24, RZ ;  /* 0x0000001806057c24 */ /* 0x042fe2000f8e02ff */
[----:B------:R-:W-:Y:S01]  /*1b10*/  USHF.R.S32.HI UR50, URZ, 0x1f, UR56 ;  /* 0x0000001f3f327899 */ /* 0x000fe20008011438 */
[----:B------:R-:W-:Y:S01]  /*1b20*/  IMAD.WIDE.U32 R8, R6, UR12, R8 ;  /* 0x0000000c06087c25 */ /* 0x000fe2000f8e0008 */
[----:B------:R-:W-:Y:S01]  /*1b30*/  ULDC.64 UR36, c[0x0][0x428] ;  /* 0x00010a0000247ab9 */ /* 0x000fe20000000a00 */
[----:B------:R-:W-:Y:S02]  /*1b40*/  UIADD3 UR47, UR12, UR47, URZ ;  /* 0x0000002f0c2f7290 */ /* 0x000fe4000fffe03f */
[----:B------:R-:W-:Y:S01]  /*1b50*/  IMAD R11, R7, UR12, R5 ;  /* 0x0000000c070b7c24 */ /* 0x000fe2000f8e0205 */
[----:B------:R-:W-:Y:S01]  /*1b60*/  UIMAD UR19, UR50, UR36, URZ ;  /* 0x00000024321372a4 */ /* 0x000fe2000f8e023f */
[----:B------:R-:W-:Y:S01]  /*1b70*/  IMAD R5, R10, UR10, R252 ;  /* 0x0000000a0a057c24 */ /* 0x000fe2000f8e02fc */
[----:B------:R-:W-:Y:S01]  /*1b80*/  UIADD3 UR10, UP2, UP1, UR54, UR30, UR55 ;  /* 0x0000001e360a7290 */ /* 0x000fe2000f95e037 */
[----:B------:R-:W-:Y:S01]  /*1b90*/  IMAD R10, R14, UR28, RZ ;  /* 0x0000001c0e0a7c24 */ /* 0x000fe2000f8e02ff */
[----:B------:R-:W-:Y:S01]  /*1ba0*/  ULDC.64 UR12, c[0x0][0x400] ;  /* 0x00010000000c7ab9 */ /* 0x000fe20000000a00 */
[----:B------:R-:W-:Y:S01]  /*1bb0*/  IMAD.IADD R9, R9, 0x1, R11 ;  /* 0x0000000109097824 */ /* 0x000fe200078e020b */
[----:B------:R-:W-:Y:S01]  /*1bc0*/  UIADD3.X UR5, UR53, UR5, UR51, UP2, UP1 ;  /* 0x0000000535057290 */ /* 0x000fe200097e2433 */
[----:B------:R-:W-:Y:S01]  /*1bd0*/  IMAD R20, R16, UR29, R10 ;  /* 0x0000001d10147c24 */ /* 0x000fe2000f8e020a */
[----:B------:R-:W-:Y:S01]  /*1be0*/  UISETP.LT.AND UP1, UPT, URZ, UR17, UPT ;  /* 0x000000113f00728c */ /* 0x000fe2000bf21270 */
[----:B------:R-:W-:Y:S01]  /*1bf0*/  IADD3 R10, P0, R5, UR10, RZ ;  /* 0x0000000a050a7c10 */ /* 0x000fe2000ff1e0ff */
[----:B------:R-:W-:Y:S01]  /*1c00*/  IMAD.U32 R15, RZ, RZ, UR36 ;  /* 0x00000024ff0f7e24 */ /* 0x000fe2000f8e00ff */
[----:B------:R-:W-:Y:S01]  /*1c10*/  UIMAD UR19, UR56, UR37, UR19 ;  /* 0x00000025381372a4 */ /* 0x000fe2000f8e0213 */
[----:B------:R-:W-:Y:S01]  /*1c20*/  IADD3.X R13, R13, UR42, R20, P2, !PT ;  /* 0x0000002a0d0d7c10 */ /* 0x000fe200097fe414 */
[----:B------:R-:W-:Y:S01]  /*1c30*/  USEL UR17, URZ, UR17, !UP1 ;  /* 0x000000113f117287 */ /* 0x000fe2000c800000 */
[----:B------:R-:W-:Y:S01]  /*1c40*/  LEA.HI.X.SX32 R5, R5, UR5, 0x1, P0 ;  /* 0x0000000505057c11 */ /* 0x000fe200080f0eff */
[----:B------:R-:W-:Y:S01]  /*1c50*/  IMAD.WIDE.U32 R8, R15, UR56, R8 ;  /* 0x000000380f087c25 */ /* 0x000fe2000f8e0008 */
[----:B------:R-:W-:Y:S01]  /*1c60*/  LEA R204, P0, R10, UR12, 0x2 ;  /* 0x0000000c0acc7c11 */ /* 0x000fe2000f8010ff */
[----:B------:R-:W-:Y:S01]  /*1c70*/  UISETP.GT.AND UP1, UPT, UR49, UR17, UPT ;  /* 0x000000113100728c */ /* 0x000fe2000bf24270 */
[----:B------:R-:W-:-:S02]  /*1c80*/  ULDC.64 UR40, c[0x0][0x258] ;  /* 0x0000960000287ab9 */ /* 0x000fc40000000a00 */
[----:B------:R-:W-:Y:S01]  /*1c90*/  LEA.HI.X R205, R10, UR13, R5, 0x2, P0 ;  /* 0x0000000d0acd7c11 */ /* 0x000fe200080f1405 */
[----:B------:R-:W-:Y:S01]  /*1ca0*/  UIMAD UR21, UR50, UR40, URZ ;  /* 0x00000028321572a4 */ /* 0x000fe2000f8e023f */
[----:B------:R-:W-:Y:S01]  /*1cb0*/  MOV R10, R8 ;  /* 0x00000008000a7202 */ /* 0x000fe20000000f00 */
[----:B------:R-:W-:Y:S01]  /*1cc0*/  VIADD R11, R9, UR19 ;  /* 0x00000013090b7c36 */ /* 0x000fe20008000000 */
[----:B------:R-:W-:Y:S01]  /*1cd0*/  PLOP3.LUT P0, PT, PT, PT, UP1, 0x80, 0x0 ;  /* 0x000000000000781c */ /* 0x000fe20003f0f018 */
[----:B------:R-:W-:Y:S01]  /*1ce0*/  ULDC.64 UR36, c[0x0][0x478] ;  /* 0x00011e0000247ab9 */ /* 0x000fe20000000a00 */
[----:B------:R-:W-:Y:S01]  /*1cf0*/  IMAD.U32 R19, RZ, RZ, UR40 ;  /* 0x00000028ff137e24 */ /* 0x000fe2000f8e00ff */
[----:B------:R-:W-:Y:S01]  /*1d00*/  ULDC.64 UR60, c[0x0][0x2b0] ;  /* 0x0000ac00003c7ab9 */ /* 0x000fe20000000a00 */
[----:B------:R-:W-:Y:S01]  /*1d10*/  IMAD R5, R26, R6, RZ ;  /* 0x000000061a057224 */ /* 0x000fe200078e02ff */
[----:B------:R-:W-:Y:S01]  /*1d20*/  UIMAD UR21, UR56, UR41, UR21 ;  /* 0x00000029381572a4 */ /* 0x000fe2000f8e0215 */
[----:B------:R-:W-:Y:S01]  /*1d30*/  IMAD.WIDE.U32 R12, R19, UR56, R12 ;  /* 0x00000038130c7c25 */ /* 0x000fe2000f8e000c */
[----:B------:R-:W-:-:S02]  /*1d40*/  UIMAD.WIDE UR10, UR45, 0x4, UR36 ;  /* 0x000000042d0a78a5 */ /* 0x000fc4000f8e0224 */
[----:B------:R-:W-:Y:S01]  /*1d50*/  UIMAD.WIDE UR36, UR47, 0x4, UR60 ;  /* 0x000000042f2478a5 */ /* 0x000fe2000f8e023c */
[----:B------:R-:W-:Y:S01]  /*1d60*/  IMAD.WIDE.U32 R10, R4, R6, R10 ;  /* 0x00000006040a7225 */ /* 0x000fe200078e000a */
[----:B------:R-:W-:Y:S01]  /*1d70*/  ULDC.64 UR26, c[0x0][0x210] ;  /* 0x00008400001a7ab9 */ /* 0x000fe20000000a00 */
[----:B------:R-:W-:Y:S01]  /*1d80*/  ULDC.64 UR24, c[0x0][0x3e0] ;  /* 0x0000f80000187ab9 */ /* 0x000fe20000000a00 */
[----:B------:R-:W-:Y:S01]  /*1d90*/  LEA R227, P3, R12, UR26, 0x1 ;  /* 0x0000001a0ce37c11 */ /* 0x000fe2000f8608ff */
[----:B------:R-:W-:Y:S01]  /*1da0*/  IMAD R5, R4, R7, R5 ;  /* 0x0000000704057224 */ /* 0x000fe200078e0205 */
[----:B------:R-:W-:Y:S01]  /*1db0*/  UMOV UR13, UR10 ;  /* 0x0000000a000d7c82 */ /* 0x000fe20008000000 */
[----:B------:R-:W-:Y:S01]  /*1dc0*/  VIADD R21, R13, UR21 ;  /* 0x000000150d157c36 */ /* 0x000fe20008000000 */
[----:B------:R-:W-:Y:S01]  /*1dd0*/  LEA R228, P2, R10, UR24, 0x1 ;  /* 0x000000180ae47c11 */ /* 0x000fe2000f8408ff */
[----:B------:R-:W-:Y:S01]  /*1de0*/  UMOV UR12, UR11 ;  /* 0x0000000b000c7c82 */ /* 0x000fe20008000000 */
[----:B------:R-:W-:Y:S01]  /*1df0*/  IADD3 R17, R11, R5, RZ ;  /* 0x000000050b117210 */ /* 0x000fe20007ffe0ff */
[----:B------:R-:W-:Y:S01]  /*1e00*/  UIADD3 UR8, UR49, -0x1, URZ ;  /* 0xffffffff31087890 */ /* 0x000fe2000fffe03f */
[----:B------:R-:W-:Y:S01]  /*1e10*/  LEA.HI.X R229, R12, UR27, R21, 0x1, P3 ;  /* 0x0000001b0ce57c11 */ /* 0x000fe200098f0c15 */
[----:B------:R-:W-:Y:S01]  /*1e20*/  UMOV UR11, UR36 ;  /* 0x00000024000b7c82 */ /* 0x000fe20008000000 */
[----:B------:R-:W-:Y:S01]  /*1e30*/  UMOV UR10, UR37 ;  /* 0x00000025000a7c82 */ /* 0x000fe20008000000 */
[----:B------:R-:W-:Y:S01]  /*1e40*/  LEA.HI.X R230, R10, UR25, R17, 0x1, P2 ;  /* 0x000000190ae67c11 */ /* 0x000fe200090f0c11 */
[----:B------:R-:W-:Y:S07]  /*1e50*/  @P0 BRA `(.L_x_291) ;  /* 0x0000000800780947 */ /* 0x000fee0003800000 */
        /* <DEDUP_REMOVED lines=19> */
.L_x_292:
        /* <DEDUP_REMOVED lines=20> */
.L_x_293:
        /* <DEDUP_REMOVED lines=38> */
.L_x_295:
[----:B------:R-:W-:Y:S05]  /*2330*/  BSYNC B0 ;  /* 0x0000000000007941 */ /* 0x000fea0003800000 */
.L_x_294:
        /* <DEDUP_REMOVED lines=21> */
.L_x_297:
[----:B------:R-:W-:Y:S05]  /*2490*/  BSYNC B0 ;  /* 0x0000000000007941 */ /* 0x000fea0003800000 */
.L_x_296:
        /* <DEDUP_REMOVED lines=22> */
[C---:B------:R-:W-:Y:S01]  /*2600*/  IMAD.WIDE.U32 R10, R4.reuse, UR10, R6 ;  /* 0x0000000a040a7c25 */ /* 0x040fe2000f8e0006 */
        /* <DEDUP_REMOVED lines=11> */
.L_x_299:
[----:B------:R-:W-:Y:S05]  /*26c0*/  BSYNC B0 ;  /* 0x0000000000007941 */ /* 0x000fea0003800000 */
.L_x_298:
        /* <DEDUP_REMOVED lines=23> */
.L_x_291:
        /* <DEDUP_REMOVED lines=53> */
.L_x_302:
[----:B------:R-:W-:Y:S05]  /*2b90*/  BSYNC B0 ;  /* 0x0000000000007941 */ /* 0x000fea0003800000 */
.L_x_301:
        /* <DEDUP_REMOVED lines=16> */
[C---:B------:R-:W-:Y:S01]  /*2ca0*/  @!P4 LEA R10, P1, R6.reuse, R228, 0x6 ;  /* 0x000000e4060ac211 */ /* 0x040fe200078230ff */
[----:B------:R2:W-:Y:S01]  /*2cb0*/  @P4 STS.128 [R220+0x9000], RZ ;  /* 0x009000ffdc004388 */ /* 0x0005e20000000c00 */
[----:B------:R-:W-:Y:S02]  /*2cc0*/  @!P3 LEA.HI.X R9, R5, UR25, R14, 0x1, P0 ;  /* 0x000000190509bc11 */ /* 0x000fe400080f0c0e */
        /* <DEDUP_REMOVED lines=26> */
.L_x_304:
[----:B------:R-:W-:Y:S05]  /*2e70*/  BSYNC B0 ;  /* 0x0000000000007941 */ /* 0x000fea0003800000 */
.L_x_303:
        /* <DEDUP_REMOVED lines=44> */
.L_x_306:
[----:B------:R-:W-:Y:S05]  /*3140*/  BSYNC B0 ;  /* 0x0000000000007941 */ /* 0x000fea0003800000 */
.L_x_305:
        /* <DEDUP_REMOVED lines=19> */
[----:B------:R-:W-:Y:S02]  /*3280*/  @!P3 LEA R10, P5, R5, UR26, 0x1 ;  /* 0x0000001a050abc11 */ /* 0x000fe4000f8a08ff */
        /* <DEDUP_REMOVED lines=27> */
.L_x_308:
[----:B------:R-:W-:Y:S05]  /*3440*/  BSYNC B0 ;  /* 0x0000000000007941 */ /* 0x000fea0003800000 */
.L_x_307:
[----:B------:R-:W-:Y:S01]  /*3450*/  UIADD3 UR16, -UR34, UR9, URZ ;  /* 0x0000000922107290 */ /* 0x000fe2000fffe13f */
[----:B--23--:R-:W-:Y:S01]  /*3460*/  IMAD.WIDE.U32 R6, R23, UR34, R232 ;  /* 0x0000002217067c25 */ /* 0x00cfe2000f8e00e8 */
[----:B------:R-:W-:Y:S01]  /*3470*/  UIMAD UR19, UR30, UR14, URZ ;  /* 0x0000000e1e1372a4 */ /* 0x000fe2000f8e023f */
[----:B------:R-:W-:Y:S01]  /*3480*/  BSSY B0, `(.L_x_309) ;  /* 0x0000042000007945 */ /* 0x000fe20003800000 */
[----:B------:R-:W-:Y:S01]  /*3490*/  ULDC.64 UR24, c[0x0][0x260] ;  /* 0x0000980000187ab9 */ /* 0x000fe20000000a00 */
[----:B------:R-:W-:Y:S01]  /*34a0*/  ISETP.GE.AND P6, PT, R250, UR5, PT ;  /* 0x00000005fa007c0c */ /* 0x000fe2000bfc6270 */
[----:B------:R-:W-:Y:S01]  /*34b0*/  UIMAD UR19, UR34, UR15, UR19 ;  /* 0x0000000f221372a4 */ /* 0x000fe2000f8e0213 */
[----:B------:R-:W-:Y:S02]  /*34c0*/  ISETP.GE.AND P4, PT, R4, UR16, PT ;  /* 0x0000001004007c0c */ /* 0x000fe4000bf86270 */
[----:B------:R-:W-:Y:S02]  /*34d0*/  IADD3 R10, P0, R6, UR31, RZ ;  /* 0x0000001f060a7c10 */ /* 0x000fe4000ff1e0ff */
[----:B------:R-:W-:Y:S01]  /*34e0*/  IADD3 R6, R250, 0x8, RZ ;  /* 0x00000008fa067810 */ /* 0x000fe20007ffe0ff */
[----:B------:R-:W-:-:S03]  /*34f0*/  IMAD.U32 R5, RZ, RZ, UR19 ;  /* 0x00000013ff057e24 */ /* 0x000fc6000f8e00ff */
[----:B------:R-:W-:Y:S02]  /*3500*/  ISETP.GE.AND P5, PT, R6, UR5, PT ;  /* 0x0000000506007c0c */ /* 0x000fe4000bfa6270 */
[----:B------:R-:W-:Y:S01]  /*3510*/  IADD3.X R11, R7, UR33, R5, P0, !PT ;  /* 0x00000021070b7c10 */ /* 0x000fe200087fe405 */
[----:B------:R-:W-:Y:S02]  /*3520*/  IMAD R5, R25, UR24, RZ ;  /* 0x0000001819057c24 */ /* 0x000fe4000f8e02ff */
[----:B------:R2:W-:Y:S02]  /*3530*/  @P4 STS.128 [R220+0x10000], RZ ;  /* 0x010000ffdc004388 */ /* 0x0005e40000000c00 */
[C---:B------:R-:W-:Y:S02]  /*3540*/  IMAD R16, R18.reuse, UR25, R5 ;  /* 0x0000001912107c24 */ /* 0x040fe4000f8e0205 */
[----:B------:R2:W-:Y:S01]  /*3550*/  @P4 STS.128 [R220+0x12000], RZ ;  /* 0x012000ffdc004388 */ /* 0x0005e20000000c00 */
[----:B------:R-:W-:-:S03]  /*3560*/  IMAD.WIDE.U32 R10, R18, UR24, R10 ;  /* 0x00000018120a7c25 */ /* 0x000fc6000f8e000a */
[----:B------:R2:W-:Y:S01]  /*3570*/  @P4 STS.128 [R220+0x14000], RZ ;  /* 0x014000ffdc004388 */ /* 0x0005e20000000c00 */
[----:B------:R-:W-:-:S03]  /*3580*/  IMAD.IADD R17, R11, 0x1, R16 ;  /* 0x000000010b117824 */ /* 0x000fc600078e0210 */
        /* <DEDUP_REMOVED lines=49> */
.L_x_310:
[----:B------:R-:W-:Y:S05]  /*38a0*/  BSYNC B0 ;  /* 0x0000000000007941 */ /* 0x000fea0003800000 */
.L_x_309:
        /* <DEDUP_REMOVED lines=59> */
.L_x_312:
[----:B------:R-:W-:Y:S05]  /*3c60*/  BSYNC B0 ;  /* 0x0000000000007941 */ /* 0x000fea0003800000 */
.L_x_311:
[----:B------:R-:W-:Y:S01]  /*3c70*/  UIMAD UR5, UR30, UR22, URZ ;  /* 0x000000161e0572a4 */ /* 0x000fe2000f8e023f */
[----:B-1-3--:R-:W-:Y:S01]  /*3c80*/  IMAD.WIDE.U32 R6, R19, UR34, R232 ;  /* 0x0000002213067c25 */ /* 0x00afe2000f8e00e8 */
[----:B------:R1:W-:Y:S01]  /*3c90*/  @P4 STS.128 [R220+0x18000], RZ ;  /* 0x018000ffdc004388 */ /* 0x0003e20000000c00 */
[----:B------:R-:W-:Y:S01]  /*3ca0*/  ULDC.64 UR14, c[0x0][0x268] ;  /* 0x00009a00000e7ab9 */ /* 0x000fe20000000a00 */
[----:B------:R-:W-:Y:S01]  /*3cb0*/  UIMAD UR5, UR34, UR23, UR5 ;  /* 0x00000017220572a4 */ /* 0x000fe2000f8e0205 */
[----:B------:R-:W-:Y:S01]  /*3cc0*/  IMAD R5, R25, UR14, RZ ;  /* 0x0000000e19057c24 */ /* 0x000fe2000f8e02ff */
[----:B------:R1:W-:Y:S01]  /*3cd0*/  @P4 STS.128 [R220+0x1a000], RZ ;  /* 0x01a000ffdc004388 */ /* 0x0003e20000000c00 */
[----:B------:R-:W-:Y:S01]  /*3ce0*/  IADD3 R10, P0, R6, UR32, RZ ;  /* 0x00000020060a7c10 */ /* 0x000fe2000ff1e0ff */
[----:B------:R-:W-:Y:S01]  /*3cf0*/  BSSY B0, `(.L_x_313) ;  /* 0x0000038000007945 */ /* 0x000fe20003800000 */
[----:B------:R-:W-:Y:S01]  /*3d00*/  IMAD R16, R18, UR15, R5 ;  /* 0x0000000f12107c24 */ /* 0x000fe2000f8e0205 */
[----:B------:R1:W-:Y:S01]  /*3d10*/  @P4 STS.128 [R220+0x1c000], RZ ;  /* 0x01c000ffdc004388 */ /* 0x0003e20000000c00 */
[----:B------:R-:W-:-:S03]  /*3d20*/  MOV R6, UR5 ;  /* 0x0000000500067c02 */ /* 0x000fc60008000f00 */
[----:B------:R1:W-:Y:S01]  /*3d30*/  @P4 STS.128 [R220+0x1e000], RZ ;  /* 0x01e000ffdc004388 */ /* 0x0003e20000000c00 */
[----:B------:R-:W-:-:S03]  /*3d40*/  IADD3.X R11, R7, UR35, R6, P0, !PT ;  /* 0x00000023070b7c10 */ /* 0x000fc600087fe406 */
[----:B------:R-:W-:-:S05]  /*3d50*/  IMAD.WIDE.U32 R10, R18, UR14, R10 ;  /* 0x0000000e120a7c25 */ /* 0x000fca000f8e000a */
[----:B------:R-:W-:Y:S01]  /*3d60*/  IADD3 R17, R11, R16, RZ ;  /* 0x000000100b117210 */ /* 0x000fe20007ffe0ff */
[----:B------:R-:W-:Y:S06]  /*3d70*/  @P4 BRA `(.L_x_314) ;  /* 0x0000000000bc4947 */ /* 0x000fec0003800000 */
        /* <DEDUP_REMOVED lines=47> */
.L_x_314:
[----:B------:R-:W-:Y:S05]  /*4070*/  BSYNC B0 ;  /* 0x0000000000007941 */ /* 0x000fea0003800000 */
.L_x_313:
        /* <DEDUP_REMOVED lines=57> */
.L_x_316:
[----:B------:R-:W-:Y:S05]  /*4410*/  BSYNC B0 ;  /* 0x0000000000007941 */ /* 0x000fea0003800000 */
.L_x_315:
[----:B------:R-:W-:Y:S01]  /*4420*/  ULDC.64 UR22, c[0x0][0x3c8] ;  /* 0x0000f20000167ab9 */ /* 0x000fe20000000a00 */
[----:B------:R-:W-:Y:S01]  /*4430*/  USHF.R.S32.HI UR14, URZ, 0x1f, UR56 ;  /* 0x0000001f3f0e7899 */ /* 0x000fe20008011438 */
[----:B------:R-:W-:Y:S01]  /*4440*/  IMAD.MOV.U32 R237, RZ, RZ, 0x7f800000 ;  /* 0x7f800000ffed7424 */ /* 0x000fe200078e00ff */
[----:B------:R-:W-:Y:S01]  /*4450*/  UISETP.NE.U32.AND UP1, UPT, UR22, URZ, UPT ;  /* 0x0000003f1600728c */ /* 0x000fe2000bf25070 */
[----:B------:R-:W-:Y:S01]  /*4460*/  IMAD.MOV.U32 R238, RZ, RZ, 0x7f800000 ;  /* 0x7f800000ffee7424 */ /* 0x000fe200078e00ff */
[----:B------:R-:W0:Y:S01]  /*4470*/  LDGDEPBAR ;  /* 0x00000000000079af */ /* 0x000e220000000000 */
[----:B------:R-:W2:Y:S01]  /*4480*/  LDC R249, c[0x0][0x270] ;  /* 0x00009c00fff97b82 */ /* 0x000ea20000000800 */
[----:B------:R-:W-:Y:S01]  /*4490*/  UISETP.NE.AND.EX UP1, UPT, UR23, URZ, UPT, UP1 ;  /* 0x0000003f1700728c */ /* 0x000fe2000bf25310 */
[----:B------:R-:W-:-:S05]  /*44a0*/  ULDC UR19, c[0x0][0x2d0] ;  /* 0x0000b40000137ab9 */ /* 0x000fca0000000800 */
[----:B------:R-:W-:-:S05]  /*44b0*/  PLOP3.LUT P0, PT, PT, PT, UP1, 0x80, 0x0 ;  /* 0x000000000000781c */ /* 0x000fca0003f0f018 */
[----:B------:R-:W-:Y:S01]  /*44c0*/  @UP1 ULDC.64 UR24, c[0x0][0x3d0] ;  /* 0x0000f40000181ab9 */ /* 0x000fe20000000a00 */
[----:B------:R-:W-:Y:S01]  /*44d0*/  @UP1 UMOV UR15, UR14 ;  /* 0x0000000e000f1c82 */ /* 0x000fe20008000000 */
[----:B------:R-:W-:Y:S01]  /*44e0*/  @UP1 UIMAD UR5, UR57, UR24, URZ ;  /* 0x00000018390512a4 */ /* 0x000fe2000f8e023f */
[----:B------:R-:W-:Y:S02]  /*44f0*/  @UP1 UMOV UR14, UR56 ;  /* 0x00000038000e1c82 */ /* 0x000fe40008000000 */
[----:B------:R-:W-:Y:S02]  /*4500*/  @UP1 UIMAD.WIDE.U32 UR14, UR48, UR24, UR14 ;  /* 0x00000018300e12a5 */ /* 0x000fe4000f8e000e */
[----:B------:R-:W-:Y:S02]  /*4510*/  @UP1 UIMAD UR5, UR48, UR25, UR5 ;  /* 0x00000019300512a4 */ /* 0x000fe4000f8e0205 */
[----:B------:R-:W-:Y:S02]  /*4520*/  @UP1 ULEA UR22, UP0, UR14, UR22, 0x2 ;  /* 0x000000160e161291 */ /* 0x000fe4000f80103f */
[----:B------:R-:W-:Y:S01]  /*4530*/  @UP1 UIADD3 UR5, UR15, UR5, URZ ;  /* 0x000000050f051290 */ /* 0x000fe2000fffe03f */
[----:B------:R-:W-:Y:S01]  /*4540*/  IMAD.SHL.U32 R243, R250, 0x4, RZ ;  /* 0x00000004faf37824 */ /* 0x000fe200078e00ff */
[----:B------:R-:W-:-:S02]  /*4550*/  UIADD3 UR21, UR38, 0x40, UR34 ;  /* 0x0000004026157890 */ /* 0x000fc4000fffe022 */
[----:B------:R-:W-:Y:S01]  /*4560*/  @UP1 ULEA.HI.X UR23, UR14, UR23, UR5, 0x2, UP0 ;  /* 0x000000170e171291 */ /* 0x000fe200080f1405 */
[----:B-1-3--:R-:W-:Y:S01]  /*4570*/  IMAD.U32 R4, RZ, RZ, UR22 ;  /* 0x00000016ff047e24 */ /* 0x00afe2000f8e00ff */
[----:B------:R-:W-:Y:S01]  /*4580*/  SHF.L.U64.HI R242, R250, 0x2, R251 ;  /* 0x00000002faf27819 */ /* 0x000fe200000102fb */
[----:B------:R-:W-:Y:S01]  /*4590*/  @UP1 ULDC UR5, c[0x0][0x2e8] ;  /* 0x0000ba0000051ab9 */ /* 0x000fe20000000800 */
[----:B------:R-:W-:Y:S02]  /*45a0*/  CS2R R190, SRZ ;  /* 0x0000000000be7805 */ /* 0x000fe4000001ff00 */
[----:B------:R-:W-:Y:S01]  /*45b0*/  CS2R R188, SRZ ;  /* 0x0000000000bc7805 */ /* 0x000fe2000001ff00 */
[----:B------:R-:W-:Y:S01]  /*45c0*/  IMAD.U32 R5, RZ, RZ, UR23 ;  /* 0x00000017ff057e24 */ /* 0x000fe2000f8e00ff */
[----:B------:R-:W-:Y:S02]  /*45d0*/  CS2R R194, SRZ ;  /* 0x0000000000c27805 */ /* 0x000fe4000001ff00 */
[----:B------:R-:W-:-:S02]  /*45e0*/  CS2R R192, SRZ ;  /* 0x0000000000c07805 */ /* 0x000fc4000001ff00 */
[----:B------:R-:W-:Y:S02]  /*45f0*/  CS2R R186, SRZ ;  /* 0x0000000000ba7805 */ /* 0x000fe4000001ff00 */
[----:B------:R-:W-:Y:S01]  /*4600*/  CS2R R184, SRZ ;  /* 0x0000000000b87805 */ /* 0x000fe2000001ff00 */
[----:B------:R1:W3:Y:S01]  /*4610*/  @P0 LDG.E R6, desc[UR6][R4.64] ;  /* 0x0000000604060981 */ /* 0x0002e2000c1e1900 */
        /* <DEDUP_REMOVED lines=23> */
[----:B------:R-:W-:Y:S01]  /*4790*/  CS2R R136, SRZ ;  /* 0x0000000000887805 */ /* 0x000fe2000001ff00 */
[C---:B-1----:R-:W-:Y:S01]  /*47a0*/  IMAD.SHL.U32 R4, R250.reuse, 0x4, RZ ;  /* 0x00000004fa047824 */ /* 0x042fe200078e00ff */
[----:B------:R-:W-:Y:S02]  /*47b0*/  SHF.L.U64.HI R5, R250, 0x2, R251 ;  /* 0x00000002fa057819 */ /* 0x000fe400000102fb */
[----:B------:R-:W-:Y:S02]  /*47c0*/  CS2R R134, SRZ ;  /* 0x0000000000867805 */ /* 0x000fe4000001ff00 */
[----:B------:R-:W-:Y:S02]  /*47d0*/  CS2R R132, SRZ ;  /* 0x0000000000847805 */ /* 0x000fe4000001ff00 */
[----:B------:R-:W-:-:S02]  /*47e0*/  CS2R R78, SRZ ;  /* 0x00000000004e7805 */ /* 0x000fc4000001ff00 */
[----:B------:R-:W-:Y:S02]  /*47f0*/  IADD3 R4, P1, R4, UR11, RZ ;  /* 0x0000000b04047c10 */ /* 0x000fe4000ff3e0ff */
[----:B------:R-:W-:Y:S02]  /*4800*/  CS2R R76, SRZ ;  /* 0x00000000004c7805 */ /* 0x000fe4000001ff00 */
[----:B------:R-:W-:Y:S02]  /*4810*/  CS2R R82, SRZ ;  /* 0x0000000000527805 */ /* 0x000fe4000001ff00 */
[----:B------:R-:W-:Y:S02]  /*4820*/  CS2R R80, SRZ ;  /* 0x0000000000507805 */ /* 0x000fe4000001ff00 */
[----:B------:R-:W-:Y:S02]  /*4830*/  IADD3.X R5, R5, UR10, RZ, P1, !PT ;  /* 0x0000000a05057c10 */ /* 0x000fe40008ffe4ff */
[----:B------:R-:W-:-:S02]  /*4840*/  CS2R R74, SRZ ;  /* 0x00000000004a7805 */ /* 0x000fc4000001ff00 */
[----:B------:R-:W-:Y:S02]  /*4850*/  CS2R R72, SRZ ;  /* 0x0000000000487805 */ /* 0x000fe4000001ff00 */
[----:B------:R-:W-:Y:S02]  /*4860*/  CS2R R70, SRZ ;  /* 0x0000000000467805 */ /* 0x000fe4000001ff00 */
[----:B------:R-:W-:Y:S01]  /*4870*/  CS2R R68, SRZ ;  /* 0x0000000000447805 */ /* 0x000fe2000001ff00 */
[----:B------:R-:W5:Y:S01]  /*4880*/  @!P6 LDG.E R237, desc[UR6][R4.64] ;  /* 0x0000000604ede981 */ /* 0x000f62000c1e1900 */
[----:B------:R-:W-:Y:S02]  /*4890*/  CS2R R62, SRZ ;  /* 0x00000000003e7805 */ /* 0x000fe4000001ff00 */
[----:B------:R-:W-:Y:S02]  /*48a0*/  CS2R R60, SRZ ;  /* 0x00000000003c7805 */ /* 0x000fe4000001ff00 */
[----:B------:R-:W-:Y:S01]  /*48b0*/  CS2R R66, SRZ ;  /* 0x0000000000427805 */ /* 0x000fe2000001ff00 */
[----:B------:R1:W5:Y:S01]  /*48c0*/  @!P5 LDG.E R238, desc[UR6][R4.64+0x20] ;  /* 0x0000200604eed981 */ /* 0x000362000c1e1900 */
        /* <DEDUP_REMOVED lines=21> */
[----:B------:R-:W-:Y:S01]  /*4a20*/  UIADD3 UR21, UR21, -UR9, URZ ;  /* 0x8000000915157290 */ /* 0x000fe2000fffe03f */
[----:B------:R-:W-:Y:S01]  /*4a30*/  ULDC UR22, c[0x0][0x2dc] ;  /* 0x0000b70000167ab9 */ /* 0x000fe20000000800 */
[----:B-1----:R-:W3:Y:S01]  /*4a40*/  @P0 MUFU.RCP R4, UR5 ;  /* 0x0000000500040d08 */ /* 0x002ee20008001000 */
[----:B------:R-:W-:Y:S01]  /*4a50*/  IMAD.U32 R5, RZ, RZ, UR38 ;  /* 0x00000026ff057e24 */ /* 0x000fe2000f8e00ff */
[----:B------:R-:W-:Y:S01]  /*4a60*/  UMOV UR5, URZ ;  /* 0x0000003f00057c82 */ /* 0x000fe20008000000 */
[----:B------:R-:W-:Y:S01]  /*4a70*/  ULDC UR15, c[0x0][0x2ec] ;  /* 0x0000bb00000f7ab9 */ /* 0x000fe20000000800 */
[----:B---3--:R-:W-:Y:S01]  /*4a80*/  @P0 FMUL.FTZ R4, R6, R4 ;  /* 0x0000000406040220 */ /* 0x008fe20000410000 */
[----:B------:R-:W-:-:S04]  /*4a90*/  VIADD R6, R250, 0x1 ;  /* 0x00000001fa067836 */ /* 0x000fc80000000000 */
[----:B------:R-:W-:Y:S01]  /*4aa0*/  @P0 R2UR UR14, R4 ;  /* 0x00000000040e02ca */ /* 0x000fe200000e0000 */
[----:B------:R-:W-:Y:S01]  /*4ab0*/  IMAD.U32 R4, RZ, RZ, UR18 ;  /* 0x00000012ff047e24 */ /* 0x000fe2000f8e00ff */
[----:B------:R-:W-:-:S03]  /*4ac0*/  IADD3 R247, R6, UR9, -R5 ;  /* 0x0000000906f77c10 */ /* 0x000fc6000fffe805 */
[----:B------:R-:W-:-:S04]  /*4ad0*/  IMAD R4, R4, 0x40, R248 ;  /* 0x0000004004047824 */ /* 0x000fc800078e02f8 */
[----:B------:R-:W-:-:S04]  /*4ae0*/  VIADD R4, R4, 0x1 ;  /* 0x0000000104047836 */ /* 0x000fc80000000000 */
[----:B------:R-:W-:Y:S01]  /*4af0*/  @UP1 UMOV UR5, UR14 ;  /* 0x0000000e00051c82 */ /* 0x000fe20008000000 */
[----:B--2---:R-:W-:-:S07]  /*4b00*/  I2FP.F32.S32 R244, R4 ;  /* 0x0000000400f47245 */ /* 0x004fce0000201400 */
.L_x_319:
[----:B------:R-:W0:Y:S01]  /*4b10*/  LDGDEPBAR ;  /* 0x00000000000079af */ /* 0x000e220000000000 */
[----:B------:R-:W-:Y:S01]  /*4b20*/  USHF.L.U32 UR14, UR8, 0x6, URZ ;  /* 0x00000006080e7899 */ /* 0x000fe2000800063f */
[----:B-----5:R-:W-:Y:S01]  /*4b30*/  FSETP.NEU.FTZ.AND P1, PT, R237, -INF , PT ;  /* 0xff800000ed00780b */ /* 0x020fe20003f3d000 */
[----:B------:R-:W-:Y:S01]  /*4b40*/  USHF.L.U32 UR16, UR18, 0x6, URZ ;  /* 0x0000000612107899 */ /* 0x000fe2000800063f */
[----:B------:R-:W-:Y:S01]  /*4b50*/  IMAD.MOV.U32 R112, RZ, RZ, 0x8 ;  /* 0x00000008ff707424 */ /* 0x000fe200078e00ff */
[----:B------:R-:W-:Y:S02]  /*4b60*/  UISETP.GE.AND UP0, UPT, UR14, UR21, UPT ;  /* 0x000000150e00728c */ /* 0x000fe4000bf06270 */
[----:B------:R-:W-:Y:S04]  /*4b70*/  UIADD3 UR16, UR16, 0x40, URZ ;  /* 0x0000004010107890 */ /* 0x000fe8000fffe03f */
[----:B------:R-:W-:Y:S06]  /*4b80*/  UISETP.LT.AND UP0, UPT, UR16, UR9, UP0 ;  /* 0x000000091000728c */ /* 0x000fec0008701270 */
[----:B------:R-:W-:Y:S01]  /*4b90*/  PLOP3.LUT P0, PT, PT, PT, UP0, 0x80, 0x0 ;  /* 0x000000000000781c */ /* 0x000fe20003f0f008 */
[----:B------:R-:W-:Y:S01]  /*4ba0*/  UISETP.GT.AND UP0, UPT, UR8, UR17, UPT ;  /* 0x000000110800728c */ /* 0x000fe2000bf04270 */
[----:B------:R-:W-:Y:S04]  /*4bb0*/  DEPBAR.LE SB0, 0x0 ;  /* 0x000080000000791a */ /* 0x000fe80000000000 */
[----:B------:R-:W-:Y:S06]  /*4bc0*/  BAR.SYNC.DEFER_BLOCKING 0x0 ;  /* 0x0000000000007b1d */ /* 0x000fec0000010000 */
[----:B------:R-:W-:Y:S04]  /*4bd0*/  LDSM.16.M88.4 R16, [R210] ;  /* 0x00000000d210783b */ /* 0x000fe80000000200 */
[----:B-1----:R-:W1:Y:S04]  /*4be0*/  LDSM.16.M88.4 R8, [R3+UR4+0x10000] ;  /* 0x010000040308783b */ /* 0x002e680008000200 */
[----:B------:R-:W2:Y:S04]  /*4bf0*/  LDSM.16.M88.4 R84, [R3+UR4+0x10800] ;  /* 0x010800040354783b */ /* 0x000ea80008000200 */
[----:B------:R-:W-:Y:S04]  /*4c00*/  LDSM.16.M88.4 R88, [R212] ;  /* 0x00000000d458783b */ /* 0x000fe80000000200 */
[----:B------:R-:W3:Y:S04]  /*4c10*/  LDSM.16.M88.4 R92, [R2] ;  /* 0x00000000025c783b */ /* 0x000ee80000000200 */
[----:B------:R-:W4:Y:S04]  /*4c20*/  LDSM.16.M88.4 R96, [R2+0x800] ;  /* 0x000800000260783b */ /* 0x000f280000000200 */
[----:B------:R-:W-:Y:S04]  /*4c30*/  LDSM.16.M88.4 R100, [R215] ;  /* 0x00000000d764783b */ /* 0x000fe80000000200 */
[----:B------:R-:W4:Y:S04]  /*4c40*/  LDSM.16.M88.4 R104, [R209] ;  /* 0x00000000d168783b */ /* 0x000f280000000200 */
        /* <DEDUP_REMOVED lines=8> */
[----:B------:R-:W2:Y:S05]  /*4cd0*/  LDSM.16.M88.4 R92, [R214] ;  /* 0x00000000d65c783b */ /* 0x000eaa0000000200 */
[C---:B----4-:R-:W-:Y:S06]  /*4ce0*/  HMMA.16816.F32 R12, R88.reuse, R96, R12 ;  /* 0x00000060580c723c */ /* 0x050fec000000180c */
[----:B------:R-:W-:Y:S01]  /*4cf0*/  HMMA.16816.F32 R16, R88, R98, R16 ;  /* 0x000000625810723c */ /* 0x000fe20000001810 */
[----:B------:R-:W3:Y:S04]  /*4d00*/  LDSM.16.M88.4 R88, [R208+0x800] ;  /* 0x00080000d058783b */ /* 0x000ee80000000200 */
        /* <DEDUP_REMOVED lines=83> */
[----:B------:R-:W-:Y:S04]  /*5240*/  MOV R88, UR18 ;  /* 0x0000001200587c02 */ /* 0x000fe80008000f00 */
[----:B------:R-:W-:Y:S01]  /*5250*/  LEA R88, R88, R248, 0x6 ;  /* 0x000000f858587211 */ /* 0x000fe200078e30ff */
[C---:B----4-:R-:W-:Y:S05]  /*5260*/  HMMA.16816.F32 R4, R100.reuse, R104, R4 ;  /* 0x000000686404723c */ /* 0x050fea0000001804 */
[C---:B------:R-:W-:Y:S01]  /*5270*/  @!P0 IADD3 R96, R88.reuse, 0x1, RZ ;  /* 0x0000000158608810 */ /* 0x040fe20007ffe0ff */
[C---:B------:R-:W-:Y:S05]  /*5280*/  HMMA.16816.F32 R8, R100.reuse, R106, R8 ;  /* 0x0000006a6408723c */ /* 0x040fea0000001808 */
[----:B------:R-:W-:Y:S01]  /*5290*/  I2FP.F32.S32 R89, R88 ;  /* 0x0000005800597245 */ /* 0x000fe20000201400 */
[C---:B-1----:R-:W-:Y:S05]  /*52a0*/  HMMA.16816.F32 R12, R100.reuse, R84, R12 ;  /* 0x00000054640c723c */ /* 0x042fea000000180c */
[----:B------:R-:W-:Y:S01]  /*52b0*/  @!P0 VIADD R97, R247, UR14 ;  /* 0x0000000ef7618c36 */ /* 0x000fe20008000000 */
[----:B------:R-:W-:Y:S01]  /*52c0*/  HMMA.16816.F32 R16, R100, R86, R16 ;  /* 0x000000566410723c */ /* 0x000fe20000001810 */
[----:B------:R-:W1:Y:S04]  /*52d0*/  LDSM.16.M88.4 R84, [R208+0x6800] ;  /* 0x00680000d054783b */ /* 0x000e680000000200 */
[----:B------:R-:W-:Y:S01]  /*52e0*/  @!P0 VIMNMX R91, R97, UR9, PT ;  /* 0x00000009615b8c48 */ /* 0x000fe2000bfe0100 */
[C---:B--2---:R-:W-:Y:S05]  /*52f0*/  HMMA.16816.F32 R4, R92.reuse, R108, R4 ;  /* 0x0000006c5c04723c */ /* 0x044fea0000001804 */
[----:B------:R-:W-:Y:S01]  /*5300*/  FMUL.FTZ R90, R237, 1.4426950216293334961 ;  /* 0x3fb8aa3bed5a7820 */ /* 0x000fe20000410000 */
[C---:B------:R-:W-:Y:S03]  /*5310*/  HMMA.16816.F32 R8, R92.reuse, R110, R8 ;  /* 0x0000006e5c08723c */ /* 0x040fe60000001808 */
[-C--:B------:R-:W-:Y:S02]  /*5320*/  @!P0 ISETP.GE.AND P2, PT, R88, R91.reuse, PT ;  /* 0x0000005b5800820c */ /* 0x080fe40003f46270 */
[----:B------:R-:W-:Y:S02]  /*5330*/  FSEL R90, R90, RZ, P1 ;  /* 0x000000ff5a5a7208 */ /* 0x000fe40000800000 */
[----:B------:R-:W-:Y:S11]  /*5340*/  @!P0 ISETP.GE.AND P1, PT, R96, R91, PT ;  /* 0x0000005b6000820c */ /* 0x000ff60003f26270 */
[C---:B------:R-:W-:Y:S01]  /*5350*/  FFMA.FTZ R4, R89.reuse, UR5, R4 ;  /* 0x0000000559047c23 */ /* 0x040fe20008010004 */
[C---:B------:R-:W-:Y:S01]  /*5360*/  FFMA.FTZ R5, R244.reuse, UR5, R5 ;  /* 0x00000005f4057c23 */ /* 0x040fe20008010005 */
[----:B------:R-:W-:Y:S01]  /*5370*/  FFMA.FTZ R6, R89, UR5, R6 ;  /* 0x0000000559067c23 */ /* 0x000fe20008010006 */
[----:B------:R-:W-:Y:S01]  /*5380*/  @!P0 VIADDMNMX R89, R97, R112, UR9, PT ;  /* 0x0000000961598e46 */ /* 0x000fe2000b800170 */
[----:B------:R-:W-:Y:S01]  /*5390*/  FFMA.FTZ R7, R244, UR5, R7 ;  /* 0x00000005f4077c23 */ /* 0x000fe20008010007 */
[----:B------:R-:W-:Y:S02]  /*53a0*/  @!P0 FSEL R4, R4, -INF , !P2 ;  /* 0xff80000004048808 */ /* 0x000fe40005000000 */
[----:B------:R-:W-:Y:S02]  /*53b0*/  @!P0 FSEL R5, R5, -INF , !P1 ;  /* 0xff80000005058808 */ /* 0x000fe40004800000 */
[-C--:B------:R-:W-:Y:S01]  /*53c0*/  @!P0 ISETP.GE.AND P3, PT, R88, R89.reuse, PT ;  /* 0x000000595800820c */ /* 0x080fe20003f66270 */
[--C-:B------:R-:W-:Y:S01]  /*53d0*/  FFMA.FTZ R4, R4, UR15, -R90.reuse ;  /* 0x0000000f04047c23 */ /* 0x100fe2000801085a */
[C---:B-1----:R-:W-:Y:S03]  /*53e0*/  HMMA.16816.F32 R12, R92.reuse, R84, R12 ;  /* 0x000000545c0c723c */ /* 0x042fe6000000180c */
[----:B------:R1:W-:Y:S01]  /*53f0*/  MUFU.EX2 R128, R4 ;  /* 0x0000000400807308 */ /* 0x0003e20000000800 */
[----:B------:R-:W-:Y:S01]  /*5400*/  FSETP.NEU.FTZ.AND P1, PT, R238, -INF , PT ;  /* 0xff800000ee00780b */ /* 0x000fe20003f3d000 */
[----:B------:R-:W-:Y:S01]  /*5410*/  FFMA.FTZ R5, R5, UR15, -R90 ;  /* 0x0000000f05057c23 */ /* 0x000fe2000801085a */
[----:B------:R-:W-:Y:S03]  /*5420*/  HMMA.16816.F32 R16, R92, R86, R16 ;  /* 0x000000565c10723c */ /* 0x000fe60000001810 */
[-C--:B------:R-:W-:Y:S02]  /*5430*/  @!P0 ISETP.GE.AND P2, PT, R96, R89.reuse, PT ;  /* 0x000000596000820c */ /* 0x080fe40003f46270 */
[----:B------:R-:W-:Y:S02]  /*5440*/  @!P0 FSEL R6, R6, -INF , !P3 ;  /* 0xff80000006068808 */ /* 0x000fe40005800000 */
[----:B------:R2:W3:Y:S01]  /*5450*/  MUFU.EX2 R127, R5 ;  /* 0x00000005007f7308 */ /* 0x0004e20000000800 */
[----:B------:R-:W-:Y:S03]  /*5460*/  IADD3 R96, R88, 0x8, RZ ;  /* 0x0000000858607810 */ /* 0x000fe60007ffe0ff */
[----:B------:R-:W-:Y:S02]  /*5470*/  @!P0 FSEL R7, R7, -INF , !P2 ;  /* 0xff80000007078808 */ /* 0x000fe40005000000 */
[----:B------:R-:W-:Y:S01]  /*5480*/  @!P0 ISETP.GE.AND P2, PT, R96, R89, PT ;  /* 0x000000596000820c */ /* 0x000fe20003f46270 */
[----:B-1----:R-:W-:Y:S05]  /*5490*/  FMUL.FTZ R4, R238, 1.4426950216293334961 ;  /* 0x3fb8aa3bee047820 */ /* 0x002fea0000410000 */
[----:B------:R-:W-:Y:S02]  /*54a0*/  FSEL R4, R4, RZ, P1 ;  /* 0x000000ff04047208 */ /* 0x000fe40000800000 */
[-C--:B------:R-:W-:Y:S01]  /*54b0*/  @!P0 ISETP.GE.AND P1, PT, R96, R91.reuse, PT ;  /* 0x0000005b6000820c */ /* 0x080fe20003f26270 */
[----:B--2---:R-:W-:Y:S02]  /*54c0*/  VIADD R5, R88, 0x9 ;  /* 0x0000000958057836 */ /* 0x004fe40000000000 */
[--C-:B------:R-:W-:Y:S01]  /*54d0*/  FFMA.FTZ R97, R6, UR15, -R4.reuse ;  /* 0x0000000f06617c23 */ /* 0x100fe20008010804 */
[----:B------:R-:W-:Y:S01]  /*54e0*/  I2FP.F32.S32 R6, R96 ;  /* 0x0000006000067245 */ /* 0x000fe20000201400 */
[----:B------:R-:W-:Y:S02]  /*54f0*/  FFMA.FTZ R7, R7, UR15, -R4 ;  /* 0x0000000f07077c23 */ /* 0x000fe40008010804 */
[----:B------:R1:W-:Y:S02]  /*5500*/  MUFU.EX2 R130, R97 ;  /* 0x0000006100827308 */ /* 0x0003e40000000800 */
[C---:B------:R-:W-:Y:S01]  /*5510*/  FFMA.FTZ R8, R6.reuse, UR5, R8 ;  /* 0x0000000506087c23 */ /* 0x040fe20008010008 */
[----:B------:R-:W-:Y:S01]  /*5520*/  FFMA.FTZ R10, R6, UR5, R10 ;  /* 0x00000005060a7c23 */ /* 0x000fe2000801000a */
[----:B------:R-:W-:Y:S03]  /*5530*/  VIADD R6, R88, 0x11 ;  /* 0x0000001158067836 */ /* 0x000fe60000000000 */
[----:B------:R-:W-:Y:S03]  /*5540*/  @!P0 FSEL R8, R8, -INF , !P1 ;  /* 0xff80000008088808 */ /* 0x000fe60004800000 */
[----:B------:R2:W4:Y:S01]  /*5550*/  MUFU.EX2 R129, R7 ;  /* 0x0000000700817308 */ /* 0x0005220000000800 */
[----:B------:R-:W-:Y:S02]  /*5560*/  @!P0 ISETP.GE.AND P1, PT, R5, R91, PT ;  /* 0x0000005b0500820c */ /* 0x000fe40003f26270 */
[----:B------:R-:W-:Y:S01]  /*5570*/  @!P0 FSEL R10, R10, -INF , !P2 ;  /* 0xff8000000a0a8808 */ /* 0x000fe20005000000 */
[----:B------:R-:W-:Y:S06]  /*5580*/  FFMA.FTZ R8, R8, UR15, -R90 ;  /* 0x0000000f08087c23 */ /* 0x000fec000801085a */
[----:B------:R3:W-:Y:S01]  /*5590*/  MUFU.EX2 R125, R8 ;  /* 0x00000008007d7308 */ /* 0x0007e20000000800 */
[----:B-1----:R-:W-:Y:S01]  /*55a0*/  I2FP.F32.S32 R97, R5 ;  /* 0x0000000500617245 */ /* 0x002fe20000201400 */
[----:B------:R-:W-:Y:S04]  /*55b0*/  FFMA.FTZ R10, R10, UR15, -R4 ;  /* 0x0000000f0a0a7c23 */ /* 0x000fe80008010804 */
[C---:B------:R-:W-:Y:S01]  /*55c0*/  FFMA.FTZ R9, R97.reuse, UR5, R9 ;  /* 0x0000000561097c23 */ /* 0x040fe20008010009 */
[----:B------:R-:W-:Y:S03]  /*55d0*/  FFMA.FTZ R11, R97, UR5, R11 ;  /* 0x00000005610b7c23 */ /* 0x000fe6000801000b */
[----:B------:R-:W-:Y:S01]  /*55e0*/  MUFU.EX2 R126, R10 ;  /* 0x0000000a007e7308 */ /* 0x000fe20000000800 */
[----:B------:R-:W-:Y:S02]  /*55f0*/  @!P0 FSEL R9, R9, -INF , !P1 ;  /* 0xff80000009098808 */ /* 0x000fe40004800000 */
[----:B------:R-:W-:Y:S02]  /*5600*/  @!P0 ISETP.GE.AND P1, PT, R5, R89, PT ;  /* 0x000000590500820c */ /* 0x000fe40003f26270 */
[----:B------:R-:W-:Y:S01]  /*5610*/  IADD3 R5, R88, 0x10, RZ ;  /* 0x0000001058057810 */ /* 0x000fe20007ffe0ff */
[----:B------:R-:W-:Y:S01]  /*5620*/  FFMA.FTZ R9, R9, UR15, -R90 ;  /* 0x0000000f09097c23 */ /* 0x000fe2000801085a */
[----:B------:R-:W-:Y:S02]  /*5630*/  @!P0 FSEL R11, R11, -INF , !P1 ;  /* 0xff8000000b0b8808 */ /* 0x000fe40004800000 */
[----:B--2---:R-:W-:Y:S01]  /*5640*/  I2FP.F32.S32 R7, R5 ;  /* 0x0000000500077245 */ /* 0x004fe20000201400 */
[----:B------:R-:W-:Y:S01]  /*5650*/  MUFU.EX2 R123, R9 ;  /* 0x00000009007b7308 */ /* 0x000fe20000000800 */
[----:B---3--:R-:W-:Y:S01]  /*5660*/  I2FP.F32.S32 R8, R6 ;  /* 0x0000000600087245 */ /* 0x008fe20000201400 */
[----:B------:R-:W-:Y:S01]  /*5670*/  FFMA.FTZ R11, R11, UR15, -R4 ;  /* 0x0000000f0b0b7c23 */ /* 0x000fe20008010804 */
[-C--:B------:R-:W-:Y:S01]  /*5680*/  @!P0 ISETP.GE.AND P1, PT, R5, R91.reuse, PT ;  /* 0x0000005b0500820c */ /* 0x080fe20003f26270 */
[C---:B------:R-:W-:Y:S01]  /*5690*/  FFMA.FTZ R12, R7.reuse, UR5, R12 ;  /* 0x00000005070c7c23 */ /* 0x040fe2000801000c */
[----:B------:R-:W-:Y:S01]  /*56a0*/  FFMA.FTZ R14, R7, UR5, R14 ;  /* 0x00000005070e7c23 */ /* 0x000fe2000801000e */
[C---:B------:R-:W-:Y:S01]  /*56b0*/  FFMA.FTZ R13, R8.reuse, UR5, R13 ;  /* 0x00000005080d7c23 */ /* 0x040fe2000801000d */
[----:B------:R-:W-:Y:S03]  /*56c0*/  FFMA.FTZ R15, R8, UR5, R15 ;  /* 0x00000005080f7c23 */ /* 0x000fe6000801000f */
[----:B------:R-:W1:Y:S01]  /*56d0*/  MUFU.EX2 R124, R11 ;  /* 0x0000000b007c7308 */ /* 0x000e620000000800 */
[----:B------:R-:W-:Y:S02]  /*56e0*/  @!P0 FSEL R12, R12, -INF , !P1 ;  /* 0xff8000000c0c8808 */ /* 0x000fe40004800000 */
[----:B------:R-:W-:Y:S03]  /*56f0*/  @!P0 ISETP.GE.AND P1, PT, R6, R91, PT ;  /* 0x0000005b0600820c */ /* 0x000fe60003f26270 */
[--C-:B------:R-:W-:Y:S01]  /*5700*/  FFMA.FTZ R12, R12, UR15, -R90.reuse ;  /* 0x0000000f0c0c7c23 */ /* 0x100fe2000801085a */
[----:B------:R-:W-:Y:S02]  /*5710*/  @!P0 FSEL R13, R13, -INF , !P1 ;  /* 0xff8000000d0d8808 */ /* 0x000fe40004800000 */
[----:B------:R-:W-:Y:S01]  /*5720*/  @!P0 ISETP.GE.AND P1, PT, R5, R89, PT ;  /* 0x000000590500820c */ /* 0x000fe20003f26270 */
[----:B------:R-:W-:Y:S01]  /*5730*/  MUFU.EX2 R120, R12 ;  /* 0x0000000c00787308 */ /* 0x000fe20000000800 */
[C---:B------:R-:W-:Y:S01]  /*5740*/  IADD3 R5, R88.reuse, 0x18, RZ ;  /* 0x0000001858057810 */ /* 0x040fe20007ffe0ff */
[----:B------:R-:W-:Y:S01]  /*5750*/  VIADD R88, R88, 0x19 ;  /* 0x0000001958587836 */ /* 0x000fe20000000000 */
[----:B------:R-:W-:Y:S01]  /*5760*/  @!P0 FSEL R14, R14, -INF , !P1 ;  /* 0xff8000000e0e8808 */ /* 0x000fe20004800000 */
[----:B------:R-:W-:Y:S01]  /*5770*/  FFMA.FTZ R13, R13, UR15, -R90 ;  /* 0x0000000f0d0d7c23 */ /* 0x000fe2000801085a */
[----:B------:R-:W-:Y:S02]  /*5780*/  I2FP.F32.S32 R7, R5 ;  /* 0x0000000500077245 */ /* 0x000fe40000201400 */
[----:B------:R-:W-:Y:S01]  /*5790*/  @!P0 ISETP.GE.AND P1, PT, R6, R89, PT ;  /* 0x000000590600820c */ /* 0x000fe20003f26270 */
[----:B------:R-:W-:Y:S01]  /*57a0*/  FFMA.FTZ R14, R14, UR15, -R4 ;  /* 0x0000000f0e0e7c23 */ /* 0x000fe20008010804 */
[----:B------:R-:W-:Y:S01]  /*57b0*/  I2FP.F32.S32 R6, R88 ;  /* 0x0000005800067245 */ /* 0x000fe20000201400 */
[----:B------:R-:W-:Y:S01]  /*57c0*/  FFMA.FTZ R16, R7, UR5, R16 ;  /* 0x0000000507107c23 */ /* 0x000fe20008010010 */
[----:B------:R-:W-:Y:S01]  /*57d0*/  @!P0 FSEL R15, R15, -INF , !P1 ;  /* 0xff8000000f0f8808 */ /* 0x000fe20004800000 */
[----:B------:R-:W-:Y:S01]  /*57e0*/  FFMA.FTZ R18, R7, UR5, R18 ;  /* 0x0000000507127c23 */ /* 0x000fe20008010012 */
[C---:B------:R-:W-:Y:S01]  /*57f0*/  @!P0 ISETP.GE.AND P1, PT, R5.reuse, R91, PT ;  /* 0x0000005b0500820c */ /* 0x040fe20003f26270 */
[C---:B------:R-:W-:Y:S01]  /*5800*/  FFMA.FTZ R17, R6.reuse, UR5, R17 ;  /* 0x0000000506117c23 */ /* 0x040fe20008010011 */
[----:B------:R-:W-:Y:S01]  /*5810*/  @!P0 ISETP.GE.AND P2, PT, R5, R89, PT ;  /* 0x000000590500820c */ /* 0x000fe20003f46270 */
[----:B------:R-:W-:Y:S01]  /*5820*/  FFMA.FTZ R19, R6, UR5, R19 ;  /* 0x0000000506137c23 */ /* 0x000fe20008010013 */
[----:B------:R-:W-:Y:S01]  /*5830*/  @!P0 FSEL R16, R16, -INF , !P1 ;  /* 0xff80000010108808 */ /* 0x000fe20004800000 */
[----:B------:R-:W-:Y:S01]  /*5840*/  FFMA.FTZ R15, R15, UR15, -R4 ;  /* 0x0000000f0f0f7c23 */ /* 0x000fe20008010804 */
[----:B------:R-:W-:Y:S01]  /*5850*/  @!P0 ISETP.GE.AND P1, PT, R88, R91, PT ;  /* 0x0000005b5800820c */ /* 0x000fe20003f26270 */
[----:B------:R-:W2:Y:S01]  /*5860*/  MUFU.EX2 R119, R13 ;  /* 0x0000000d00777308 */ /* 0x000ea20000000800 */
[----:B------:R-:W-:Y:S01]  /*5870*/  @!P0 FSEL R18, R18, -INF , !P2 ;  /* 0xff80000012128808 */ /* 0x000fe20005000000 */
[----:B------:R-:W-:Y:S01]  /*5880*/  FFMA.FTZ R16, R16, UR15, -R90 ;  /* 0x0000000f10107c23 */ /* 0x000fe2000801085a */
[----:B------:R-:W-:Y:S02]  /*5890*/  @!P0 FSEL R17, R17, -INF , !P1 ;  /* 0xff80000011118808 */ /* 0x000fe40004800000 */
[----:B------:R-:W-:Y:S01]  /*58a0*/  @!P0 ISETP.GE.AND P1, PT, R88, R89, PT ;  /* 0x000000595800820c */ /* 0x000fe20003f26270 */
[----:B------:R-:W-:Y:S01]  /*58b0*/  FFMA.FTZ R18, R18, UR15, -R4 ;  /* 0x0000000f12127c23 */ /* 0x000fe20008010804 */
[----:B------:R-:W-:Y:S01]  /*58c0*/  F2FP.F16.F32.PACK_AB R6, R127, R128 ;  /* 0x000000807f06723e */ /* 0x000fe200000000ff */
[----:B------:R-:W-:Y:S01]  /*58d0*/  FFMA.FTZ R90, R17, UR15, -R90 ;  /* 0x0000000f115a7c23 */ /* 0x000fe2000801085a */
[----:B------:R-:W-:Y:S01]  /*58e0*/  @!P0 FSEL R19, R19, -INF , !P1 ;  /* 0xff80000013138808 */ /* 0x000fe20004800000 */
[----:B------:R-:W-:Y:S01]  /*58f0*/  MUFU.EX2 R122, R14 ;  /* 0x0000000e007a7308 */ /* 0x000fe20000000800 */
[----:B----4-:R-:W-:Y:S01]  /*5900*/  F2FP.F16.F32.PACK_AB R5, R129, R130 ;  /* 0x000000828105723e */ /* 0x010fe200000000ff */
[----:B------:R3:W-:Y:S01]  /*5910*/  STS [R234+0x22000], R6 ;  /* 0x02200006ea007388 */ /* 0x0007e20000000800 */
[----:B-1----:R-:W-:Y:S01]  /*5920*/  F2FP.F16.F32.PACK_AB R8, R124, R126 ;  /* 0x0000007e7c08723e */ /* 0x002fe200000000ff */
[----:B------:R-:W-:Y:S01]  /*5930*/  FFMA.FTZ R4, R19, UR15, -R4 ;  /* 0x0000000f13047c23 */ /* 0x000fe20008010804 */
[----:B------:R-:W-:Y:S01]  /*5940*/  IADD3 R112, P0, R243, UR13, RZ ;  /* 0x0000000df3707c10 */ /* 0x000fe2000ff1e0ff */
[----:B------:R1:W-:Y:S01]  /*5950*/  STS [R234+0x22400], R5 ;  /* 0x02240005ea007388 */ /* 0x0003e20000000800 */
[----:B--2---:R-:W-:Y:S03]  /*5960*/  F2FP.F16.F32.PACK_AB R7, R119, R120 ;  /* 0x000000787707723e */ /* 0x004fe600000000ff */
[----:B------:R2:W-:Y:S01]  /*5970*/  MUFU.EX2 R117, R4 ;  /* 0x0000000400757308 */ /* 0x0005e20000000800 */
[----:B------:R-:W-:Y:S01]  /*5980*/  IADD3.X R113, R242, UR12, RZ, P0, !PT ;  /* 0x0000000cf2717c10 */ /* 0x000fe200087fe4ff */
[----:B------:R-:W-:Y:S01]  /*5990*/  STS [R236+0x22400], R8 ;  /* 0x02240008ec007388 */ /* 0x000fe20000000800 */
[----:B------:R-:W-:Y:S03]  /*59a0*/  PLOP3.LUT P0, PT, PT, PT, UP0, 0x80, 0x0 ;  /* 0x000000000000781c */ /* 0x000fe60003f0f008 */
[----:B------:R-:W4:Y:S04]  /*59b0*/  LDG.E R114, desc[UR6][R112.64] ;  /* 0x0000000670727981 */ /* 0x000f28000c1e1900 */
        /* <DEDUP_REMOVED lines=332> */
.L_x_317:
[----:B------:R-:W-:Y:S01]  /*6e80*/  LDSM.16.M88.4 R128, [R216] ;  /* 0x00000000d880783b */ /* 0x000fe20000000200 */
[----:B------:R-:W-:Y:S01]  /*6e90*/  IMAD R226, R249, UR22, RZ ;  /* 0x00000016f9e27c24 */ /* 0x000fe2000f8e02ff */
[----:B------:R-:W-:Y:S02]  /*6ea0*/  @UP0 UIADD3 UR16, UP2, UR11, -0x100, URZ ;  /* 0xffffff000b100890 */ /* 0x000fe4000ff5e03f */
[----:B------:R-:W3:Y:S01]  /*6eb0*/  LDSM.16.MT88.4 R16, [R0+0x10000] ;  /* 0x010000000010783b */ /* 0x000ee20000004200 */
[----:B------:R-:W-:Y:S01]  /*6ec0*/  IMAD.U32 R200, R226, -0x40, RZ ;  /* 0xffffffc0e2c87824 */ /* 0x000fe200078e00ff */
[----:B------:R-:W-:Y:S02]  /*6ed0*/  @UP0 UIADD3.X UR14, UR10, -0x1, URZ, UP2, !UPT ;  /* 0xffffffff0a0e0890 */ /* 0x000fe400097fe43f */
[----:B------:R-:W1:Y:S01]  /*6ee0*/  LDSM.16.M88.4 R124, [R216+0x1000] ;  /* 0x00100000d87c783b */ /* 0x000e620000000200 */
[----:B------:R-:W-:Y:S01]  /*6ef0*/  @UP0 UIADD3 UR13, UP1, UR13, -0x100, URZ ;  /* 0xffffff000d0d0890 */ /* 0x000fe2000ff3e03f */
[C---:B------:R-:W-:Y:S02]  /*6f00*/  LEA R224, P1, R200.reuse, R204, 0x2 ;  /* 0x000000ccc8e07211 */ /* 0x040fe400078210ff */
[----:B------:R-:W2:Y:S01]  /*6f10*/  LDSM.16.MT88.4 R96, [R0+0x12000] ;  /* 0x012000000060783b */ /* 0x000ea20000004200 */
[----:B------:R-:W-:Y:S01]  /*6f20*/  @UP0 UIADD3.X UR12, UR12, -0x1, URZ, UP1, !UPT ;  /* 0xffffffff0c0c0890 */ /* 0x000fe20008ffe43f */
[----:B------:R-:W-:Y:S02]  /*6f30*/  LEA.HI.X.SX32 R221, R200, R205, 0x2, P1 ;  /* 0x000000cdc8dd7211 */ /* 0x000fe400008f16ff */
[----:B------:R-:W4:Y:S01]  /*6f40*/  LDSM.16.MT88.4 R112, [R0+0x14000] ;  /* 0x014000000070783b */ /* 0x000f220000004200 */
[----:B------:R-:W-:Y:S01]  /*6f50*/  @P0 IADD3 R222, P1, R243, UR11, RZ ;  /* 0x0000000bf3de0c10 */ /* 0x000fe2000ff3e0ff */
[----:B------:R-:W-:Y:S02]  /*6f60*/  @UP0 UMOV UR11, UR16 ;  /* 0x00000010000b0c82 */ /* 0x000fe40008000000 */
[----:B------:R-:W4:Y:S01]  /*6f70*/  LDSM.16.MT88.4 R196, [R0+0x16000] ;  /* 0x0160000000c4783b */ /* 0x000f220000004200 */
[----:B------:R-:W-:Y:S01]  /*6f80*/  @P0 IADD3.X R223, R242, UR10, RZ, P1, !PT ;  /* 0x0000000af2df0c10 */ /* 0x000fe20008ffe4ff */
[----:B------:R-:W-:Y:S02]  /*6f90*/  @UP0 UMOV UR10, UR14 ;  /* 0x0000000e000a0c82 */ /* 0x000fe40008000000 */
[----:B------:R-:W-:Y:S04]  /*6fa0*/  LDSM.16.M88.4 R200, [R219] ;  /* 0x00000000dbc8783b */ /* 0x000fe80000000200 */
[----:B------:R-:W-:Y:S04]  /*6fb0*/  LDSM.16.M88.4 R204, [R219+0x1000] ;  /* 0x00100000dbcc783b */ /* 0x000fe80000000200 */
[----:B------:R-:W5:Y:S04]  /*6fc0*/  @P0 LDG.E R237, desc[UR6][R222.64+-0x100] ;  /* 0xffff0006deed0981 */ /* 0x000f68000c1e1900 */
[----:B------:R4:W5:Y:S01]  /*6fd0*/  @P0 LDG.E R238, desc[UR6][R222.64+-0xe0] ;  /* 0xffff2006deee0981 */ /* 0x000962000c1e1900 */
        /* <DEDUP_REMOVED lines=17> */
[-C--:B-1----:R-:W-:Y:S06]  /*70f0*/  HMMA.16816.F32 R4, R200, R196.reuse, R4 ;  /* 0x000000c4c804723c */ /* 0x082fec0000001804 */
[C---:B------:R-:W-:Y:S06]  /*7100*/  HMMA.16816.F32 R8, R204.reuse, R196, R8 ;  /* 0x000000c4cc08723c */ /* 0x040fec0000001808 */
[-C--:B------:R-:W-:Y:S06]  /*7110*/  HMMA.16816.F32 R12, R204, R198.reuse, R12 ;  /* 0x000000c6cc0c723c */ /* 0x080fec000000180c */
[C---:B------:R-:W-:Y:S01]  /*7120*/  HMMA.16816.F32 R16, R200.reuse, R198, R16 ;  /* 0x000000c6c810723c */ /* 0x040fe20000001810 */
        /* <DEDUP_REMOVED lines=13> */
[-C--:B------:R-:W-:Y:S01]  /*7200*/  HMMA.16816.F32 R124, R204, R198.reuse, R124 ;  /* 0x000000c6cc7c723c */ /* 0x080fe2000000187c */
[----:B------:R-:W-:Y:S05]  /*7210*/  LDSM.16.M88.4 R204, [R217] ;  /* 0x00000000d9cc783b */ /* 0x000fea0000000200 */
[----:B------:R-:W-:Y:S01]  /*7220*/  HMMA.16816.F32 R128, R200, R198, R128 ;  /* 0x000000c6c880723c */ /* 0x000fe20000001880 */
[----:B------:R-:W1:Y:S04]  /*7230*/  LDSM.16.MT88.4 R196, [R0+0x11000] ;  /* 0x0110000000c4783b */ /* 0x000e680000004200 */
[----:B------:R-:W2:Y:S01]  /*7240*/  LDSM.16.M88.4 R200, [R217+0x1000] ;  /* 0x00100000d9c8783b */ /* 0x000ea20000000200 */
[-C--:B-1----:R-:W-:Y:S06]  /*7250*/  HMMA.16816.F32 R4, R204, R196.reuse, R4 ;  /* 0x000000c4cc04723c */ /* 0x082fec0000001804 */
[C---:B--2---:R-:W-:Y:S06]  /*7260*/  HMMA.16816.F32 R8, R200.reuse, R196, R8 ;  /* 0x000000c4c808723c */ /* 0x044fec0000001808 */
        /* <DEDUP_REMOVED lines=37> */
[-C--:B------:R-:W-:Y:S05]  /*74c0*/  HMMA.16816.F32 R124, R204, R198.reuse, R124 ;  /* 0x000000c6cc7c723c */ /* 0x080fea000000187c */
[----:B------:R-:W-:Y:S01]  /*74d0*/  IMAD.SHL.U32 R196, R226, 0x8, RZ ;  /* 0x00000008e2c47824 */ /* 0x000fe200078e00ff */
[----:B------:R-:W-:Y:S05]  /*74e0*/  HMMA.16816.F32 R128, R200, R198, R128 ;  /* 0x000000c6c880723c */ /* 0x000fea0000001880 */
[----:B------:R-:W-:Y:S02]  /*74f0*/  IMAD.MOV.U32 R204, RZ, RZ, R224 ;  /* 0x000000ffffcc7224 */ /* 0x000fe400078e00e0 */
[----:B------:R-:W-:Y:S04]  /*7500*/  IMAD.MOV.U32 R205, RZ, RZ, R221 ;  /* 0x000000ffffcd7224 */ /* 0x000fe800078e00dd */
[-C--:B------:R-:W-:Y:S01]  /*7510*/  LEA R206, P2, R196, R204.reuse, 0x2 ;  /* 0x000000ccc4ce7211 */ /* 0x080fe200078410ff */
[----:B------:R1:W-:Y:S01]  /*7520*/  REDG.E.ADD.F32.FTZ.RN.STRONG.GPU desc[UR6][R204.64], R4 ;  /* 0x00000004cc0079a6 */ /* 0x0003e2000c10f386 */
[----:B------:R-:W-:Y:S02]  /*7530*/  IMAD.SHL.U32 R197, R226, 0x10, RZ ;  /* 0x00000010e2c57824 */ /* 0x000fe400078e00ff */
[-C--:B------:R-:W-:Y:S01]  /*7540*/  LEA.HI.X.SX32 R207, R196, R205.reuse, 0x2, P2 ;  /* 0x000000cdc4cf7211 */ /* 0x080fe200010f16ff */
[C---:B------:R-:W-:Y:S02]  /*7550*/  IMAD R221, R226.reuse, 0x18, RZ ;  /* 0x00000018e2dd7824 */ /* 0x040fe400078e02ff */
[CC--:B------:R-:W-:Y:S02]  /*7560*/  LEA R224, P1, R197.reuse, R204.reuse, 0x2 ;  /* 0x000000ccc5e07211 */ /* 0x0c0fe400078210ff */
[----:B------:R2:W-:Y:S02]  /*7570*/  REDG.E.ADD.F32.FTZ.RN.STRONG.GPU desc[UR6][R206.64], R5 ;  /* 0x00000005ce0079a6 */ /* 0x0005e4000c10f386 */
[-C--:B------:R-:W-:Y:S05]  /*7580*/  LEA.HI.X.SX32 R225, R197, R205.reuse, 0x2, P1 ;  /* 0x000000cdc5e17211 */ /* 0x080fea00008f16ff */
[----:B------:R3:W-:Y:S01]  /*7590*/  REDG.E.ADD.F32.FTZ.RN.STRONG.GPU desc[UR6][R224.64], R6 ;  /* 0x00000006e00079a6 */ /* 0x0007e2000c10f386 */
[CC--:B-1----:R-:W-:Y:S04]  /*75a0*/  LEA R4, P2, R221.reuse, R204.reuse, 0x2 ;  /* 0x000000ccdd047211 */ /* 0x0c2fe800078410ff */
[-C--:B--2---:R-:W-:Y:S01]  /*75b0*/  LEA.HI.X.SX32 R5, R221, R205.reuse, 0x2, P2 ;  /* 0x000000cddd057211 */ /* 0x084fe200010f16ff */
[C---:B------:R-:W-:Y:S04]  /*75c0*/  IMAD R221, R226.reuse, 0x28, RZ ;  /* 0x00000028e2dd7824 */ /* 0x040fe800078e02ff */
[----:B------:R1:W-:Y:S01]  /*75d0*/  REDG.E.ADD.F32.FTZ.RN.STRONG.GPU desc[UR6][R4.64], R7 ;  /* 0x00000007040079a6 */ /* 0x0003e2000c10f386 */
[CC--:B------:R-:W-:Y:S01]  /*75e0*/  LEA R222, P3, R221.reuse, R204.reuse, 0x2 ;  /* 0x000000ccddde7211 */ /* 0x0c0fe200078610ff */
[----:B---3--:R-:W-:Y:S03]  /*75f0*/  IMAD.SHL.U32 R6, R226, 0x20, RZ ;  /* 0x00000020e2067824 */ /* 0x008fe600078e00ff */
[-C--:B------:R-:W-:Y:S01]  /*7600*/  LEA.HI.X.SX32 R223, R221, R205.reuse, 0x2, P3 ;  /* 0x000000cddddf7211 */ /* 0x080fe200018f16ff */
[----:B------:R-:W-:Y:S01]  /*7610*/  VIADD R221, R197, 0x20 ;  /* 0x00000020c5dd7836 */ /* 0x000fe20000000000 */
[CC--:B------:R-:W-:Y:S04]  /*7620*/  LEA R224, P1, R6.reuse, R204.reuse, 0x2 ;  /* 0x000000cc06e07211 */ /* 0x0c0fe800078210ff */
[-C--:B------:R-:W-:Y:S05]  /*7630*/  LEA.HI.X.SX32 R225, R6, R205.reuse, 0x2, P1 ;  /* 0x000000cd06e17211 */ /* 0x080fea00008f16ff */
[----:B------:R2:W-:Y:S04]  /*7640*/  REDG.E.ADD.F32.FTZ.RN.STRONG.GPU desc[UR6][R224.64], R8 ;  /* 0x00000008e00079a6 */ /* 0x0005e8000c10f386 */
[----:B------:R3:W-:Y:S01]  /*7650*/  REDG.E.ADD.F32.FTZ.RN.STRONG.GPU desc[UR6][R222.64], R9 ;  /* 0x00000009de0079a6 */ /* 0x0007e2000c10f386 */
[C---:B-1----:R-:W-:Y:S02]  /*7660*/  IMAD R7, R226.reuse, 0x30, RZ ;  /* 0x00000030e2077824 */ /* 0x042fe400078e02ff */
[----:B------:R-:W-:Y:S03]  /*7670*/  IMAD R5, R226, 0x38, RZ ;  /* 0x00000038e2057824 */ /* 0x000fe600078e02ff */
[-C--:B------:R-:W-:Y:S02]  /*7680*/  LEA R6, P2, R7, R204.reuse, 0x2 ;  /* 0x000000cc07067211 */ /* 0x080fe400078410ff */
[-C--:B------:R-:W-:Y:S02]  /*7690*/  LEA R4, P1, R5, R204.reuse, 0x2 ;  /* 0x000000cc05047211 */ /* 0x080fe400078210ff */
[-C--:B------:R-:W-:Y:S02]  /*76a0*/  LEA.HI.X.SX32 R7, R7, R205.reuse, 0x2, P2 ;  /* 0x000000cd07077211 */ /* 0x080fe400010f16ff */
[-C--:B------:R-:W-:Y:S03]  /*76b0*/  LEA.HI.X.SX32 R5, R5, R205.reuse, 0x2, P1 ;  /* 0x000000cd05057211 */ /* 0x080fe600008f16ff */
[----:B------:R1:W-:Y:S01]  /*76c0*/  REDG.E.ADD.F32.FTZ.RN.STRONG.GPU desc[UR6][R6.64], R10 ;  /* 0x0000000a060079a6 */ /* 0x0003e2000c10f386 */
[CC--:B--2---:R-:W-:Y:S03]  /*76d0*/  LEA R8, P1, R221.reuse, R204.reuse, 0x2 ;  /* 0x000000ccdd087211 */ /* 0x0c4fe600078210ff */
[----:B------:R2:W-:Y:S01]  /*76e0*/  REDG.E.ADD.F32.FTZ.RN.STRONG.GPU desc[UR6][R4.64], R11 ;  /* 0x0000000b040079a6 */ /* 0x0005e2000c10f386 */
[-C--:B---3--:R-:W-:Y:S03]  /*76f0*/  LEA.HI.X.SX32 R9, R221, R205.reuse, 0x2, P1 ;  /* 0x000000cddd097211 */ /* 0x088fe600008f16ff */
[----:B------:R3:W-:Y:S04]  /*7700*/  REDG.E.ADD.F32.FTZ.RN.STRONG.GPU desc[UR6][R204.64+0x80], R16 ;  /* 0x00008010cc0079a6 */ /* 0x0007e8000c10f386 */
[----:B------:R4:W-:Y:S04]  /*7710*/  REDG.E.ADD.F32.FTZ.RN.STRONG.GPU desc[UR6][R206.64+0x80], R17 ;  /* 0x00008011ce0079a6 */ /* 0x0009e8000c10f386 */
[----:B------:R4:W-:Y:S01]  /*7720*/  REDG.E.ADD.F32.FTZ.RN.STRONG.GPU desc[UR6][R8.64], R18 ;  /* 0x00000012080079a6 */ /* 0x0009e2000c10f386 */
[C---:B-1----:R-:W-:Y:S04]  /*7730*/  IMAD.IADD R7, R196.reuse, 0x1, R221 ;  /* 0x00000001c4077824 */ /* 0x042fe800078e02dd */
[C---:B--2---:R-:W-:Y:S01]  /*7740*/  IMAD.IADD R4, R196.reuse, 0x1, R7 ;  /* 0x00000001c4047824 */ /* 0x044fe200078e0207 */
[CC--:B------:R-:W-:Y:S03]  /*7750*/  LEA R6, P2, R7.reuse, R204.reuse, 0x2 ;  /* 0x000000cc07067211 */ /* 0x0c0fe600078410ff */
[----:B------:R-:W-:Y:S01]  /*7760*/  IMAD.IADD R5, R196, 0x1, R4 ;  /* 0x00000001c4057824 */ /* 0x000fe200078e0204 */
[-C--:B------:R-:W-:Y:S02]  /*7770*/  LEA.HI.X.SX32 R7, R7, R205.reuse, 0x2, P2 ;  /* 0x000000cd07077211 */ /* 0x080fe400010f16ff */
        /* <DEDUP_REMOVED lines=328> */
.L_x_318:
        /* <DEDUP_REMOVED lines=170> */
[----:B------:R-:W-:Y:S01]  /*96a0*/  PLOP3.LUT P0, PT, PT, PT, UP0, 0x80, 0x0 ;  /* 0x000000000000781c */ /* 0x000fe20003f0f008 */
        /* <DEDUP_REMOVED lines=51> */
.L_x_320:
        /* <DEDUP_REMOVED lines=19> */
.L_x_321:
        /* <DEDUP_REMOVED lines=46> */
[C---:B------:R-:W-:Y:S01]  /*9df0*/  IMAD R5, R4.reuse, UR11, R5 ;  /* 0x0000000b04057c24 */ /* 0x040fe2000f8e0205 */
        /* <DEDUP_REMOVED lines=11> */
.L_x_323:
[----:B------:R-:W-:Y:S05]  /*9eb0*/  BSYNC B0 ;  /* 0x0000000000007941 */ /* 0x000fea0003800000 */
.L_x_322:
        /* <DEDUP_REMOVED lines=22> */
.L_x_325:
[----:B------:R-:W-:Y:S05]  /*a020*/  BSYNC B0 ;  /* 0x0000000000007941 */ /* 0x000fea0003800000 */
.L_x_324:
        /* <DEDUP_REMOVED lines=38> */
.L_x_327:
[----:B------:R-:W-:Y:S05]  /*a290*/  BSYNC B0 ;  /* 0x0000000000007941 */ /* 0x000fea0003800000 */
.L_x_326:
        /* <DEDUP_REMOVED lines=11> */
[----:B------:R-:W-:-:S02]  /*a350*/  IMAD.MOV.U32 R6, RZ, RZ, R8 ;  /* 0x000000ffff067224 */ /* 0x000fc400078e0008 */
[C---:B------:R-:W-:Y:S02]  /*a360*/  IMAD R5, R4.reuse, UR13, R9 ;  /* 0x0000000d04057c24 */ /* 0x040fe4000f8e0209 */
[----:B------:R-:W-:-:S04]  /*a370*/  IMAD.WIDE.U32 R6, R4, UR12, R6 ;  /* 0x0000000c04067c25 */ /* 0x000fc8000f8e0006 */
[----:B------:R-:W-:Y:S01]  /*a380*/  IMAD.IADD R5, R5, 0x1, R7 ;  /* 0x0000000105057824 */ /* 0x000fe200078e0207 */
[----:B------:R-:W-:-:S04]  /*a390*/  LEA R4, P4, R6, UR8, 0x1 ;  /* 0x0000000806047c11 */ /* 0x000fc8000f8808ff */
[----:B------:R-:W-:-:S05]  /*a3a0*/  LEA.HI.X R5, R6, UR9, R5, 0x1, P4 ;  /* 0x0000000906057c11 */ /* 0x000fca000a0f0c05 */
[----:B------:R1:W-:Y:S04]  /*a3b0*/  @!P3 STG.E.128 desc[UR6][R4.64], R60 ;  /* 0x0000003c0400b986 */ /* 0x0003e8000c101d06 */
[----:B------:R1:W-:Y:S04]  /*a3c0*/  @!P2 STG.E.128 desc[UR6][R4.64+0x80], R56 ;  /* 0x000080380400a986 */ /* 0x0003e8000c101d06 */
[----:B------:R1:W-:Y:S04]  /*a3d0*/  @!P1 STG.E.128 desc[UR6][R4.64+0x100], R52 ;  /* 0x0001003404009986 */ /* 0x0003e8000c101d06 */
[----:B------:R1:W-:Y:S02]  /*a3e0*/  @!P0 STG.E.128 desc[UR6][R4.64+0x180], R48 ;  /* 0x0001803004008986 */ /* 0x0003e4000c101d06 */
.L_x_300:
[----:B------:R-:W-:Y:S05]  /*a3f0*/  BSYNC B1 ;  /* 0x0000000000017941 */ /* 0x000fea0003800000 */
.L_x_286:
[----:B-12---:R-:W2:Y:S01]  /*a400*/  LDL R4, [R1] ;  /* 0x0000000001047983 */ /* 0x006ea20000100800 */
[----:B------:R-:W-:Y:S01]  /*a410*/  ULDC UR5, c[0x0][0xc] ;  /* 0x0000030000057ab9 */ /* 0x000fe20000000800 */
[----:B------:R-:W-:Y:S02]  /*a420*/  UIADD3 UR59, UR59, 0x1, URZ ;  /* 0x000000013b3b7890 */ /* 0x000fe4000fffe03f */
[----:B------:R-:W-:Y:S01]  /*a430*/  UIADD3 UR18, UR5, UR18, URZ ;  /* 0x0000001205127290 */ /* 0x000fe2000fffe03f */
[----:B--2---:R-:W-:-:S13]  /*a440*/  R2UR UR8, R4 ;  /* 0x00000000040872ca */ /* 0x004fda00000e0000 */
[----:B------:R-:W-:-:S06]  /*a450*/  UISETP.GE.AND UP0, UPT, UR18, UR8, UPT ;  /* 0x000000081200728c */ /* 0x000fcc000bf06270 */
[----:B------:R-:W-:-:S13]  /*a460*/  PLOP3.LUT P0, PT, PT, PT, UP0, 0x80, 0x0 ;  /* 0x000000000000781c */ /* 0x000fda0003f0f008 */
[----:B------:R-:W-:Y:S05]  /*a470*/  @P0 BRA `(.L_x_328) ;  /* 0x0000000000040947 */ /* 0x000fea0003800000 */
[----:B------:R-:W-:Y:S05]  /*a480*/  BRA `(.L_x_329) ;  /* 0xffffff64008c7947 */ /* 0x000fea000383ffff */
.L_x_328:
[----:B------:R-:W-:Y:S05]  /*a490*/  EXIT ;  /* 0x000000000000794d */ /* 0x000fea0003800000 */
.L_x_330:
        /* <DEDUP_REMOVED lines=14> */
.L_x_1040:


//--------------------- .text._ZN5flash44flash_bwd_dq_dk_dv_loop_seqk_parallel_kernelI23Flash_bwd_kernel_traitsILi256ELi64ELi64ELi8ELi4ELi2ELi2ELb0ELb0EN7cutlass6half_tE19Flash_kernel_traitsILi256ELi64ELi64ELi8ES3_EELb0ELb1ELb0ELb0ELb0ELb0ELb0EEEvNS_16Flash_bwd_paramsE --------------------------
	.section	.text._ZN5flash44flash_bwd_dq_dk_dv_loop_seqk_parallel_kernelI23Flash_bwd_kernel_traitsILi256ELi64ELi64ELi8ELi4ELi2ELi2ELb0ELb0EN7cutlass6half_tE19Flash_kernel_traitsILi256ELi64ELi64ELi8ES3_EELb0ELb1ELb0ELb0ELb0ELb0ELb0EEEvNS_16Flash_bwd_paramsE,"ax",@progbits
	.align	128
        .global         _ZN5flash44flash_bwd_dq_dk_dv_loop_seqk_parallel_kernelI23Flash_bwd_kernel_traitsILi256ELi64ELi64ELi8ELi4ELi2ELi2ELb0ELb0EN7cutlass6half_tE19Flash_kernel_traitsILi256ELi64ELi64ELi8ES3_EELb0ELb1ELb0ELb0ELb0ELb0ELb0EEEvNS_16Flash_bwd_paramsE
        .type           _ZN5flash44flash_bwd_dq_dk_dv_loop_seqk_parallel_kernelI23Flash_bwd_kernel_traitsILi256ELi64ELi64ELi8ELi4ELi2ELi2ELb0ELb0EN7cutlass6half_tE19Flash_kernel_traitsILi256ELi64ELi64ELi8ES3_EELb0ELb1ELb0ELb0ELb0ELb0ELb0EEEvNS_16Flash_bwd_paramsE,@function
        .size           _ZN5flash44flash_bwd_dq_dk_dv_loop_seqk_parallel_kernelI23Flash_bwd_kernel_traitsILi256ELi64ELi64ELi8ELi4ELi2ELi2ELb0ELb0EN7cutlass6half_tE19Flash_kernel_traitsILi256ELi64ELi64ELi8ES3_EELb0ELb1ELb0ELb0ELb0ELb0ELb0EEEvNS_16Flash_bwd_paramsE,(.L_x_1041 - _ZN5flash44flash_bwd_dq_dk_dv_loop_seqk_parallel_kernelI23Flash_bwd_kernel_traitsILi256ELi64ELi64ELi8ELi4ELi2ELi2ELb0ELb0EN7cutlass6half_tE19Flash_kernel_traitsILi256ELi64ELi64ELi8ES3_EELb0ELb1ELb0ELb0ELb0ELb0ELb0EEEvNS_16Flash_bwd_paramsE)
        .other          _ZN5flash44flash_bwd_dq_dk_dv_loop_seqk_parallel_kernelI23Flash_bwd_kernel_traitsILi256ELi64ELi64ELi8ELi4ELi2ELi2ELb0ELb0EN7cutlass6half_tE19Flash_kernel_traitsILi256ELi64ELi64ELi8ES3_EELb0ELb1ELb0ELb0ELb0ELb0ELb0EEEvNS_16Flash_bwd_paramsE,@"STO_CUDA_ENTRY STV_DEFAULT"
_ZN5flash44flash_bwd_dq_dk_dv_loop_seqk_parallel_kernelI23Flash_bwd_kernel_traitsILi256ELi64ELi64ELi8ELi4ELi2ELi2ELb0ELb0EN7cutlass6half_tE19Flash_kernel_traitsILi256ELi64ELi64ELi8ES3_EELb0ELb1ELb0ELb0ELb0ELb0ELb0EEEvNS_16Flash_bwd_paramsE:
.text._ZN5flash44flash_bwd_dq_dk_dv_loop_seqk_parallel_kernelI23Flash_bwd_kernel_traitsILi256ELi64ELi64ELi8ELi4ELi2ELi2ELb0ELb0EN7cutlass6half_tE19Flash_kernel_traitsILi256ELi64ELi64ELi8ES3_EELb0ELb1ELb0ELb0ELb0ELb0ELb0EEEvNS_16Flash_bwd_paramsE:
        /* <DEDUP_REMOVED lines=14> */
[----:B------:R-:W-:Y:S01]  /*00e0*/  IMAD.MOV.U32 R249, RZ, RZ, 0x20 ;  /* 0x00000020fff97424 */ /* 0x000fe200078e00ff */
[----:B------:R-:W-:Y:S01]  /*00f0*/  UMOV UR61, URZ ;  /* 0x0000003f003d7c82 */ /* 0x000fe20008000000 */
[----:B------:R-:W-:-:S04]  /*0100*/  IMAD.MOV.U32 R247, RZ, RZ, 0x40 ;  /* 0x00000040fff77424 */ /* 0x000fc800078e00ff */
[----:B------:R-:W3:Y:S08]  /*0110*/  S2UR UR51, SR_CTAID.Y ;  /* 0x00000000003379c3 */ /* 0x000ef00000002600 */
[----:B------:R-:W4:Y:S01]  /*0120*/  S2UR UR58, SR_CTAID.Z ;  /* 0x00000000003a79c3 */ /* 0x000f220000002700 */
[----:B--2---:R-:W-:Y:S01]  /*0130*/  ULEA UR4, UR4, UR5, 0x18 ;  /* 0x0000000504047291 */ /* 0x004fe2000f8ec03f */
[----:B-1----:R-:W-:Y:S01]  /*0140*/  SHF.R.S32.HI R14, RZ, 0x1f, R9 ;  /* 0x0000001fff0e7819 */ /* 0x002fe20000011409 */
[----:B---3--:R-:W-:-:S02]  /*0150*/  USHF.L.U32 UR5, UR51, 0x7, URZ ;  /* 0x0000000733057899 */ /* 0x008fc4000800063f */
[----:B------:R-:W-:Y:S01]  /*0160*/  USHF.R.S32.HI UR6, URZ, 0x1f, UR51 ;  /* 0x0000001f3f067899 */ /* 0x000fe20008011433 */
[CC--:B------:R-:W-:Y:S02]  /*0170*/  LEA.HI R0, R14.reuse, R9.reuse, RZ, 0x5 ;  /* 0x000000090e007211 */ /* 0x0c0fe400078f28ff */
[----:B------:R-:W-:Y:S02]  /*0180*/  LEA.HI R8, R14, R9, RZ, 0x4 ;  /* 0x000000090e087211 */ /* 0x000fe400078f20ff */
[--C-:B------:R-:W-:Y:S02]  /*0190*/  SHF.R.S32.HI R2, RZ, 0x5, R0.reuse ;  /* 0x00000005ff027819 */ /* 0x100fe40000011400 */
[----:B------:R-:W-:Y:S02]  /*01a0*/  SHF.R.S32.HI R7, RZ, 0x1f, R0 ;  /* 0x0000001fff077819 */ /* 0x000fe40000011400 */
[----:B------:R-:W-:Y:S02]  /*01b0*/  SHF.R.S32.HI R3, RZ, 0x4, R8 ;  /* 0x00000004ff037819 */ /* 0x000fe40000011408 */
[----:B------:R-:W-:-:S02]  /*01c0*/  LEA.HI R7, R7, R2, RZ, 0x2 ;  /* 0x0000000207077211 */ /* 0x000fc400078f10ff */
[----:B------:R-:W-:Y:S02]  /*01d0*/  LEA.HI R5, R0, R2, RZ, 0x1 ;  /* 0x0000000200057211 */ /* 0x000fe400078f08ff */
[----:B------:R-:W-:Y:S02]  /*01e0*/  LEA.HI R10, R14, R9, RZ, 0x2 ;  /* 0x000000090e0a7211 */ /* 0x000fe400078f10ff */
[----:B------:R-:W-:Y:S02]  /*01f0*/  LOP3.LUT R7, R7, 0xfffffffc, RZ, 0xc0, !PT ;  /* 0xfffffffc07077812 */ /* 0x000fe400078ec0ff */
[----:B------:R-:W-:Y:S02]  /*0200*/  LOP3.LUT R5, R5, 0xfffffffe, RZ, 0xc0, !PT ;  /* 0xfffffffe05057812 */ /* 0x000fe400078ec0ff */
[----:B------:R-:W-:Y:S01]  /*0210*/  LEA.HI R6, R8, R3, RZ, 0x1 ;  /* 0x0000000308067211 */ /* 0x000fe200078f08ff */
[----:B------:R-:W-:Y:S01]  /*0220*/  IMAD.IADD R7, R2, 0x1, -R7 ;  /* 0x0000000102077824 */ /* 0x000fe200078e0a07 */
[----:B------:R-:W-:Y:S01]  /*0230*/  LEA.HI R17, R14, R9, RZ, 0x3 ;  /* 0x000000090e117211 */ /* 0x000fe200078f18ff */
[----:B------:R-:W-:Y:S01]  /*0240*/  IMAD.IADD R5, R2, 0x1, -R5 ;  /* 0x0000000102057824 */ /* 0x000fe200078e0a05 */
[----:B------:R-:W-:-:S02]  /*0250*/  SHF.R.S32.HI R11, RZ, 0x2, R10 ;  /* 0x00000002ff0b7819 */ /* 0x000fc4000001140a */
[----:B------:R-:W-:Y:S02]  /*0260*/  SHF.R.S32.HI R4, RZ, 0x1f, R10 ;  /* 0x0000001fff047819 */ /* 0x000fe4000001140a */
[----:B------:R-:W-:Y:S02]  /*0270*/  LOP3.LUT R6, R6, 0xfffffffe, RZ, 0xc0, !PT ;  /* 0xfffffffe06067812 */ /* 0x000fe400078ec0ff */
[----:B------:R-:W-:Y:S02]  /*0280*/  LOP3.LUT R0, R0, 0xffffffe0, RZ, 0xc0, !PT ;  /* 0xffffffe000007812 */ /* 0x000fe400078ec0ff */
[----:B------:R-:W-:Y:S01]  /*0290*/  SHF.R.S32.HI R2, RZ, 0x3, R17 ;  /* 0x00000003ff027819 */ /* 0x000fe20000011411 */
[----:B------:R-:W-:Y:S01]  /*02a0*/  IMAD.IADD R6, R3, 0x1, -R6 ;  /* 0x0000000103067824 */ /* 0x000fe200078e0a06 */
[----:B------:R-:W-:Y:S01]  /*02b0*/  LOP3.LUT R12, R17, 0xfffffff8, RZ, 0xc0, !PT ;  /* 0xfffffff8110c7812 */ /* 0x000fe200078ec0ff */
[C---:B------:R-:W-:Y:S01]  /*02c0*/  IMAD.IADD R3, R9.reuse, 0x1, -R0 ;  /* 0x0000000109037824 */ /* 0x040fe200078e0a00 */
[----:B------:R-:W-:Y:S01]  /*02d0*/  LEA.HI R4, R4, R11, RZ, 0x3 ;  /* 0x0000000b04047211 */ /* 0x000fe200078f18ff */
[----:B------:R-:W-:Y:S01]  /*02e0*/  IMAD.SHL.U32 R2, R2, 0x40, RZ ;  /* 0x0000004002027824 */ /* 0x000fe200078e00ff */
[----:B------:R-:W-:Y:S01]  /*02f0*/  LOP3.LUT R8, R8, 0xfffffff0, RZ, 0xc0, !PT ;  /* 0xfffffff008087812 */ /* 0x000fe200078ec0ff */
[----:B------:R-:W-:Y:S01]  /*0300*/  IMAD.IADD R12, R9, 0x1, -R12 ;  /* 0x00000001090c7824 */ /* 0x000fe200078e0a0c */
[----:B------:R-:W-:-:S02]  /*0310*/  LOP3.LUT R4, R4, 0xfffffff8, RZ, 0xc0, !PT ;  /* 0xfffffff804047812 */ /* 0x000fc400078ec0ff */
[----:B------:R-:W-:Y:S01]  /*0320*/  SHF.R.S32.HI R0, RZ, 0x1f, R3 ;  /* 0x0000001fff007819 */ /* 0x000fe20000011403 */
[----:B------:R-:W-:Y:S01]  /*0330*/  IMAD.SHL.U32 R20, R12, 0x8, RZ ;  /* 0x000000080c147824 */ /* 0x000fe200078e00ff */
[----:B------:R-:W-:Y:S01]  /*0340*/  LOP3.LUT R2, R2, 0x1c0, RZ, 0xc0, !PT ;  /* 0x000001c002027812 */ /* 0x000fe200078ec0ff */
[----:B------:R-:W-:Y:S01]  /*0350*/  IMAD.IADD R4, R11, 0x1, -R4 ;  /* 0x000000010b047824 */ /* 0x000fe200078e0a04 */
[----:B------:R-:W-:Y:S01]  /*0360*/  LEA.HI R0, R0, R3, RZ, 0x2 ;  /* 0x0000000300007211 */ /* 0x000fe200078f10ff */
[----:B------:R-:W-:Y:S01]  /*0370*/  IMAD.IADD R19, R9, 0x1, -R8 ;  /* 0x0000000109137824 */ /* 0x000fe200078e0a08 */
[C---:B------:R-:W-:Y:S01]  /*0380*/  LOP3.LUT P4, RZ, R12.reuse, 0x4, RZ, 0xc0, !PT ;  /* 0x000000040cff7812 */ /* 0x040fe2000788c0ff */
[----:B------:R-:W-:Y:S01]  /*0390*/  IMAD.SHL.U32 R11, R5, 0x10, RZ ;  /* 0x00000010050b7824 */ /* 0x000fe200078e00ff */
[C---:B------:R-:W-:Y:S01]  /*03a0*/  LOP3.LUT P3, RZ, R12.reuse, 0x2, RZ, 0xc0, !PT ;  /* 0x000000020cff7812 */ /* 0x040fe2000786c0ff */
[----:B------:R-:W-:Y:S01]  /*03b0*/  IMAD.SHL.U32 R12, R12, 0x40, RZ ;  /* 0x000000400c0c7824 */ /* 0x000fe200078e00ff */
[----:B------:R-:W-:Y:S01]  /*03c0*/  SHF.R.U32.HI R13, RZ, 0x3, R2 ;  /* 0x00000003ff0d7819 */ /* 0x000fe20000011602 */
[----:B------:R-:W-:Y:S01]  /*03d0*/  STL [R1+0x10], R20 ;  /* 0x0000101401007387 */ /* 0x000fe20000100800 */
[----:B------:R-:W-:-:S02]  /*03e0*/  LEA.HI R3, R14, R9, RZ, 0x7 ;  /* 0x000000090e037211 */ /* 0x000fc400078f38ff */
[----:B------:R-:W-:Y:S02]  /*03f0*/  LOP3.LUT R2, R2, 0x38, R20, 0xf8, !PT ;  /* 0x0000003802027812 */ /* 0x000fe400078ef814 */
[----:B------:R-:W-:Y:S02]  /*0400*/  LEA.HI R14, R14, R9, RZ, 0x6 ;  /* 0x000000090e0e7211 */ /* 0x000fe400078f30ff */
[----:B------:R-:W-:Y:S02]  /*0410*/  LOP3.LUT R15, R4, 0x1, RZ, 0xc0, !PT ;  /* 0x00000001040f7812 */ /* 0x000fe400078ec0ff */
[----:B------:R-:W-:Y:S02]  /*0420*/  LOP3.LUT R10, R10, 0x7ffffffc, RZ, 0xc0, !PT ;  /* 0x7ffffffc0a0a7812 */ /* 0x000fe400078ec0ff */
[----:B------:R-:W-:Y:S02]  /*0430*/  LOP3.LUT R13, R2, R13, RZ, 0x3c, !PT ;  /* 0x0000000d020d7212 */ /* 0x000fe400078e3cff */
[----:B------:R-:W-:Y:S01]  /*0440*/  SHF.R.S32.HI R3, RZ, 0x7, R3 ;  /* 0x00000007ff037819 */ /* 0x000fe20000011403 */
[C---:B------:R-:W-:Y:S01]  /*0450*/  IMAD.IADD R10, R9.reuse, 0x1, -R10 ;  /* 0x00000001090a7824 */ /* 0x040fe200078e0a0a */
[----:B------:R-:W-:Y:S01]  /*0460*/  SHF.R.S32.HI R14, RZ, 0x6, R14 ;  /* 0x00000006ff0e7819 */ /* 0x000fe2000001140e */
[----:B------:R-:W-:Y:S01]  /*0470*/  IMAD.SHL.U32 R9, R9, 0x2, RZ ;  /* 0x0000000209097824 */ /* 0x000fe200078e00ff */
[----:B------:R-:W-:Y:S01]  /*0480*/  LOP3.LUT R12, R12, 0x1c0, RZ, 0xc0, !PT ;  /* 0x000001c00c0c7812 */ /* 0x000fe200078ec0ff */
[----:B------:R-:W-:Y:S01]  /*0490*/  IMAD.SHL.U32 R16, R3, 0x20, RZ ;  /* 0x0000002003107824 */ /* 0x000fe200078e00ff */
[----:B------:R-:W-:Y:S01]  /*04a0*/  ISETP.NE.U32.AND P0, PT, R15, 0x1, PT ;  /* 0x000000010f00780c */ /* 0x000fe20003f05070 */
[C---:B------:R-:W-:Y:S01]  /*04b0*/  IMAD R13, R14.reuse, 0x200, R13 ;  /* 0x000002000e0d7824 */ /* 0x040fe200078e020d */
[----:B------:R-:W-:Y:S01]  /*04c0*/  SHF.R.S32.HI R8, RZ, 0x1f, R19 ;  /* 0x0000001fff087819 */ /* 0x000fe20000011413 */
[----:B------:R-:W-:Y:S01]  /*04d0*/  IMAD.SHL.U32 R14, R14, 0x8, RZ ;  /* 0x000000080e0e7824 */ /* 0x000fe200078e00ff */
[----:B------:R-:W-:Y:S01]  /*04e0*/  LOP3.LUT R246, R12, 0x10, R11, 0xf8, !PT ;  /* 0x000000100cf67812 */ /* 0x000fe200078ef80b */
[----:B------:R-:W-:Y:S01]  /*04f0*/  IMAD.SHL.U32 R10, R10, 0x2, RZ ;  /* 0x000000020a0a7824 */ /* 0x000fe200078e00ff */
[C---:B------:R-:W-:Y:S01]  /*0500*/  R2P PR, R4.reuse, 0x6 ;  /* 0x0000000604007804 */ /* 0x040fe20000000000 */
[----:B------:R-:W-:Y:S01]  /*0510*/  IMAD.SHL.U32 R4, R4, 0x40, RZ ;  /* 0x0000004004047824 */ /* 0x000fe200078e00ff */
[----:B------:R-:W-:Y:S01]  /*0520*/  LOP3.LUT R250, R12, 0x8, R17, 0xf8, !PT ;  /* 0x000000080cfa7812 */ /* 0x000fe200078ef811 */
[----:B------:R1:W-:Y:S01]  /*0530*/  STL [R1+0x8], R13 ;  /* 0x0000080d01007387 */ /* 0x0003e20000100800 */
[----:B------:R-:W-:Y:S01]  /*0540*/  SHF.R.U32.HI R11, RZ, 0x3, R12 ;  /* 0x00000003ff0b7819 */ /* 0x000fe2000001160c */
[----:B------:R-:W-:Y:S01]  /*0550*/  IMAD.SHL.U32 R12, R6, 0x200, RZ ;  /* 0x00000200060c7824 */ /* 0x000fe200078e00ff */
[----:B------:R-:W-:-:S02]  /*0560*/  LEA.HI R8, R8, R19, RZ, 0x3 ;  /* 0x0000001308087211 */ /* 0x000fc400078f18ff */
[----:B------:R-:W-:Y:S01]  /*0570*/  LOP3.LUT R9, R16, 0x6, R9, 0xf8, !PT ;  /* 0x0000000610097812 */ /* 0x000fe200078ef809 */
[----:B------:R-:W-:Y:S01]  /*0580*/  IMAD R15, R3, 0x800, R12 ;  /* 0x00000800030f7824 */ /* 0x000fe200078e020c */
[C---:B------:R-:W-:Y:S01]  /*0590*/  LOP3.LUT R2, R8.reuse, 0xfffffff8, RZ, 0xc0, !PT ;  /* 0xfffffff808027812 */ /* 0x040fe200078ec0ff */
[----:B------:R-:W-:Y:S01]  /*05a0*/  IMAD.SHL.U32 R8, R8, 0x40, RZ ;  /* 0x0000004008087824 */ /* 0x000fe200078e00ff */
[----:B------:R-:W-:Y:S01]  /*05b0*/  LOP3.LUT R3, R14, 0x18, RZ, 0xc0, !PT ;  /* 0x000000180e037812 */ /* 0x000fe200078ec0ff */
[----:B------:R-:W-:Y:S01]  /*05c0*/  IMAD.SHL.U32 R14, R6, 0x20, RZ ;  /* 0x00000020060e7824 */ /* 0x000fe200078e00ff */
[----:B------:R2:W-:Y:S01]  /*05d0*/  STL [R1], R9 ;  /* 0x0000000901007387 */ /* 0x0005e20000100800 */
[----:B------:R-:W-:Y:S01]  /*05e0*/  IMAD.IADD R2, R19, 0x1, -R2 ;  /* 0x0000000113027824 */ /* 0x000fe200078e0a02 */
[----:B------:R-:W-:Y:S01]  /*05f0*/  LOP3.LUT R250, R250, R11, RZ, 0x3c, !PT ;  /* 0x0000000bfafa7212 */ /* 0x000fe200078e3cff */
[----:B------:R-:W-:Y:S01]  /*0600*/  IMAD.SHL.U32 R6, R6, 0x8, RZ ;  /* 0x0000000806067824 */ /* 0x000fe200078e00ff */
[----:B------:R-:W-:Y:S01]  /*0610*/  LOP3.LUT R251, R3, 0x20, R14, 0xf8, !PT ;  /* 0x0000002003fb7812 */ /* 0x000fe200078ef80e */
[----:B------:R-:W-:Y:S01]  /*0620*/  IMAD.SHL.U32 R2, R2, 0x40, RZ ;  /* 0x0000004002027824 */ /* 0x000fe200078e00ff */
[----:B------:R-:W-:Y:S01]  /*0630*/  LOP3.LUT R246, R246, 0x8, R17, 0xf8, !PT ;  /* 0x00000008f6f67812 */ /* 0x000fe200078ef811 */
[----:B------:R-:W-:Y:S01]  /*0640*/  IMAD.IADD R250, R15, 0x1, R250 ;  /* 0x000000010ffa7824 */ /* 0x000fe200078e02fa */
[----:B------:R-:W-:-:S02]  /*0650*/  SEL R249, R249, 0xffffffe0, !P3 ;  /* 0xffffffe0f9f97807 */ /* 0x000fc40005800000 */
[----:B------:R-:W-:Y:S01]  /*0660*/  LOP3.LUT R246, R12, R246, R11, 0xf6, !PT ;  /* 0x000000f60cf67212 */ /* 0x000fe200078ef60b */
[----:B------:R-:W-:Y:S01]  /*0670*/  IMAD.SHL.U32 R250, R250, 0x2, RZ ;  /* 0x00000002fafa7824 */ /* 0x000fe200078e00ff */
[----:B------:R-:W-:Y:S02]  /*0680*/  SEL R247, R247, 0xffffffc0, !P4 ;  /* 0xffffffc0f7f77807 */ /* 0x000fe40006000000 */
[----:B-1----:R-:W-:Y:S02]  /*0690*/  LOP3.LUT R13, R4, 0x1c0, RZ, 0xc0, !PT ;  /* 0x000001c0040d7812 */ /* 0x002fe400078ec0ff */
[----:B------:R-:W-:Y:S02]  /*06a0*/  LEA R246, R246, UR4, 0x1 ;  /* 0x00000004f6f67c11 */ /* 0x000fe4000f8e08ff */
[----:B------:R-:W-:-:S04]  /*06b0*/  SHF.R.U32.HI R4, RZ, 0x3, R13 ;  /* 0x00000003ff047819 */ /* 0x000fc8000001160d */
[----:B------:R-:W-:Y:S02]  /*06c0*/  LOP3.LUT R3, R4, R13, R3, 0x1e, !PT ;  /* 0x0000000d04037212 */ /* 0x000fe400078e1e03 */
[----:B--2---:R-:W-:-:S04]  /*06d0*/  LOP3.LUT R9, R13, 0x20, R16, 0xf8, !PT ;  /* 0x000000200d097812 */ /* 0x004fc800078ef810 */
[----:B------:R-:W-:Y:S01]  /*06e0*/  LOP3.LUT R4, R9, R4, RZ, 0x3c, !PT ;  /* 0x0000000409047212 */ /* 0x000fe200078e3cff */
[--C-:B------:R-:W-:Y:S02]  /*06f0*/  IMAD R9, R7, 0x400, R10.reuse ;  /* 0x0000040007097824 */ /* 0x100fe400078e020a */
[----:B------:R-:W-:Y:S02]  /*0700*/  IMAD R10, R5, 0x400, R10 ;  /* 0x00000400050a7824 */ /* 0x000fe400078e020a */
[----:B------:R-:W-:Y:S01]  /*0710*/  IMAD.IADD R4, R9, 0x1, R4 ;  /* 0x0000000109047824 */ /* 0x000fe200078e0204 */
[----:B------:R-:W-:Y:S01]  /*0720*/  LOP3.LUT R9, R2, 0x1c0, RZ, 0xc0, !PT ;  /* 0x000001c002097812 */ /* 0x000fe200078ec0ff */
[----:B------:R-:W-:-:S03]  /*0730*/  IMAD.IADD R3, R10, 0x1, R3 ;  /* 0x000000010a037824 */ /* 0x000fc600078e0203 */
[----:B------:R-:W-:Y:S02]  /*0740*/  LOP3.LUT R245, R9, 0x8, R6, 0xf8, !PT ;  /* 0x0000000809f57812 */ /* 0x000fe400078ef806 */
[--C-:B------:R-:W-:Y:S02]  /*0750*/  SHF.R.U32.HI R2, RZ, 0x3, R9.reuse ;  /* 0x00000003ff027819 */ /* 0x100fe40000011609 */
[----:B------:R-:W-:Y:S02]  /*0760*/  SHF.R.S32.HI R6, RZ, 0x2, R0 ;  /* 0x00000002ff067819 */ /* 0x000fe40000011400 */
[----:B------:R-:W-:Y:S02]  /*0770*/  LOP3.LUT R251, R2, R251, R9, 0x1e, !PT ;  /* 0x000000fb02fb7212 */ /* 0x000fe400078e1e09 */
[----:B------:R-:W-:Y:S01]  /*0780*/  LOP3.LUT R245, R245, R2, RZ, 0x3c, !PT ;  /* 0x00000002f5f57212 */ /* 0x000fe200078e3cff */
[C---:B------:R-:W-:Y:S01]  /*0790*/  IMAD R2, R7.reuse, 0x10, R6 ;  /* 0x0000001007027824 */ /* 0x040fe200078e0206 */
[----:B------:R-:W-:Y:S01]  /*07a0*/  LOP3.LUT R0, R8, 0xfffffe00, RZ, 0xc0, !PT ;  /* 0xfffffe0008007812 */ /* 0x000fe200078ec0ff */
[----:B------:R-:W-:Y:S01]  /*07b0*/  IMAD.U32 R6, RZ, RZ, UR5 ;  /* 0x00000005ff067e24 */ /* 0x000fe2000f8e00ff */
[----:B----4-:R-:W-:Y:S01]  /*07c0*/  USHF.R.S32.HI UR5, URZ, 0x1f, UR58 ;  /* 0x0000001f3f057899 */ /* 0x010fe2000801143a */
[----:B------:R-:W-:Y:S01]  /*07d0*/  LEA R6, R4, UR4, 0x1 ;  /* 0x0000000404067c11 */ /* 0x000fe2000f8e08ff */
[----:B------:R1:W-:Y:S01]  /*07e0*/  STL [R1+0x4], R2 ;  /* 0x0000040201007387 */ /* 0x0003e20000100800 */
[----:B------:R-:W-:Y:S01]  /*07f0*/  IMAD R252, R7, 0x400, R0 ;  /* 0x0000040007fc7824 */ /* 0x000fe200078e0200 */
[----:B------:R-:W-:-:S02]  /*0800*/  LOP3.LUT R251, R251, R0, RZ, 0xfc, !PT ;  /* 0x00000000fbfb7212 */ /* 0x000fc400078efcff */
[----:B------:R2:W-:Y:S01]  /*0810*/  STL [R1+0x1c], R6 ;  /* 0x00001c0601007387 */ /* 0x0005e20000100800 */
[----:B------:R-:W-:Y:S02]  /*0820*/  IMAD.IADD R252, R252, 0x1, R245 ;  /* 0x00000001fcfc7824 */ /* 0x000fe400078e02f5 */
[----:B-1----:R-:W-:Y:S02]  /*0830*/  IMAD R2, R5, 0x400, R0 ;  /* 0x0000040005027824 */ /* 0x002fe400078e0200 */
[----:B------:R-:W-:Y:S02]  /*0840*/  IMAD.U32 R0, RZ, RZ, UR5 ;  /* 0x00000005ff007e24 */ /* 0x000fe4000f8e00ff */
[----:B------:R-:W-:Y:S02]  /*0850*/  IMAD.IADD R245, R245, 0x1, R2 ;  /* 0x00000001f5f57824 */ /* 0x000fe400078e0202 */
[----:B------:R-:W-:Y:S01]  /*0860*/  IMAD.U32 R0, RZ, RZ, UR6 ;  /* 0x00000006ff007e24 */ /* 0x000fe2000f8e00ff */
[----:B------:R-:W-:Y:S01]  /*0870*/  UIADD3 UR6, UR4, 0x18000, URZ ;  /* 0x0001800004067890 */ /* 0x000fe2000fffe03f */
[----:B------:R-:W-:-:S02]  /*0880*/  IMAD.MOV.U32 R2, RZ, RZ, -0x10 ;  /* 0xfffffff0ff027424 */ /* 0x000fc400078e00ff */
[C---:B------:R-:W-:Y:S02]  /*0890*/  VIADD R5, R6.reuse, 0x20 ;  /* 0x0000002006057836 */ /* 0x040fe40000000000 */
[----:B------:R-:W-:Y:S01]  /*08a0*/  @P1 VIADD R5, R6, 0xffffffe0 ;  /* 0xffffffe006051836 */ /* 0x000fe20000000000 */
[----:B------:R-:W-:Y:S01]  /*08b0*/  SEL R2, R2, 0x10, !P0 ;  /* 0x0000001002027807 */ /* 0x000fe20004000000 */
[----:B------:R-:W-:Y:S01]  /*08c0*/  VIADD R248, R250, UR6 ;  /* 0x00000006faf87c36 */ /* 0x000fe20008000000 */
[----:B------:R-:W-:Y:S01]  /*08d0*/  LEA R3, R3, UR6, 0x1 ;  /* 0x0000000603037c11 */ /* 0x000fe2000f8e08ff */
[----:B------:R-:W-:Y:S01]  /*08e0*/  IMAD.U32 R0, RZ, RZ, UR5 ;  /* 0x00000005ff007e24 */ /* 0x000fe2000f8e00ff */
[----:B------:R-:W-:Y:S01]  /*08f0*/  UIADD3 UR5, UR4, 0x28000, URZ ;  /* 0x0002800004057890 */ /* 0x000fe2000fffe03f */
[----:B--2---:R-:W-:Y:S01]  /*0900*/  IMAD.IADD R6, R6, 0x1, R2 ;  /* 0x0000000106067824 */ /* 0x004fe200078e0202 */
[----:B------:R-:W-:Y:S01]  /*0910*/  ULDC.64 UR6, c[0x0][0x208] ;  /* 0x0000820000067ab9 */ /* 0x000fe20000000a00 */
[C---:B------:R-:W-:Y:S01]  /*0920*/  VIADD R4, R3.reuse, 0x40 ;  /* 0x0000004003047836 */ /* 0x040fe20000000000 */
[----:B------:R1:W-:Y:S01]  /*0930*/  STL [R1+0x18], R3 ;  /* 0x0000180301007387 */ /* 0x0003e20000100800 */
[----:B------:R-:W-:Y:S01]  /*0940*/  @P2 VIADD R4, R3, 0xffffffc0 ;  /* 0xffffffc003042836 */ /* 0x000fe20000000000 */
[----:B------:R-:W-:Y:S01]  /*0950*/  LEA R245, R245, UR5, 0x1 ;  /* 0x00000005f5f57c11 */ /* 0x000fe2000f8e08ff */
[----:B------:R-:W-:Y:S01]  /*0960*/  IMAD.IADD R2, R2, 0x1, R5 ;  /* 0x0000000102027824 */ /* 0x000fe200078e0205 */
[----:B------:R1:W-:Y:S01]  /*0970*/  STL [R1+0x28], R6 ;  /* 0x0000280601007387 */ /* 0x0003e20000100800 */
[----:B------:R-:W-:-:S02]  /*0980*/  IMAD.IADD R249, R248, 0x1, R249 ;  /* 0x00000001f8f97824 */ /* 0x000fc400078e02f9 */
[--C-:B------:R-:W-:Y:S01]  /*0990*/  IMAD.IADD R248, R248, 0x1, R247.reuse ;  /* 0x00000001f8f87824 */ /* 0x100fe200078e02f7 */
[----:B------:R1:W-:Y:S01]  /*09a0*/  STL [R1+0x20], R5 ;  /* 0x0000200501007387 */ /* 0x0003e20000100800 */
[----:B------:R-:W-:Y:S02]  /*09b0*/  IMAD.IADD R0, R247, 0x1, R246 ;  /* 0x00000001f7007824 */ /* 0x000fe400078e02f6 */
[----:B------:R-:W-:Y:S01]  /*09c0*/  IMAD.IADD R247, R249, 0x1, R247 ;  /* 0x00000001f9f77824 */ /* 0x000fe200078e02f7 */
[----:B------:R1:W-:Y:S04]  /*09d0*/  STL [R1+0x24], R4 ;  /* 0x0000240401007387 */ /* 0x0003e80000100800 */
[----:B------:R1:W-:Y:S02]  /*09e0*/  STL [R1+0x48], R2 ;  /* 0x0000480201007387 */ /* 0x0003e40000100800 */
.L_x_377:
        /* <DEDUP_REMOVED lines=19> */
[----:B---3--:R-:W-:Y:S01]  /*0b20*/  IMAD.U32 R14, RZ, RZ, UR8 ;  /* 0x00000008ff0e7e24 */ /* 0x008fe2000f8e00ff */
[----:B------:R-:W-:Y:S01]  /*0b30*/  ULDC.U8 UR18, c[0x0][0x3c2] ;  /* 0x0000f08000127ab9 */ /* 0x000fe20000000000 */
[----:B------:R-:W-:Y:S01]  /*0b40*/  ULDC.64 UR12, c[0x0][0x2f8] ;  /* 0x0000be00000c7ab9 */ /* 0x000fe20000000a00 */
[----:B------:R-:W-:Y:S01]  /*0b50*/  @UP4 UIADD3.X UR11, UR5, UR11, URZ, UP1, !UPT ;  /* 0x0000000b050b4290 */ /* 0x000fe20008ffe43f */
[----:B-12-4-:R-:W-:Y:S01]  /*0b60*/  IMAD.U32 R4, RZ, RZ, UR10 ;  /* 0x0000000aff047e24 */ /* 0x016fe2000f8e00ff */
[----:B------:R-:W-:Y:S01]  /*0b70*/  UISETP.NE.AND UP4, UPT, UR18, URZ, UPT ;  /* 0x0000003f1200728c */ /* 0x000fe2000bf85270 */
[----:B------:R-:W-:Y:S01]  /*0b80*/  IMAD.U32 R15, RZ, RZ, UR9 ;  /* 0x00000009ff0f7e24 */ /* 0x000fe2000f8e00ff */
[----:B------:R-:W-:Y:S01]  /*0b90*/  UISETP.EQ.U32.AND UP1, UPT, UR12, URZ, UPT ;  /* 0x0000003f0c00728c */ /* 0x000fe2000bf22070 */
[----:B------:R-:W-:Y:S01]  /*0ba0*/  PLOP3.LUT P3, PT, PT, PT, UP2, 0x80, 0x0 ;  /* 0x000000000000781c */ /* 0x000fe20003f6f028 */
[----:B------:R-:W-:Y:S01]  /*0bb0*/  IMAD.U32 R5, RZ, RZ, UR11 ;  /* 0x0000000bff057e24 */ /* 0x000fe2000f8e00ff */
[----:B------:R-:W-:Y:S01]  /*0bc0*/  UIADD3 UR10, UP0, UR16, UR12, URZ ;  /* 0x0000000c100a7290 */ /* 0x000fe2000ff1e03f */
[----:B------:R-:W2:Y:S01]  /*0bd0*/  @P0 LDG.E R2, desc[UR6][R14.64] ;  /* 0x000000060e020981 */ /* 0x000ea2000c1e1900 */
[----:B------:R-:W-:Y:S01]  /*0be0*/  UISETP.EQ.OR.EX UP1, UPT, UR13, URZ, !UP4, UP1 ;  /* 0x0000003f0d00728c */ /* 0x000fe2000e722710 */
[----:B------:R-:W-:-:S02]  /*0bf0*/  IMAD.U32 R12, RZ, RZ, UR15 ;  /* 0x0000000fff0c7e24 */ /* 0x000fc4000f8e00ff */
[----:B------:R-:W-:Y:S01]  /*0c00*/  IMAD.U32 R13, RZ, RZ, UR14 ;  /* 0x0000000eff0d7e24 */ /* 0x000fe2000f8e00ff */
[----:B------:R-:W3:Y:S01]  /*0c10*/  @P1 LDG.E R4, desc[UR6][R4.64] ;  /* 0x0000000604041981 */ /* 0x000ee2000c1e1900 */
[----:B------:R-:W1:Y:S01]  /*0c20*/  S2R R9, SR_TID.X ;  /* 0x0000000000097919 */ /* 0x000e620000002100 */
[----:B------:R-:W-:Y:S01]  /*0c30*/  PLOP3.LUT P2, PT, PT, PT, UP1, 0x80, 0x0 ;  /* 0x000000000000781c */ /* 0x000fe20003f4f018 */
[----:B------:R-:W-:Y:S01]  /*0c40*/  UIADD3.X UR5, UR5, UR13, URZ, UP0, !UPT ;  /* 0x0000000d05057290 */ /* 0x000fe200087fe43f */
[----:B------:R-:W-:Y:S01]  /*0c50*/  IMAD.U32 R10, RZ, RZ, UR10 ;  /* 0x0000000aff0a7e24 */ /* 0x000fe2000f8e00ff */
[----:B------:R-:W4:Y:S01]  /*0c60*/  @P3 LDG.E R6, desc[UR6][R12.64] ;  /* 0x000000060c063981 */ /* 0x000f22000c1e1900 */
[----:B------:R-:W-:Y:S01]  /*0c70*/  UMOV UR18, URZ ;  /* 0x0000003f00127c82 */ /* 0x000fe20008000000 */
[----:B------:R-:W-:Y:S02]  /*0c80*/  @!UP3 ULDC.64 UR8, c[0x0][0x318] ;  /* 0x0000c6000008bab9 */ /* 0x000fe40000000a00 */
[----:B------:R-:W-:Y:S01]  /*0c90*/  IMAD.U32 R11, RZ, RZ, UR5 ;  /* 0x00000005ff0b7e24 */ /* 0x000fe2000f8e00ff */
[----:B------:R-:W5:Y:S05]  /*0ca0*/  @P3 LDG.E R3, desc[UR6][R12.64+0x4] ;  /* 0x000004060c033981 */ /* 0x000f6a000c1e1900 */
[----:B------:R-:W5:Y:S01]  /*0cb0*/  @!P2 LDG.E R5, desc[UR6][R10.64] ;  /* 0x000000060a05a981 */ /* 0x000f62000c1e1900 */
[----:B------:R-:W3:Y:S01]  /*0cc0*/  S2UR UR15, SR_CTAID.X ;  /* 0x00000000000f79c3 */ /* 0x000ee20000002500 */
        /* <DEDUP_REMOVED lines=10> */
[----:B-1----:R-:W-:Y:S02]  /*0d70*/  SHF.R.S32.HI R8, RZ, 0x1f, R9 ;  /* 0x0000001fff087819 */ /* 0x002fe40000011409 */
[----:B--2---:R-:W-:Y:S02]  /*0d80*/  @P0 R2UR UR10, R2 ;  /* 0x00000000020a02ca */ /* 0x004fe400000e0000 */
[----:B------:R-:W-:-:S02]  /*0d90*/  ISETP.NE.U32.AND P0, PT, RZ, UR12, PT ;  /* 0x0000000cff007c0c */ /* 0x000fc4000bf05070 */
[----:B---3--:R-:W-:Y:S02]  /*0da0*/  @P1 R2UR UR18, R4 ;  /* 0x00000000041212ca */ /* 0x008fe400000e0000 */
[----:B------:R-:W-:Y:S01]  /*0db0*/  ISETP.NE.AND.EX P0, PT, RZ, UR13, PT, P0 ;  /* 0x0000000dff007c0c */ /* 0x000fe2000bf05300 */
[----:B------:R-:W-:Y:S01]  /*0dc0*/  USHF.L.U32 UR12, UR15, 0x6, URZ ;  /* 0x000000060f0c7899 */ /* 0x000fe2000800063f */
[----:B----4-:R-:W-:Y:S02]  /*0dd0*/  @P3 R2UR UR5, R6 ;  /* 0x00000000060532ca */ /* 0x010fe400000e0000 */
[----:B-----5:R-:W-:-:S07]  /*0de0*/  @P3 R2UR UR11, R3 ;  /* 0x00000000030b32ca */ /* 0x020fce00000e0000 */
[----:B------:R-:W-:Y:S01]  /*0df0*/  @UP3 UIADD3 UR10, UR10, -UR18, URZ ;  /* 0x800000120a0a3290 */ /* 0x000fe2000fffe03f */
        /* <DEDUP_REMOVED lines=8> */
.L_x_331:
        /* <DEDUP_REMOVED lines=15> */
[----:B------:R-:W-:Y:S01]  /*0f70*/  ULDC.64 UR8, c[0x0][0x228] ;  /* 0x00008a0000087ab9 */ /* 0x000fe20000000a00 */
[----:B------:R-:W-:Y:S01]  /*0f80*/  ULDC.64 UR12, c[0x0][0x488] ;  /* 0x00012200000c7ab9 */ /* 0x000fe20000000a00 */
[----:B------:R-:W-:Y:S02]  /*0f90*/  UIMAD UR11, UR59, UR8, URZ ;  /* 0x000000083b0b72a4 */ /* 0x000fe4000f8e023f */
[----:B------:R-:W-:Y:S02]  /*0fa0*/  UIMAD.WIDE.U32 UR26, UR51, UR8, URZ ;  /* 0x00000008331a72a5 */ /* 0x000fe4000f8e003f */
[----:B------:R-:W-:Y:S02]  /*0fb0*/  UIMAD UR39, UR51, UR9, UR11 ;  /* 0x00000009332772a4 */ /* 0x000fe4000f8e020b */
[----:B------:R-:W-:-:S02]  /*0fc0*/  UIMAD.WIDE.U32 UR34, UR15, UR12, URZ ;  /* 0x0000000c0f2272a5 */ /* 0x000fc4000f8e003f */
[----:B------:R-:W-:Y:S01]  /*0fd0*/  @!UP1 ULDC.64 UR8, c[0x0][0x418] ;  /* 0x0001060000089ab9 */ /* 0x000fe20000000a00 */
[----:B------:R-:W-:Y:S02]  /*0fe0*/  UISETP.NE.AND UP0, UPT, UR38, -0x1, UPT ;  /* 0xffffffff2600788c */ /* 0x000fe4000bf05270 */
[----:B------:R-:W-:Y:S02]  /*0ff0*/  @!UP1 UIMAD UR11, UR59, UR8, URZ ;  /* 0x000000083b0b92a4 */ /* 0x000fe4000f8e023f */
[----:B------:R-:W-:Y:S02]  /*1000*/  UIMAD UR54, UR15, UR13, UR35 ;  /* 0x0000000d0f3672a4 */ /* 0x000fe4000f8e0223 */
[----:B------:R-:W-:Y:S02]  /*1010*/  @!UP1 UIMAD UR35, UR51, UR9, UR11 ;  /* 0x00000009332392a4 */ /* 0x000fe4000f8e020b */
[----:B------:R-:W-:Y:S01]  /*1020*/  UIADD3 UR11, UR37, 0x3f, URZ ;  /* 0x0000003f250b7890 */ /* 0x000fe2000fffe03f */
[----:B-1----:R-:W-:Y:S01]  /*1030*/  IABS R5, R2 ;  /* 0x0000000200057213 */ /* 0x002fe20000000000 */
[----:B------:R-:W-:Y:S01]  /*1040*/  @UP1 ULDC.64 UR12, c[0x0][0x420] ;  /* 0x00010800000c1ab9 */ /* 0x000fe20000000a00 */
[----:B------:R-:W-:Y:S01]  /*1050*/  USHF.L.U32 UR14, UR51, 0x7, URZ ;  /* 0x00000007330e7899 */ /* 0x000fe2000800063f */
[----:B------:R-:W-:Y:S01]  /*1060*/  ISETP.NE.AND P3, PT, R2, RZ, PT ;  /* 0x000000ff0200720c */ /* 0x000fe20003f65270 */
[----:B------:R-:W1:Y:S01]  /*1070*/  I2F.RP R14, R5 ;  /* 0x00000005000e7306 */ /* 0x000e620000209400 */
[----:B------:R-:W-:Y:S01]  /*1080*/  @UP1 UIMAD.WIDE.U32 UR46, UR5, UR12, URZ ;  /* 0x0000000c052e12a5 */ /* 0x000fe2000f8e003f */
[----:B------:R-:W-:Y:S01]  /*1090*/  ULDC UR60, c[0x0][0x2d4] ;  /* 0x0000b500003c7ab9 */ /* 0x000fe20000000800 */
[----:B------:R-:W-:Y:S01]  /*10a0*/  ULDC.U8 UR20, c[0x0][0x3d8] ;  /* 0x0000f60000147ab9 */ /* 0x000fe20000000000 */
[----:B------:R-:W-:Y:S01]  /*10b0*/  USHF.R.S32.HI UR28, URZ, 0x1f, UR11 ;  /* 0x0000001f3f1c7899 */ /* 0x000fe2000801140b */
[----:B------:R-:W-:Y:S01]  /*10c0*/  ULDC.64 UR24, c[0x0][0x240] ;  /* 0x0000900000187ab9 */ /* 0x000fe20000000a00 */
[----:B------:R-:W-:Y:S01]  /*10d0*/  USHF.R.S32.HI UR43, URZ, 0x1f, UR60 ;  /* 0x0000001f3f2b7899 */ /* 0x000fe2000801143c */
[----:B------:R-:W-:Y:S01]  /*10e0*/  ULDC UR22, c[0x0][0x2dc] ;  /* 0x0000b70000167ab9 */ /* 0x000fe20000000800 */
[----:B------:R-:W-:Y:S01]  /*10f0*/  ULDC UR49, c[0x0][0x270] ;  /* 0x00009c0000317ab9 */ /* 0x000fe20000000800 */
[----:B------:R-:W-:-:S02]  /*1100*/  USEL UR42, UR14, URZ, UP2 ;  /* 0x0000003f0e2a7287 */ /* 0x000fc40009000000 */
[----:B------:R-:W-:Y:S01]  /*1110*/  UISETP.NE.AND UP3, UPT, UR20, URZ, UPT ;  /* 0x0000003f1400728c */ /* 0x000fe2000bf65270 */
[----:B-1----:R-:W1:Y:S01]  /*1120*/  MUFU.RCP R14, R14 ;  /* 0x0000000e000e7308 */ /* 0x002e620000001000 */
[----:B------:R-:W-:Y:S02]  /*1130*/  @UP1 UIMAD UR40, UR5, UR13, UR47 ;  /* 0x0000000d052812a4 */ /* 0x000fe4000f8e022f */
[----:B------:R-:W-:Y:S02]  /*1140*/  @!UP1 UIMAD.WIDE.U32 UR44, UR51, UR8, URZ ;  /* 0x00000008332c92a5 */ /* 0x000fe4000f8e003f */
[----:B------:R-:W-:Y:S02]  /*1150*/  USHF.L.U64.HI UR19, UR51, 0x7, UR59 ;  /* 0x0000000733137899 */ /* 0x000fe4000801023b */
[----:B------:R-:W-:Y:S02]  /*1160*/  UIMAD.WIDE.U32 UR14, UR5, UR24, URZ ;  /* 0x00000018050e72a5 */ /* 0x000fe4000f8e003f */
[----:B------:R-:W-:-:S02]  /*1170*/  UIMAD.WIDE UR8, UR22, UR49, URZ ;  /* 0x00000031160872a5 */ /* 0x000fc4000f8e023f */
[----:B------:R-:W-:Y:S02]  /*1180*/  UIMAD.WIDE.U32 UR12, UR51, UR60, URZ ;  /* 0x0000003c330c72a5 */ /* 0x000fe4000f8e003f */
[----:B------:R-:W-:Y:S02]  /*1190*/  ULEA.HI UR28, UR28, UR11, URZ, 0x6 ;  /* 0x0000000b1c1c7291 */ /* 0x000fe4000f8f303f */
[----:B------:R-:W-:Y:S01]  /*11a0*/  UIMAD UR11, UR43, UR51, URZ ;  /* 0x000000332b0b72a4 */ /* 0x000fe2000f8e023f */
[----:B-1----:R-:W-:Y:S01]  /*11b0*/  VIADD R14, R14, 0xffffffe ;  /* 0x0ffffffe0e0e7836 */ /* 0x002fe20000000000 */
[----:B------:R-:W-:Y:S01]  /*11c0*/  ULDC.U8 UR21, c[0x0][0x480] ;  /* 0x0001200000157ab9 */ /* 0x000fe20000000000 */
[----:B------:R-:W-:Y:S02]  /*11d0*/  USEL UR36, UR19, URZ, UP2 ;  /* 0x0000003f13247287 */ /* 0x000fe40009000000 */
[----:B------:R-:W1:Y:S01]  /*11e0*/  F2I.FTZ.U32.TRUNC.NTZ R15, R14 ;  /* 0x0000000e000f7305 */ /* 0x000e62000021f000 */
[----:B------:R-:W-:-:S02]  /*11f0*/  USEL UR41, UR26, UR14, !UP1 ;  /* 0x0000000e1a297287 */ /* 0x000fc4000c800000 */
[----:B------:R-:W-:Y:S02]  /*1200*/  UIADD3 UR39, UR27, UR39, URZ ;  /* 0x000000271b277290 */ /* 0x000fe4000fffe03f */
[----:B------:R-:W-:Y:S02]  /*1210*/  @UP0 UIADD3 UR16, UR18, UR38, URZ ;  /* 0x0000002612100290 */ /* 0x000fe4000fffe03f */
[----:B------:R-:W-:Y:S02]  /*1220*/  UIMAD.WIDE.U32 UR26, UR8, UR12, URZ ;  /* 0x0000000c081a72a5 */ /* 0x000fe4000f8e003f */
[----:B------:R-:W-:Y:S02]  /*1230*/  UIMAD UR19, UR9, UR12, URZ ;  /* 0x0000000c091372a4 */ /* 0x000fe4000f8e023f */
[----:B------:R-:W-:Y:S02]  /*1240*/  UISETP.NE.AND UP4, UPT, UR21, URZ, UPT ;  /* 0x0000003f1500728c */ /* 0x000fe4000bf85270 */
[----:B------:R-:W-:Y:S01]  /*1250*/  UIMAD UR12, UR59, UR60, UR11 ;  /* 0x0000003c3b0c72a4 */ /* 0x000fe2000f8e020b */
[----:B-1----:R-:W-:Y:S01]  /*1260*/  IMAD.MOV R3, RZ, RZ, -R15 ;  /* 0x000000ffff037224 */ /* 0x002fe200078e0a0f */
[----:B------:R-:W-:Y:S01]  /*1270*/  @UP0 ULDC.64 UR20, c[0x0][0x248] ;  /* 0x0000920000140ab9 */ /* 0x000fe20000000a00 */
[----:B------:R-:W-:Y:S01]  /*1280*/  IMAD.MOV.U32 R14, RZ, RZ, RZ ;  /* 0x000000ffff0e7224 */ /* 0x000fe200078e00ff */
[----:B------:R-:W-:Y:S01]  /*1290*/  ULDC UR48, c[0x0][0x2c4] ;  /* 0x0000b10000307ab9 */ /* 0x000fe20000000800 */
[----:B------:R-:W-:Y:S01]  /*12a0*/  IMAD R4, R3, R5, RZ ;  /* 0x0000000503047224 */ /* 0x000fe200078e02ff */
[----:B------:R-:W-:Y:S01]  /*12b0*/  IABS R3, UR58 ;  /* 0x0000003a00037c13 */ /* 0x000fe20008000000 */
[----:B------:R-:W-:-:S02]  /*12c0*/  @UP0 UIMAD.WIDE.U32 UR30, UR16, UR20, URZ ;  /* 0x00000014101e02a5 */ /* 0x000fc4000f8e003f */
[----:B------:R-:W-:Y:S01]  /*12d0*/  IMAD.HI.U32 R4, R15, R4, R14 ;  /* 0x000000040f047227 */ /* 0x000fe200078e000e */
[----:B------:R-:W-:Y:S02]  /*12e0*/  @UP0 UIMAD UR50, UR16, UR21, URZ ;  /* 0x00000015103202a4 */ /* 0x000fe4000f8e023f */
[----:B------:R-:W-:Y:S02]  /*12f0*/  @UP3 UIMAD UR16, UR51, UR48, URZ ;  /* 0x00000030331032a4 */ /* 0x000fe4000f8e023f */
[----:B------:R-:W-:Y:S01]  /*1300*/  UIADD3 UR12, UR13, UR12, URZ ;  /* 0x0000000c0d0c7290 */ /* 0x000fe2000fffe03f */
[----:B------:R-:W-:Y:S01]  /*1310*/  IMAD.HI.U32 R10, R4, R3, RZ ;  /* 0x00000003040a7227 */ /* 0x000fe200078e00ff */
[----:B------:R-:W-:Y:S02]  /*1320*/  ULOP3.LUT UR11, UR28, 0xffffffc0, URZ, 0xc0, !UPT ;  /* 0xffffffc01c0b7892 */ /* 0x000fe4000f8ec03f */
[----:B------:R-:W-:Y:S01]  /*1330*/  UIMAD UR33, UR5, UR25, URZ ;  /* 0x00000019052172a4 */ /* 0x000fe2000f8e023f */
[----:B------:R-:W-:Y:S01]  /*1340*/  IMAD.MOV R4, RZ, RZ, -R10 ;  /* 0x000000ffff047224 */ /* 0x000fe200078e0a0a */
[----:B------:R-:W-:-:S02]  /*1350*/  @UP3 USEL UR16, UR16, UR5, !UP1 ;  /* 0x0000000510103287 */ /* 0x000fc4000c800000 */
[----:B------:R-:W-:Y:S01]  /*1360*/  UIMAD UR19, UR8, UR12, UR19 ;  /* 0x0000000c081372a4 */ /* 0x000fe2000f8e0213 */
[C---:B------:R-:W-:Y:S01]  /*1370*/  IMAD R4, R5.reuse, R4, R3 ;  /* 0x0000000405047224 */ /* 0x040fe200078e0203 */
[----:B------:R-:W-:Y:S01]  /*1380*/  @!UP3 UIMAD UR12, UR51, UR49, UR58 ;  /* 0x00000031330cb2a4 */ /* 0x000fe2000f8e023a */
[----:B------:R-:W-:Y:S01]  /*1390*/  LOP3.LUT R3, R2, UR58, RZ, 0x3c, !PT ;  /* 0x0000003a02037c12 */ /* 0x000fe2000f8e3cff */
[----:B------:R-:W-:Y:S01]  /*13a0*/  @UP3 ULDC UR13, c[0x0][0x2e4] ;  /* 0x0000b900000d3ab9 */ /* 0x000fe20000000800 */
[----:B------:R-:W-:Y:S01]  /*13b0*/  UIADD3 UR11, UR11, -0x40, URZ ;  /* 0xffffffc00b0b7890 */ /* 0x000fe2000fffe03f */
[----:B------:R-:W-:Y:S01]  /*13c0*/  ISETP.GT.U32.AND P1, PT, R5, R4, PT ;  /* 0x000000040500720c */ /* 0x000fe20003f24070 */
[----:B------:R-:W-:Y:S01]  /*13d0*/  @UP1 UIADD3 UR39, UR15, UR33, URZ ;  /* 0x000000210f271290 */ /* 0x000fe2000fffe03f */
[----:B------:R-:W-:Y:S01]  /*13e0*/  ISETP.GE.AND P2, PT, R3, RZ, PT ;  /* 0x000000ff0300720c */ /* 0x000fe20003f46270 */
[----:B------:R-:W-:Y:S02]  /*13f0*/  @UP3 UIMAD UR52, UR58, UR13, UR16 ;  /* 0x0000000d3a3432a4 */ /* 0x000fe4000f8e0210 */
[----:B------:R-:W-:-:S02]  /*1400*/  @!UP1 UIADD3 UR40, UR45, UR35, URZ ;  /* 0x000000232d289290 */ /* 0x000fc4000fffe03f */
[----:B------:R-:W-:Y:S02]  /*1410*/  UIMAD.WIDE.U32 UR14, UR8, UR5, URZ ;  /* 0x00000005080e72a5 */ /* 0x000fe4000f8e003f */
[----:B------:R-:W-:Y:S02]  /*1420*/  @!UP3 UIMAD UR52, UR12, UR48, URZ ;  /* 0x000000300c34b2a4 */ /* 0x000fe4000f8e023f */
[----:B------:R-:W-:Y:S02]  /*1430*/  USHF.R.S32.HI UR35, URZ, 0x1f, UR11 ;  /* 0x0000001f3f237899 */ /* 0x000fe4000801140b */
[-C--:B------:R-:W-:Y:S01]  /*1440*/  @!P1 IADD3 R4, R4, -R5.reuse, RZ ;  /* 0x8000000504049210 */ /* 0x080fe20007ffe0ff */
[----:B------:R-:W-:Y:S01]  /*1450*/  UIADD3 UR12, UP2, UR11, UR42, URZ ;  /* 0x0000002a0b0c7290 */ /* 0x000fe2000ff5e03f */
[----:B------:R-:W-:Y:S01]  /*1460*/  @!P1 VIADD R10, R10, 0x1 ;  /* 0x000000010a0a9836 */ /* 0x000fe20000000000 */
[----:B------:R-:W-:Y:S01]  /*1470*/  USEL UR57, UR26, UR14, !UP1 ;  /* 0x0000000e1a397287 */ /* 0x000fe2000c800000 */
[----:B------:R-:W-:Y:S01]  /*1480*/  ISETP.GE.U32.AND P0, PT, R4, R5, PT ;  /* 0x000000050400720c */ /* 0x000fe20003f06070 */
[----:B------:R-:W-:Y:S01]  /*1490*/  UIADD3.X UR14, UR35, UR36, URZ, UP2, !UPT ;  /* 0x00000024230e7290 */ /* 0x000fe200097fe43f */
[----:B------:R-:W-:Y:S01]  /*14a0*/  PLOP3.LUT P1, PT, PT, PT, UP0, 0x80, 0x0 ;  /* 0x000000000000781c */ /* 0x000fe20003f2f008 */
[----:B------:R-:W-:-:S02]  /*14b0*/  UIMAD UR13, UR9, UR12, URZ ;  /* 0x0000000c090d72a4 */ /* 0x000fc4000f8e023f */
[----:B------:R-:W-:Y:S02]  /*14c0*/  @UP0 UIADD3 UR29, UR18, UR38, URZ ;  /* 0x00000026121d0290 */ /* 0x000fe4000fffe03f */
[----:B------:R-:W-:Y:S02]  /*14d0*/  UIMAD UR53, UR58, UR22, URZ ;  /* 0x000000163a3572a4 */ /* 0x000fe4000f8e023f */
[----:B------:R-:W-:Y:S01]  /*14e0*/  UIMAD.WIDE.U32 UR42, UR8, UR12, URZ ;  /* 0x0000000c082a72a5 */ /* 0x000fe2000f8e003f */
[----:B------:R-:W-:Y:S01]  /*14f0*/  @UP0 ULDC.64 UR22, c[0x0][0x250] ;  /* 0x0000940000160ab9 */ /* 0x000fe20000000a00 */
[----:B------:R-:W-:Y:S02]  /*1500*/  UIMAD UR16, UR9, UR5, URZ ;  /* 0x00000005091072a4 */ /* 0x000fe4000f8e023f */
[----:B------:R-:W-:Y:S01]  /*1510*/  @P0 VIADD R10, R10, 0x1 ;  /* 0x000000010a0a0836 */ /* 0x000fe20000000000 */
[----:B------:R-:W-:Y:S01]  /*1520*/  UIMAD UR12, UR8, UR14, UR13 ;  /* 0x0000000e080c72a4 */ /* 0x000fe2000f8e020d */
[----:B------:R-:W-:Y:S01]  /*1530*/  PLOP3.LUT P0, PT, PT, PT, UP3, 0x80, 0x0 ;  /* 0x000000000000781c */ /* 0x000fe20003f0f038 */
[----:B------:R-:W-:-:S02]  /*1540*/  @UP0 UIMAD.WIDE.U32 UR8, UR29, UR22, URZ ;  /* 0x000000161d0802a5 */ /* 0x000fc4000f8e003f */
[----:B------:R-:W-:Y:S01]  /*1550*/  @UP0 UIMAD UR13, UR29, UR23, URZ ;  /* 0x000000171d0d02a4 */ /* 0x000fe2000f8e023f */
[----:B------:R-:W-:Y:S01]  /*1560*/  @!P2 IADD3 R10, -R10, RZ, RZ ;  /* 0x000000ff0a0aa210 */ /* 0x000fe20007ffe1ff */
[----:B------:R-:W-:Y:S01]  /*1570*/  UIADD3 UR48, UR27, UR19, URZ ;  /* 0x000000131b307290 */ /* 0x000fe2000fffe03f */
[----:B------:R-:W-:Y:S01]  /*1580*/  @!P3 LOP3.LUT R10, RZ, R2, RZ, 0x33, !PT ;  /* 0x00000002ff0ab212 */ /* 0x000fe200078e33ff */
[----:B------:R-:W-:Y:S02]  /*1590*/  USEL UR55, UR34, URZ, UP4 ;  /* 0x0000003f22377287 */ /* 0x000fe4000a000000 */
[----:B------:R-:W-:Y:S02]  /*15a0*/  @UP0 UIADD3 UR33, UR31, UR50, URZ ;  /* 0x000000321f210290 */ /* 0x000fe4000fffe03f */
[----:B------:R-:W-:Y:S02]  /*15b0*/  USHF.R.S32.HI UR56, URZ, 0x1f, UR53 ;  /* 0x0000001f3f387899 */ /* 0x000fe40008011435 */
[----:B------:R-:W-:-:S02]  /*15c0*/  USHF.R.S32.HI UR49, URZ, 0x6, UR28 ;  /* 0x000000063f317899 */ /* 0x000fc4000801141c */
[----:B------:R-:W-:Y:S02]  /*15d0*/  @UP0 UIADD3 UR36, UR9, UR13, URZ ;  /* 0x0000000d09240290 */ /* 0x000fe4000fffe03f */
[----:B------:R-:W-:Y:S02]  /*15e0*/  USEL UR54, UR54, URZ, UP4 ;  /* 0x0000003f36367287 */ /* 0x000fe4000a000000 */
[----:B------:R-:W-:Y:S02]  /*15f0*/  @UP1 UIADD3 UR48, UR15, UR16, URZ ;  /* 0x000000100f301290 */ /* 0x000fe4000fffe03f */
[----:B------:R-:W-:Y:S01]  /*1600*/  UIADD3 UR34, UR43, UR12, URZ ;  /* 0x0000000c2b227290 */ /* 0x000fe2000fffe03f */
        /* <DEDUP_REMOVED lines=14> */
.L_x_333:
        /* <DEDUP_REMOVED lines=13> */
.L_x_334:
        /* <DEDUP_REMOVED lines=11> */
.L_x_335:
[----:B------:R-:W-:Y:S02]  /*1870*/  ULDC UR5, c[0x0][0x270] ;  /* 0x00009c0000057ab9 */ /* 0x000fe40000000800 */
[----:B------:R-:W-:-:S04]  /*1880*/  UIMAD UR5, UR51, UR5, UR58 ;  /* 0x00000005330572a4 */ /* 0x000fc8000f8e023a */
[----:B------:R-:W-:-:S12]  /*1890*/  UIMAD UR5, UR5, UR60, URZ ;  /* 0x0000003c050572a4 */ /* 0x000fd8000f8e023f */
.L_x_336:
[----:B------:R-:W2:Y:S01]  /*18a0*/  LDL.64 R14, [R1+0x10] ;  /* 0x00001000010e7983 */ /* 0x000ea20000100a00 */
[----:B------:R-:W1:Y:S01]  /*18b0*/  LDC.64 R2, c[0x0][0x420] ;  /* 0x00010800ff027b82 */ /* 0x000e620000000a00 */
[----:B------:R-:W-:Y:S01]  /*18c0*/  ULDC UR8, c[0x0][0x2dc] ;  /* 0x0000b70000087ab9 */ /* 0x000fe20000000800 */
[----:B------:R-:W-:Y:S01]  /*18d0*/  ULDC UR12, c[0x0][0x270] ;  /* 0x00009c00000c7ab9 */ /* 0x000fe20000000800 */
[----:B------:R3:W2:Y:S01]  /*18e0*/  LDL.64 R32, [R1+0x10] ;  /* 0x0000100001207983 */ /* 0x0006a20000100a00 */
[----:B------:R-:W-:Y:S01]  /*18f0*/  UIADD3 UR13, -UR10, UR37, UR32 ;  /* 0x000000250a0d7290 */ /* 0x000fe2000fffe120 */
[----:B------:R-:W-:Y:S01]  /*1900*/  LEA.HI R5, R8, R9, RZ, 0x5 ;  /* 0x0000000908057211 */ /* 0x000fe200078f28ff */
[----:B------:R-:W-:Y:S01]  /*1910*/  UIMAD UR12, UR8, UR12, URZ ;  /* 0x0000000c080c72a4 */ /* 0x000fe2000f8e023f */
[----:B------:R-:W-:Y:S01]  /*1920*/  BSSY B1, `(.L_x_332) ;  /* 0x000092c000017945 */ /* 0x000fe20003800000 */
[----:B------:R-:W-:Y:S01]  /*1930*/  USHF.R.S32.HI UR50, URZ, 0x1f, UR58 ;  /* 0x0000001f3f327899 */ /* 0x000fe2000801143a */
[----:B------:R-:W-:Y:S01]  /*1940*/  ULDC UR8, c[0x0][0x398] ;  /* 0x0000e60000087ab9 */ /* 0x000fe20000000800 */
[----:B------:R-:W-:Y:S01]  /*1950*/  ULDC.64 UR14, c[0x0][0x428] ;  /* 0x00010a00000e7ab9 */ /* 0x000fe20000000a00 */
[----:B------:R-:W-:-:S02]  /*1960*/  UIADD3 UR13, UR13, -UR8, URZ ;  /* 0x800000080d0d7290 */ /* 0x000fc4000fffe03f */
[----:B------:R-:W-:Y:S02]  /*1970*/  USHF.L.U32 UR8, UR12, 0x6, URZ ;  /* 0x000000060c087899 */ /* 0x000fe4000800063f */
[----:B------:R-:W-:Y:S02]  /*1980*/  UIMAD UR19, UR50, UR14, URZ ;  /* 0x0000000e321372a4 */ /* 0x000fe4000f8e023f */
[----:B------:R-:W-:Y:S02]  /*1990*/  UIADD3 UR16, UP2, UP1, UR42, UR8, UR53 ;  /* 0x000000082a107290 */ /* 0x000fe4000f95e035 */
[----:B------:R-:W-:Y:S01]  /*19a0*/  USHF.R.S32.HI UR8, URZ, 0x1f, UR8 ;  /* 0x0000001f3f087899 */ /* 0x000fe20008011408 */
[----:B------:R-:W-:Y:S01]  /*19b0*/  ULDC.64 UR28, c[0x0][0x400] ;  /* 0x00010000001c7ab9 */ /* 0x000fe20000000a00 */
[----:B------:R-:W-:Y:S01]  /*19c0*/  UIMAD UR19, UR58, UR15, UR19 ;  /* 0x0000000f3a1372a4 */ /* 0x000fe2000f8e0213 */
[----:B-1----:R-:W-:Y:S01]  /*19d0*/  IMAD R24, R2, UR35, RZ ;  /* 0x0000002302187c24 */ /* 0x002fe2000f8e02ff */
[----:B------:R-:W-:Y:S01]  /*19e0*/  UIADD3.X UR8, UR34, UR8, UR56, UP2, UP1 ;  /* 0x0000000822087290 */ /* 0x000fe200097e2438 */
[----:B------:R-:W-:-:S02]  /*19f0*/  ULDC.64 UR26, c[0x0][0x258] ;  /* 0x00009600001a7ab9 */ /* 0x000fc40000000a00 */
[----:B------:R-:W-:Y:S01]  /*1a00*/  IMAD R24, R3, UR11, R24 ;  /* 0x0000000b03187c24 */ /* 0x000fe2000f8e0218 */
[----:B------:R-:W-:Y:S01]  /*1a10*/  UIMAD UR15, UR50, UR26, URZ ;  /* 0x0000001a320f72a4 */ /* 0x000fe2000f8e023f */
[----:B------:R-:W-:Y:S01]  /*1a20*/  MOV R13, UR26 ;  /* 0x0000001a000d7c02 */ /* 0x000fe20008000f00 */
[----:B------:R-:W-:Y:S02]  /*1a30*/  UIADD3 UR43, UR11, UR5, URZ ;  /* 0x000000050b2b7290 */ /* 0x000fe4000fffe03f */
[----:B------:R-:W-:Y:S02]  /*1a40*/  UIMAD UR15, UR58, UR27, UR15 ;  /* 0x0000001b3a0f72a4 */ /* 0x000fe4000f8e020f */
[----:B------:R-:W-:Y:S01]  /*1a50*/  UIADD3 UR34, UR11, UR52, URZ ;  /* 0x000000340b227290 */ /* 0x000fe2000fffe03f */
[----:B------:R-:W-:Y:S01]  /*1a60*/  ULDC.64 UR26, c[0x0][0x210] ;  /* 0x00008400001a7ab9 */ /* 0x000fe20000000a00 */
[----:B------:R-:W-:Y:S01]  /*1a70*/  ULDC.64 UR46, c[0x0][0x478] ;  /* 0x00011e00002e7ab9 */ /* 0x000fe20000000a00 */
[----:B------:R-:W-:Y:S01]  /*1a80*/  ULDC.64 UR44, c[0x0][0x2b0] ;  /* 0x0000ac00002c7ab9 */ /* 0x000fe20000000a00 */
[----:B------:R-:W-:Y:S01]  /*1a90*/  UIADD3 UR5, UR49, -0x1, URZ ;  /* 0xffffffff31057890 */ /* 0x000fe2000fffe03f */
[----:B--2---:R-:W-:Y:S01]  /*1aa0*/  IMAD.MOV.U32 R32, RZ, RZ, R14 ;  /* 0x000000ffff207224 */ /* 0x004fe200078e000e */
[----:B------:R-:W-:-:S02]  /*1ab0*/  LOP3.LUT R14, R5, 0xffffffe0, RZ, 0xc0, !PT ;  /* 0xffffffe0050e7812 */ /* 0x000fc400078ec0ff */
[----:B------:R-:W-:Y:S01]  /*1ac0*/  SHF.R.S32.HI R5, RZ, 0x5, R5 ;  /* 0x00000005ff057819 */ /* 0x000fe20000011405 */
[C---:B------:R-:W-:Y:S01]  /*1ad0*/  VIADD R34, R32.reuse, 0x40 ;  /* 0x0000004020227836 */ /* 0x040fe20000000000 */
[----:B------:R-:W-:Y:S01]  /*1ae0*/  SHF.R.S32.HI R33, RZ, 0x1f, R32 ;  /* 0x0000001fff217819 */ /* 0x000fe20000011420 */
[----:B------:R-:W-:Y:S01]  /*1af0*/  IMAD.IADD R14, R9, 0x1, -R14 ;  /* 0x00000001090e7824 */ /* 0x000fe200078e0a0e */
[C---:B------:R-:W-:Y:S01]  /*1b00*/  IADD3 R16, P0, R32.reuse, UR9, RZ ;  /* 0x0000000920107c10 */ /* 0x040fe2000ff1e0ff */
[C---:B------:R-:W-:Y:S01]  /*1b10*/  VIADD R31, R32.reuse, 0x80 ;  /* 0x00000080201f7836 */ /* 0x040fe20000000000 */
[----:B------:R-:W-:Y:S01]  /*1b20*/  IADD3 R30, R32, 0xc0, RZ ;  /* 0x000000c0201e7810 */ /* 0x000fe20007ffe0ff */
[----:B------:R-:W-:Y:S01]  /*1b30*/  IMAD R5, R5, UR12, R14 ;  /* 0x0000000c05057c24 */ /* 0x000fe2000f8e020e */
[----:B------:R-:W-:Y:S01]  /*1b40*/  IADD3.X R17, R33, UR40, RZ, P0, !PT ;  /* 0x0000002821117c10 */ /* 0x000fe200087fe4ff */
[----:B------:R-:W-:Y:S01]  /*1b50*/  UIADD3 UR12, UP2, UP1, UR55, UR16, UR57 ;  /* 0x00000010370c7290 */ /* 0x000fe2000f95e039 */
[----:B------:R-:W-:Y:S01]  /*1b60*/  IADD3 R15, P0, R6, UR11, RZ ;  /* 0x0000000b060f7c10 */ /* 0x000fe2000ff1e0ff */
[----:B------:R-:W-:Y:S01]  /*1b70*/  USHF.R.S32.HI UR16, URZ, 0x1f, UR13 ;  /* 0x0000001f3f107899 */ /* 0x000fe2000801140d */
[----:B------:R3:W-:Y:S01]  /*1b80*/  STL [R1+0x14], R33 ;  /* 0x0000142101007387 */ /* 0x0007e20000100800 */
[----:B------:R-:W-:Y:S01]  /*1b90*/  IMAD.WIDE.U32 R16, R2, UR11, R16 ;  /* 0x0000000b02107c25 */ /* 0x000fe2000f8e0010 */
[----:B------:R-:W-:Y:S01]  /*1ba0*/  IADD3.X R19, R7, UR35, RZ, P0, !PT ;  /* 0x0000002307137c10 */ /* 0x000fe200087fe4ff */
[----:B------:R-:W-:Y:S01]  /*1bb0*/  UIADD3.X UR8, UR54, UR8, UR48, UP2, UP1 ;  /* 0x0000000836087290 */ /* 0x000fe200097e2430 */
[----:B------:R-:W-:Y:S01]  /*1bc0*/  IADD3 R14, P0, R5, UR12, RZ ;  /* 0x0000000c050e7c10 */ /* 0x000fe2000ff1e0ff */
[----:B------:R-:W-:Y:S01]  /*1bd0*/  IMAD.IADD R25, R17, 0x1, R24 ;  /* 0x0000000111197824 */ /* 0x000fe200078e0218 */
[----:B------:R-:W-:Y:S01]  /*1be0*/  MOV R24, R16 ;  /* 0x0000001000187202 */ /* 0x000fe20000000f00 */
[----:B------:R-:W-:Y:S01]  /*1bf0*/  IMAD R16, R19, UR24, RZ ;  /* 0x0000001813107c24 */ /* 0x000fe2000f8e02ff */
[----:B------:R-:W-:Y:S01]  /*1c00*/  ULEA.HI UR16, UR16, UR13, URZ, 0x6 ;  /* 0x0000000d10107291 */ /* 0x000fe2000f8f303f */
[----:B------:R-:W-:Y:S01]  /*1c10*/  IMAD.WIDE.U32 R20, R15, UR24, R32 ;  /* 0x000000180f147c25 */ /* 0x000fe2000f8e0020 */
[----:B------:R-:W-:Y:S01]  /*1c20*/  LEA.HI.X.SX32 R5, R5, UR8, 0x1, P0 ;  /* 0x0000000805057c11 */ /* 0x000fe200080f0eff */
[----:B------:R-:W-:Y:S01]  /*1c30*/  UIMAD.WIDE UR12, UR43, 0x4, UR46 ;  /* 0x000000042b0c78a5 */ /* 0x000fe2000f8e022e */
[----:B------:R-:W-:Y:S01]  /*1c40*/  LEA R22, P0, R14, UR28, 0x2 ;  /* 0x0000001c0e167c11 */ /* 0x000fe2000f8010ff */
[----:B------:R-:W-:Y:S01]  /*1c50*/  IMAD.U32 R17, RZ, RZ, UR14 ;  /* 0x0000000eff117e24 */ /* 0x000fe2000f8e00ff */
[----:B------:R-:W-:Y:S01]  /*1c60*/  IADD3 R20, P2, R20, UR41, RZ ;  /* 0x0000002914147c10 */ /* 0x000fe2000ff5e0ff */
[----:B------:R-:W-:Y:S01]  /*1c70*/  IMAD R16, R15, UR25, R16 ;  /* 0x000000190f107c24 */ /* 0x000fe2000f8e0210 */
[----:B------:R-:W-:Y:S01]  /*1c80*/  LEA.HI.X R23, R14, UR29, R5, 0x2, P0 ;  /* 0x0000001d0e177c11 */ /* 0x000fe200080f1405 */
[----:B------:R-:W-:Y:S01]  /*1c90*/  IMAD.WIDE.U32 R24, R17, UR58, R24 ;  /* 0x0000003a11187c25 */ /* 0x000fe2000f8e0018 */
[----:B------:R-:W-:-:S02]  /*1ca0*/  USHF.R.S32.HI UR16, URZ, 0x6, UR16 ;  /* 0x000000063f107899 */ /* 0x000fc40008011410 */
[----:B------:R-:W-:Y:S01]  /*1cb0*/  IADD3.X R21, R21, UR39, R16, P2, !PT ;  /* 0x0000002715157c10 */ /* 0x000fe200097fe410 */
[----:B------:R-:W-:Y:S01]  /*1cc0*/  VIADD R25, R25, UR19 ;  /* 0x0000001319197c36 */ /* 0x000fe20008000000 */
[----:B------:R-:W-:Y:S01]  /*1cd0*/  ULDC.64 UR28, c[0x0][0x3e0] ;  /* 0x0000f800001c7ab9 */ /* 0x000fe20000000a00 */
[-C--:B------:R-:W-:Y:S01]  /*1ce0*/  IMAD R5, R7, R2.reuse, RZ ;  /* 0x0000000207057224 */ /* 0x080fe200078e02ff */
[----:B------:R-:W-:Y:S01]  /*1cf0*/  UISETP.LT.AND UP1, UPT, URZ, UR16, UPT ;  /* 0x000000103f00728c */ /* 0x000fe2000bf21270 */
[----:B------:R-:W-:Y:S01]  /*1d00*/  IMAD.WIDE.U32 R20, R13, UR58, R20 ;  /* 0x0000003a0d147c25 */ /* 0x000fe2000f8e0014 */
[----:B------:R3:W-:Y:S01]  /*1d10*/  STL.64 [R1+0x70], R22 ;  /* 0x0000701601007387 */ /* 0x0007e20000100a00 */
[----:B------:R-:W-:Y:S02]  /*1d20*/  UIMAD.WIDE UR34, UR34, 0x4, UR44 ;  /* 0x00000004222278a5 */ /* 0x000fe4000f8e022c */
[----:B------:R-:W-:Y:S01]  /*1d30*/  IMAD.WIDE.U32 R24, R6, R2, R24 ;  /* 0x0000000206187225 */ /* 0x000fe200078e0018 */
[----:B------:R-:W-:Y:S01]  /*1d40*/  LEA R35, P3, R20, UR26, 0x1 ;  /* 0x0000001a14237c11 */ /* 0x000fe2000f8608ff */
[----:B------:R3:W-:Y:S01]  /*1d50*/  STL [R1+0x40], R34 ;  /* 0x0000402201007387 */ /* 0x0007e20000100800 */
[----:B------:R-:W-:Y:S01]  /*1d60*/  USEL UR16, URZ, UR16, !UP1 ;  /* 0x000000103f107287 */ /* 0x000fe2000c800000 */
[----:B------:R-:W-:Y:S01]  /*1d70*/  IMAD R5, R6, R3, R5 ;  /* 0x0000000306057224 */ /* 0x000fe200078e0205 */
[----:B------:R-:W-:Y:S01]  /*1d80*/  LEA R37, P2, R24, UR28, 0x1 ;  /* 0x0000001c18257c11 */ /* 0x000fe2000f8408ff */
[----:B------:R-:W-:Y:S01]  /*1d90*/  VIADD R14, R21, UR15 ;  /* 0x0000000f150e7c36 */ /* 0x000fe20008000000 */
[----:B------:R3:W-:Y:S01]  /*1da0*/  STL [R1+0x3c], R31 ;  /* 0x00003c1f01007387 */ /* 0x0007e20000100800 */
[----:B------:R-:W-:Y:S01]  /*1db0*/  UISETP.GT.AND UP1, UPT, UR49, UR16, UPT ;  /* 0x000000103100728c */ /* 0x000fe2000bf24270 */
[----:B------:R-:W-:Y:S01]  /*1dc0*/  IADD3 R18, R25, R5, RZ ;  /* 0x0000000519127210 */ /* 0x000fe20007ffe0ff */
[----:B------:R-:W-:Y:S01]  /*1dd0*/  UMOV UR14, UR12 ;  /* 0x0000000c000e7c82 */ /* 0x000fe20008000000 */
[----:B------:R-:W-:Y:S01]  /*1de0*/  LEA.HI.X R28, R20, UR27, R14, 0x1, P3 ;  /* 0x0000001b141c7c11 */ /* 0x000fe200098f0c0e */
[----:B------:R3:W-:Y:S01]  /*1df0*/  STL [R1+0x38], R30 ;  /* 0x0000381e01007387 */ /* 0x0007e20000100800 */
[----:B------:R-:W-:Y:S01]  /*1e00*/  LEA.HI.X R36, R24, UR29, R18, 0x1, P2 ;  /* 0x0000001d18247c11 */ /* 0x000fe200090f0c12 */
[----:B------:R-:W-:Y:S01]  /*1e10*/  UMOV UR12, UR34 ;  /* 0x00000022000c7c82 */ /* 0x000fe20008000000 */
[----:B------:R-:W-:Y:S01]  /*1e20*/  PLOP3.LUT P0, PT, PT, PT, UP1, 0x80, 0x0 ;  /* 0x000000000000781c */ /* 0x000fe20003f0f018 */
[----:B------:R3:W-:Y:S01]  /*1e30*/  STL [R1+0x50], R35 ;  /* 0x0000502301007387 */ /* 0x0007e20000100800 */
[----:B------:R-:W-:-:S03]  /*1e40*/  UMOV UR11, UR35 ;  /* 0x00000023000b7c82 */ /* 0x000fc60008000000 */
[----:B------:R3:W-:Y:S04]  /*1e50*/  STL [R1+0x58], R37 ;  /* 0x0000582501007387 */ /* 0x0007e80000100800 */
[----:B------:R3:W-:Y:S04]  /*1e60*/  STL [R1+0x4c], R28 ;  /* 0x00004c1c01007387 */ /* 0x0007e80000100800 */
[----:B------:R3:W-:Y:S01]  /*1e70*/  STL [R1+0x54], R36 ;  /* 0x0000542401007387 */ /* 0x0007e20000100800 */
        /* <DEDUP_REMOVED lines=20> */
.L_x_338:
        /* <DEDUP_REMOVED lines=20> */
.L_x_339:
[----:B------:R-:W-:Y:S01]  /*2100*/  UIMAD UR5, UR20, UR12, URZ ;  /* 0x0000000c140572a4 */ /* 0x000fe2000f8e023f */
[----:B------:R-:W-:Y:S01]  /*2110*/  IMAD.U32 R4, RZ, RZ, UR12 ;  /* 0x0000000cff047e24 */ /* 0x000fe2000f8e00ff */
[----:B------:R-:W-:Y:S01]  /*2120*/  UIADD3 UR10, -UR32, UR10, URZ ;  /* 0x0000000a200a7290 */ /* 0x000fe2000fffe13f */
[----:B------:R-:W-:Y:S01]  /*2130*/  VIADD R2, R6, 0x20 ;  /* 0x0000002006027836 */ /* 0x000fe20000000000 */
[----:B------:R-:W-:Y:S01]  /*2140*/  UIMAD UR5, UR32, UR13, UR5 ;  /* 0x0000000d200572a4 */ /* 0x000fe2000f8e0205 */
[----:B------:R-:W-:Y:S01]  /*2150*/  IMAD.WIDE.U32 R4, R4, UR32, R32 ;  /* 0x0000002004047c25 */ /* 0x000fe2000f8e0020 */
[----:B------:R-:W-:Y:S01]  /*2160*/  USHF.R.S32.HI UR18, URZ, 0x1f, UR58 ;  /* 0x0000001f3f127899 */ /* 0x000fe2000801143a */
[----:B------:R-:W-:Y:S01]  /*2170*/  BSSY B0, `(.L_x_340) ;  /* 0x000001e000007945 */ /* 0x000fe20003800000 */
[----:B------:R-:W-:Y:S01]  /*2180*/  ULDC.64 UR14, c[0x0][0x468] ;  /* 0x00011a00000e7ab9 */ /* 0x000fe20000000a00 */
[----:B------:R-:W-:Y:S02]  /*2190*/  ISETP.GE.AND P5, PT, R6, UR10, PT ;  /* 0x0000000a06007c0c */ /* 0x000fe4000bfa6270 */
[----:B------:R-:W-:Y:S01]  /*21a0*/  MOV R3, UR5 ;  /* 0x0000000500037c02 */ /* 0x000fe20008000f00 */
[----:B------:R-:W-:Y:S01]  /*21b0*/  UIMAD UR5, UR18, UR14, URZ ;  /* 0x0000000e120572a4 */ /* 0x000fe2000f8e023f */
[----:B------:R-:W-:-:S02]  /*21c0*/  IADD3 R4, P0, R4, UR11, RZ ;  /* 0x0000000b04047c10 */ /* 0x000fc4000ff1e0ff */
[----:B------:R-:W-:Y:S01]  /*21d0*/  MOV R8, UR14 ;  /* 0x0000000e00087c02 */ /* 0x000fe20008000f00 */
[----:B------:R-:W-:Y:S01]  /*21e0*/  UIMAD UR15, UR58, UR15, UR5 ;  /* 0x0000000f3a0f72a4 */ /* 0x000fe2000f8e0205 */
[----:B------:R-:W-:Y:S02]  /*21f0*/  IADD3.X R5, R5, UR21, R3, P0, !PT ;  /* 0x0000001505057c10 */ /* 0x000fe400087fe403 */
[----:B------:R-:W-:Y:S01]  /*2200*/  ISETP.GE.AND P4, PT, R2, UR10, PT ;  /* 0x0000000a02007c0c */ /* 0x000fe2000bf86270 */
[----:B------:R-:W-:-:S04]  /*2210*/  IMAD.WIDE.U32 R8, R8, UR58, R4 ;  /* 0x0000003a08087c25 */ /* 0x000fc8000f8e0004 */
[----:B------:R-:W-:Y:S01]  /*2220*/  VIADD R3, R9, UR15 ;  /* 0x0000000f09037c36 */ /* 0x000fe20008000000 */
[----:B------:R-:W-:Y:S07]  /*2230*/  @P5 BRA `(.L_x_341) ;  /* 0x0000000000445947 */ /* 0x000fee0003800000 */
[----:B------:R-:W-:Y:S01]  /*2240*/  IMAD.MOV.U32 R2, RZ, RZ, R8 ;  /* 0x000000ffff027224 */ /* 0x000fe200078e0008 */
[----:B------:R-:W-:Y:S01]  /*2250*/  ULDC UR5, c[0x0][0x2d0] ;  /* 0x0000b40000057ab9 */ /* 0x000fe20000000800 */
[----:B------:R-:W-:Y:S01]  /*2260*/  IMAD R5, R7, UR12, RZ ;  /* 0x0000000c07057c24 */ /* 0x000fe2000f8e02ff */
[----:B------:R-:W-:Y:S01]  /*2270*/  ISETP.GE.AND P6, PT, R32, UR5, PT ;  /* 0x0000000520007c0c */ /* 0x000fe2000bfc6270 */
[----:B------:R-:W-:Y:S01]  /*2280*/  IMAD.WIDE.U32 R10, R6, UR12, R2 ;  /* 0x0000000c060a7c25 */ /* 0x000fe2000f8e0002 */
[----:B------:R-:W-:Y:S01]  /*2290*/  ISETP.GE.AND P3, PT, R34, UR5, PT ;  /* 0x0000000522007c0c */ /* 0x000fe2000bf66270 */
[----:B------:R-:W-:Y:S01]  /*22a0*/  ULDC.64 UR14, c[0x0][0x3f0] ;  /* 0x0000fc00000e7ab9 */ /* 0x000fe20000000a00 */
[----:B------:R-:W-:Y:S01]  /*22b0*/  ISETP.GE.AND P2, PT, R31, UR5, PT ;  /* 0x000000051f007c0c */ /* 0x000fe2000bf46270 */
[----:B------:R-:W-:Y:S01]  /*22c0*/  IMAD R2, R6, UR13, R5 ;  /* 0x0000000d06027c24 */ /* 0x000fe2000f8e0205 */
[----:B------:R-:W-:Y:S02]  /*22d0*/  ISETP.GE.AND P1, PT, R30, UR5, PT ;  /* 0x000000051e007c0c */ /* 0x000fe4000bf26270 */
[----:B------:R-:W-:Y:S01]  /*22e0*/  LEA R4, P0, R10, UR14, 0x1 ;  /* 0x0000000e0a047c11 */ /* 0x000fe2000f8008ff */
[----:B------:R-:W-:-:S05]  /*22f0*/  IMAD.IADD R2, R11, 0x1, R2 ;  /* 0x000000010b027824 */ /* 0x000fca00078e0202 */
[----:B------:R-:W-:-:S05]  /*2300*/  LEA.HI.X R5, R10, UR15, R2, 0x1, P0 ;  /* 0x0000000f0a057c11 */ /* 0x000fca00080f0c02 */
[----:B------:R1:W-:Y:S04]  /*2310*/  @!P6 STG.E.128 desc[UR6][R4.64], RZ ;  /* 0x000000ff0400e986 */ /* 0x0003e8000c101d06 */
[----:B------:R1:W-:Y:S04]  /*2320*/  @!P3 STG.E.128 desc[UR6][R4.64+0x80], RZ ;  /* 0x000080ff0400b986 */ /* 0x0003e8000c101d06 */
[----:B------:R1:W-:Y:S04]  /*2330*/  @!P2 STG.E.128 desc[UR6][R4.64+0x100], RZ ;  /* 0x000100ff0400a986 */ /* 0x0003e8000c101d06 */
[----:B------:R1:W-:Y:S02]  /*2340*/  @!P1 STG.E.128 desc[UR6][R4.64+0x180], RZ ;  /* 0x000180ff04009986 */ /* 0x0003e4000c101d06 */
.L_x_341:
[----:B------:R-:W-:Y:S05]  /*2350*/  BSYNC B0 ;  /* 0x0000000000007941 */ /* 0x000fea0003800000 */
.L_x_340:
[----:B------:R-:W-:Y:S04]  /*2360*/  BSSY B0, `(.L_x_342) ;  /* 0x0000015000007945 */ /* 0x000fe80003800000 */
[----:B------:R-:W-:Y:S05]  /*2370*/  @P4 BRA `(.L_x_343) ;  /* 0x00000000004c4947 */ /* 0x000fea0003800000 */
[----:B-1----:R-:W-:Y:S01]  /*2380*/  IADD3 R5, P0, R6, 0x20, RZ ;  /* 0x0000002006057810 */ /* 0x002fe20007f1e0ff */
[----:B------:R-:W-:Y:S01]  /*2390*/  IMAD.MOV.U32 R9, RZ, RZ, R3 ;  /* 0x000000ffff097224 */ /* 0x000fe200078e0003 */
[----:B------:R-:W-:Y:S01]  /*23a0*/  ULDC UR5, c[0x0][0x2d0] ;  /* 0x0000b40000057ab9 */ /* 0x000fe20000000800 */
[----:B------:R-:W-:Y:S01]  /*23b0*/  ULDC.64 UR10, c[0x0][0x3f0] ;  /* 0x0000fc00000a7ab9 */ /* 0x000fe20000000a00 */
[----:B------:R-:W-:Y:S01]  /*23c0*/  ISETP.GE.AND P3, PT, R32, UR5, PT ;  /* 0x0000000520007c0c */ /* 0x000fe2000bf66270 */
[----:B------:R-:W-:Y:S01]  /*23d0*/  IMAD.X R2, RZ, RZ, R7, P0 ;  /* 0x000000ffff027224 */ /* 0x000fe200000e0607 */
[----:B------:R-:W-:Y:S01]  /*23e0*/  ISETP.GE.AND P2, PT, R34, UR5, PT ;  /* 0x0000000522007c0c */ /* 0x000fe2000bf46270 */
[----:B------:R-:W-:Y:S01]  /*23f0*/  IMAD.WIDE.U32 R8, R5, UR12, R8 ;  /* 0x0000000c05087c25 */ /* 0x000fe2000f8e0008 */
[----:B------:R-:W-:Y:S02]  /*2400*/  ISETP.GE.AND P1, PT, R31, UR5, PT ;  /* 0x000000051f007c0c */ /* 0x000fe4000bf26270 */
[----:B------:R-:W-:Y:S01]  /*2410*/  ISETP.GE.AND P0, PT, R30, UR5, PT ;  /* 0x000000051e007c0c */ /* 0x000fe2000bf06270 */
[----:B------:R-:W-:Y:S01]  /*2420*/  IMAD R2, R2, UR12, RZ ;  /* 0x0000000c02027c24 */ /* 0x000fe2000f8e02ff */
[----:B------:R-:W-:-:S03]  /*2430*/  LEA R4, P6, R8, UR10, 0x1 ;  /* 0x0000000a08047c11 */ /* 0x000fc6000f8c08ff */
[----:B------:R-:W-:-:S04]  /*2440*/  IMAD R2, R5, UR13, R2 ;  /* 0x0000000d05027c24 */ /* 0x000fc8000f8e0202 */
[----:B------:R-:W-:-:S05]  /*2450*/  IMAD.IADD R3, R9, 0x1, R2 ;  /* 0x0000000109037824 */ /* 0x000fca00078e0202 */
[----:B------:R-:W-:-:S05]  /*2460*/  LEA.HI.X R5, R8, UR11, R3, 0x1, P6 ;  /* 0x0000000b08057c11 */ /* 0x000fca000b0f0c03 */
[----:B------:R2:W-:Y:S04]  /*2470*/  @!P3 STG.E.128 desc[UR6][R4.64], RZ ;  /* 0x000000ff0400b986 */ /* 0x0005e8000c101d06 */
[----:B------:R2:W-:Y:S04]  /*2480*/  @!P2 STG.E.128 desc[UR6][R4.64+0x80], RZ ;  /* 0x000080ff0400a986 */ /* 0x0005e8000c101d06 */
[----:B------:R2:W-:Y:S04]  /*2490*/  @!P1 STG.E.128 desc[UR6][R4.64+0x100], RZ ;  /* 0x000100ff04009986 */ /* 0x0005e8000c101d06 */
[----:B------:R2:W-:Y:S02]  /*24a0*/  @!P0 STG.E.128 desc[UR6][R4.64+0x180], RZ ;  /* 0x000180ff04008986 */ /* 0x0005e4000c101d06 */
.L_x_343:
[----:B------:R-:W-:Y:S05]  /*24b0*/  BSYNC B0 ;  /* 0x0000000000007941 */ /* 0x000fea0003800000 */
.L_x_342:
[----:B------:R-:W-:Y:S01]  /*24c0*/  IMAD.U32 R2, RZ, RZ, UR8 ;  /* 0x00000008ff027e24 */ /* 0x000fe2000f8e00ff */
[----:B------:R-:W-:Y:S01]  /*24d0*/  UIMAD UR5, UR20, UR8, URZ ;  /* 0x00000008140572a4 */ /* 0x000fe2000f8e023f */
[----:B------:R-:W-:Y:S01]  /*24e0*/  BSSY B0, `(.L_x_344) ;  /* 0x000001f000007945 */ /* 0x000fe20003800000 */
[----:B------:R-:W-:Y:S01]  /*24f0*/  USHF.R.S32.HI UR12, URZ, 0x1f, UR58 ;  /* 0x0000001f3f0c7899 */ /* 0x000fe2000801143a */
[----:B------:R-:W-:Y:S01]  /*2500*/  IMAD.WIDE.U32 R2, R2, UR32, R32 ;  /* 0x0000002002027c25 */ /* 0x000fe2000f8e0020 */
[----:B------:R-:W-:Y:S01]  /*2510*/  UIMAD UR5, UR32, UR9, UR5 ;  /* 0x00000009200572a4 */ /* 0x000fe2000f8e0205 */
[----:B------:R-:W-:Y:S01]  /*2520*/  ULDC.64 UR10, c[0x0][0x470] ;  /* 0x00011c00000a7ab9 */ /* 0x000fe20000000a00 */
[----:B-12---:R-:W-:-:S04]  /*2530*/  IADD3 R4, P0, R2, UR16, RZ ;  /* 0x0000001002047c10 */ /* 0x006fc8000ff1e0ff */
[----:B------:R-:W-:Y:S01]  /*2540*/  IMAD.U32 R2, RZ, RZ, UR5 ;  /* 0x00000005ff027e24 */ /* 0x000fe2000f8e00ff */
[----:B------:R-:W-:Y:S01]  /*2550*/  UIMAD UR5, UR12, UR10, URZ ;  /* 0x0000000a0c0572a4 */ /* 0x000fe2000f8e023f */
[----:B------:R-:W-:-:S03]  /*2560*/  MOV R8, UR10 ;  /* 0x0000000a00087c02 */ /* 0x000fc60008000f00 */
[----:B------:R-:W-:Y:S01]  /*2570*/  IADD3.X R5, R3, UR19, R2, P0, !PT ;  /* 0x0000001303057c10 */ /* 0x000fe200087fe402 */
[----:B------:R-:W-:Y:S02]  /*2580*/  UIMAD UR11, UR58, UR11, UR5 ;  /* 0x0000000b3a0b72a4 */ /* 0x000fe4000f8e0205 */
[----:B------:R-:W-:-:S05]  /*2590*/  IMAD.WIDE.U32 R8, R8, UR58, R4 ;  /* 0x0000003a08087c25 */ /* 0x000fca000f8e0004 */
[----:B------:R-:W-:Y:S01]  /*25a0*/  IADD3 R3, R9, UR11, RZ ;  /* 0x0000000b09037c10 */ /* 0x000fe2000fffe0ff */
[----:B------:R-:W-:Y:S06]  /*25b0*/  @P5 BRA `(.L_x_345) ;  /* 0x0000000000445947 */ /* 0x000fec0003800000 */
        /* <DEDUP_REMOVED lines=17> */
.L_x_345:
[----:B------:R-:W-:Y:S05]  /*26d0*/  BSYNC B0 ;  /* 0x0000000000007941 */ /* 0x000fea0003800000 */
.L_x_344:
[----:B------:R-:W-:Y:S05]  /*26e0*/  @P4 BRA `(.L_x_346) ;  /* 0x00000084003c4947 */ /* 0x000fea0003800000 */
[----:B------:R-:W-:Y:S01]  /*26f0*/  IADD3 R6, P0, R6, 0x20, RZ ;  /* 0x0000002006067810 */ /* 0x000fe20007f1e0ff */
[----:B------:R-:W-:Y:S01]  /*2700*/  IMAD.MOV.U32 R2, RZ, RZ, R8 ;  /* 0x000000ffff027224 */ /* 0x000fe200078e0008 */
[----:B------:R-:W-:Y:S01]  /*2710*/  ULDC UR5, c[0x0][0x2d0] ;  /* 0x0000b40000057ab9 */ /* 0x000fe20000000800 */
[----:B------:R-:W-:Y:S01]  /*2720*/  ULDC.64 UR10, c[0x0][0x3f8] ;  /* 0x0000fe00000a7ab9 */ /* 0x000fe20000000a00 */
[----:B------:R-:W-:Y:S01]  /*2730*/  ISETP.GE.AND P1, PT, R34, UR5, PT ;  /* 0x0000000522007c0c */ /* 0x000fe2000bf26270 */
[----:B------:R-:W-:Y:S01]  /*2740*/  IMAD.X R7, RZ, RZ, R7, P0 ;  /* 0x000000ffff077224 */ /* 0x000fe200000e0607 */
[----:B------:R-:W-:Y:S01]  /*2750*/  ISETP.GE.AND P2, PT, R32, UR5, PT ;  /* 0x0000000520007c0c */ /* 0x000fe2000bf46270 */
[----:B------:R-:W-:Y:S01]  /*2760*/  IMAD.WIDE.U32 R2, R6, UR8, R2 ;  /* 0x0000000806027c25 */ /* 0x000fe2000f8e0002 */
[----:B------:R-:W-:-:S03]  /*2770*/  ISETP.GE.AND P0, PT, R31, UR5, PT ;  /* 0x000000051f007c0c */ /* 0x000fc6000bf06270 */
[----:B------:R-:W-:Y:S01]  /*2780*/  IMAD R7, R7, UR8, RZ ;  /* 0x0000000807077c24 */ /* 0x000fe2000f8e02ff */
[----:B-1----:R-:W-:-:S03]  /*2790*/  LEA R4, P3, R2, UR10, 0x1 ;  /* 0x0000000a02047c11 */ /* 0x002fc6000f8608ff */
[----:B------:R-:W-:-:S04]  /*27a0*/  IMAD R7, R6, UR9, R7 ;  /* 0x0000000906077c24 */ /* 0x000fc8000f8e0207 */
[----:B------:R-:W-:-:S05]  /*27b0*/  IMAD.IADD R7, R3, 0x1, R7 ;  /* 0x0000000103077824 */ /* 0x000fca00078e0207 */
        /* <DEDUP_REMOVED lines=8> */
.L_x_337:
[----:B------:R-:W2:Y:S01]  /*2840*/  LDL R38, [R1+0x8] ;  /* 0x0000080001267983 */ /* 0x000ea20000100800 */
[----:B------:R-:W-:Y:S01]  /*2850*/  PLOP3.LUT P0, PT, PT, PT, UP4, 0x80, 0x0 ;  /* 0x000000000000781c */ /* 0x000fe20003f0f048 */
[----:B------:R-:W-:Y:S01]  /*2860*/  UIMAD UR8, UR5, -0x40, UR37 ;  /* 0xffffffc0050878a4 */ /* 0x000fe2000f8e0225 */
[C---:B------:R-:W-:Y:S01]  /*2870*/  VIADD R5, R6.reuse, 0x20 ;  /* 0x0000002006057836 */ /* 0x040fe20000000000 */
[----:B------:R-:W-:Y:S01]  /*2880*/  ULEA.HI UR34, UR5, UR5, URZ, 0x1 ;  /* 0x0000000505227291 */ /* 0x000fe2000f8f083f */
[----:B------:R-:W-:Y:S09]  /*2890*/  BSSY B0, `(.L_x_347) ;  /* 0x0000036000007945 */ /* 0x000ff20003800000 */
[----:B------:R-:W-:Y:S01]  /*28a0*/  @P0 BAR.SYNC.DEFER_BLOCKING 0x0 ;  /* 0x0000000000000b1d */ /* 0x000fe20000010000 */
[----:B------:R-:W-:Y:S01]  /*28b0*/  ISETP.GE.AND P6, PT, R6, UR8, PT ;  /* 0x0000000806007c0c */ /* 0x000fe2000bfc6270 */
[----:B------:R-:W-:Y:S01]  /*28c0*/  ULOP3.LUT UR34, UR34, 0xfffffffe, URZ, 0xc0, !UPT ;  /* 0xfffffffe22227892 */ /* 0x000fe2000f8ec03f */
[----:B------:R-:W-:-:S03]  /*28d0*/  ISETP.GE.AND P5, PT, R5, UR8, PT ;  /* 0x0000000805007c0c */ /* 0x000fc6000bfa6270 */
[----:B------:R-:W-:-:S04]  /*28e0*/  UIADD3 UR34, UR5, -UR34, URZ ;  /* 0x8000002205227290 */ /* 0x000fc8000fffe03f */
[----:B------:R-:W-:Y:S01]  /*28f0*/  UISETP.NE.AND UP0, UPT, UR34, 0x1, UPT ;  /* 0x000000012200788c */ /* 0x000fe2000bf05270 */
[----:B--2---:R-:W-:-:S05]  /*2900*/  LEA R29, R38, UR4, 0x1 ;  /* 0x00000004261d7c11 */ /* 0x004fca000f8e08ff */
[----:B------:R1:W-:Y:S04]  /*2910*/  @P6 STS.128 [R29+0x10000], RZ ;  /* 0x010000ff1d006388 */ /* 0x0003e80000000c00 */
[----:B------:R1:W-:Y:S04]  /*2920*/  @P6 STS.128 [R29+0x12000], RZ ;  /* 0x012000ff1d006388 */ /* 0x0003e80000000c00 */
[----:B------:R1:W-:Y:S04]  /*2930*/  @P6 STS.128 [R29+0x14000], RZ ;  /* 0x014000ff1d006388 */ /* 0x0003e80000000c00 */
[----:B------:R1:W-:Y:S04]  /*2940*/  STL [R1+0x34], R29 ;  /* 0x0000341d01007387 */ /* 0x0003e80000100800 */
[----:B------:R1:W-:Y:S01]  /*2950*/  @P6 STS.128 [R29+0x16000], RZ ;  /* 0x016000ff1d006388 */ /* 0x0003e20000000c00 */
[----:B------:R-:W-:Y:S05]  /*2960*/  @P6 BRA `(.L_x_348) ;  /* 0x0000000000a06947 */ /* 0x000fea0003800000 */
[----:B------:R-:W2:Y:S01]  /*2970*/  LDC.64 R26, c[0x0][0x3e0] ;  /* 0x0000f800ff1a7b82 */ /* 0x000ea20000000a00 */
[----:B---3--:R-:W-:Y:S01]  /*2980*/  IMAD R22, R19, R2, RZ ;  /* 0x0000000213167224 */ /* 0x008fe200078e02ff */
        /* <DEDUP_REMOVED lines=38> */
.L_x_348:
[----:B------:R-:W-:Y:S05]  /*2bf0*/  BSYNC B0 ;  /* 0x0000000000007941 */ /* 0x000fea0003800000 */
.L_x_347:
[----:B------:R1:W-:Y:S01]  /*2c00*/  @P5 STS.128 [R29+0x11000], RZ ;  /* 0x011000ff1d005388 */ /* 0x0003e20000000c00 */
[----:B------:R-:W-:Y:S01]  /*2c10*/  VIADD R19, R38, 0x4000 ;  /* 0x0000400026137836 */ /* 0x000fe20000000000 */
[----:B------:R-:W-:Y:S01]  /*2c20*/  PLOP3.LUT P0, PT, PT, PT, UP0, 0x80, 0x0 ;  /* 0x000000000000781c */ /* 0x000fe20003f0f008 */
[----:B------:R-:W-:Y:S01]  /*2c30*/  BSSY B0, `(.L_x_349) ;  /* 0x000002c000007945 */ /* 0x000fe20003800000 */
[----:B------:R1:W-:Y:S02]  /*2c40*/  @P5 STS.128 [R29+0x13000], RZ ;  /* 0x013000ff1d005388 */ /* 0x0003e40000000c00 */
[----:B------:R-:W-:Y:S02]  /*2c50*/  SEL R19, R19, R38, !P0 ;  /* 0x0000002613137207 */ /* 0x000fe40004000000 */
[----:B------:R1:W-:Y:S04]  /*2c60*/  @P5 STS.128 [R29+0x15000], RZ ;  /* 0x015000ff1d005388 */ /* 0x0003e80000000c00 */
[----:B------:R1:W-:Y:S01]  /*2c70*/  @P5 STS.128 [R29+0x17000], RZ ;  /* 0x017000ff1d005388 */ /* 0x0003e20000000c00 */
[----:B------:R-:W-:Y:S05]  /*2c80*/  @P5 BRA `(.L_x_350) ;  /* 0x0000000000985947 */ /* 0x000fea0003800000 */
[----:B------:R-:W-:Y:S01]  /*2c90*/  ULDC UR9, c[0x0][0x2d0] ;  /* 0x0000b40000097ab9 */ /* 0x000fe20000000800 */
[----:B--23--:R-:W-:Y:S01]  /*2ca0*/  IMAD.WIDE.U32 R22, R2, 0x20, RZ ;  /* 0x0000002002167825 */ /* 0x00cfe200078e00ff */
[----:B------:R-:W-:Y:S02]  /*2cb0*/  ISETP.GE.AND P2, PT, R32, UR9, PT ;  /* 0x0000000920007c0c */ /* 0x000fe4000bf46270 */
[----:B------:R-:W-:Y:S01]  /*2cc0*/  ISETP.GE.AND P4, PT, R34, UR9, PT ;  /* 0x0000000922007c0c */ /* 0x000fe2000bf86270 */
[----:B------:R-:W-:Y:S01]  /*2cd0*/  IMAD.SHL.U32 R17, R3, 0x20, RZ ;  /* 0x0000002003117824 */ /* 0x000fe200078e00ff */
[----:B------:R-:W-:Y:S02]  /*2ce0*/  IADD3 R24, P1, R24, R22, RZ ;  /* 0x0000001618187210 */ /* 0x000fe40007f3e0ff */
[----:B------:R-:W-:Y:S02]  /*2cf0*/  ISETP.GE.AND P3, PT, R31, UR9, PT ;  /* 0x000000091f007c0c */ /* 0x000fe4000bf66270 */
[----:B------:R-:W-:-:S05]  /*2d00*/  IADD3.X R17, R18, R23, R17, P1, !PT ;  /* 0x0000001712117210 */ /* 0x000fca0000ffe411 */
[C---:B------:R-:W-:Y:S01]  /*2d10*/  @!P2 LEA R22, P1, R2.reuse, R37, 0x6 ;  /* 0x000000250216a211 */ /* 0x040fe200078230ff */
[----:B------:R2:W-:Y:S03]  /*2d20*/  @P2 STS.128 [R29+0x11000], RZ ;  /* 0x011000ff1d002388 */ /* 0x0005e60000000c00 */
[----:B------:R-:W-:Y:S02]  /*2d30*/  @!P2 LEA.HI.X R23, R2, R36, R3, 0x6, P1 ;  /* 0x000000240217a211 */ /* 0x000fe400008f3403 */
[----:B------:R-:W-:-:S03]  /*2d40*/  @!P4 LEA R2, P1, R24, UR28, 0x1 ;  /* 0x0000001c1802cc11 */ /* 0x000fc6000f8208ff */
[----:B------:R-:W-:Y:S01]  /*2d50*/  @!PT LDS RZ, [RZ] ;  /* 0x00000000fffff984 */ /* 0x000fe20000000800 */
[----:B------:R-:W-:Y:S01]  /*2d60*/  @!PT LDS RZ, [RZ] ;  /* 0x00000000fffff984 */ /* 0x000fe20000000800 */
[----:B------:R-:W-:Y:S01]  /*2d70*/  @!PT LDS RZ, [RZ] ;  /* 0x00000000fffff984 */ /* 0x000fe20000000800 */
[----:B------:R2:W-:Y:S01]  /*2d80*/  @!P2 LDGSTS.E.BYPASS.LTC128B.128 [R29+0x11000], desc[UR6][R22.64] ;  /* 0x11000000161dafae */ /* 0x0005e2000b901d46 */
[----:B------:R-:W-:Y:S02]  /*2d90*/  @!P4 LEA.HI.X R3, R24, UR29, R17, 0x1, P1 ;  /* 0x0000001d1803cc11 */ /* 0x000fe400088f0c11 */
[----:B------:R-:W-:Y:S01]  /*2da0*/  ISETP.GE.AND P1, PT, R30, UR9, PT ;  /* 0x000000091e007c0c */ /* 0x000fe2000bf26270 */
[----:B------:R2:W-:Y:S01]  /*2db0*/  @P4 STS.128 [R29+0x13000], RZ ;  /* 0x013000ff1d004388 */ /* 0x0005e20000000c00 */
[----:B----4-:R-:W-:-:S03]  /*2dc0*/  @!P3 LEA R26, P2, R24, UR28, 0x1 ;  /* 0x0000001c181abc11 */ /* 0x010fc6000f8408ff */
        /* <DEDUP_REMOVED lines=18> */
.L_x_350:
[----:B------:R-:W-:Y:S05]  /*2ef0*/  BSYNC B0 ;  /* 0x0000000000007941 */ /* 0x000fea0003800000 */
.L_x_349:
[----:B--2-4-:R-:W-:Y:S01]  /*2f00*/  LEA R26, R19, UR4, 0x1 ;  /* 0x00000004131a7c11 */ /* 0x014fe2000f8e08ff */
[----:B------:R-:W-:Y:S04]  /*2f10*/  BSSY B0, `(.L_x_351) ;  /* 0x0000046000007945 */ /* 0x000fe80003800000 */
[----:B------:R2:W-:Y:S01]  /*2f20*/  STL [R1+0x68], R26 ;  /* 0x0000681a01007387 */ /* 0x0005e20000100800 */
[----:B------:R-:W-:Y:S05]  /*2f30*/  @!P6 BRA `(.L_x_352) ;  /* 0x000000000044e947 */ /* 0x000fea0003800000 */
[----:B------:R4:W-:Y:S04]  /*2f40*/  STS [R26], RZ ;  /* 0x000000ff1a007388 */ /* 0x0009e80000000800 */
[----:B------:R4:W-:Y:S04]  /*2f50*/  STS [R26+0x4], RZ ;  /* 0x000004ff1a007388 */ /* 0x0009e80000000800 */
        /* <DEDUP_REMOVED lines=13> */
[----:B------:R4:W-:Y:S01]  /*3030*/  STS [R26+0x600c], RZ ;  /* 0x00600cff1a007388 */ /* 0x0009e20000000800 */
[----:B------:R-:W-:Y:S05]  /*3040*/  BRA `(.L_x_353) ;  /* 0x0000000000c87947 */ /* 0x000fea0003800000 */
.L_x_352:
[----:B------:R-:W4:Y:S01]  /*3050*/  LDC.64 R2, c[0x0][0x210] ;  /* 0x00008400ff027b82 */ /* 0x000f220000000a00 */
[----:B------:R-:W-:Y:S01]  /*3060*/  IMAD.U32 R18, RZ, RZ, UR41 ;  /* 0x00000029ff127e24 */ /* 0x000fe2000f8e00ff */
[----:B------:R-:W-:Y:S01]  /*3070*/  ULDC UR9, c[0x0][0x2d0] ;  /* 0x0000b40000097ab9 */ /* 0x000fe20000000800 */
[----:B------:R-:W-:Y:S01]  /*3080*/  IMAD.U32 R19, RZ, RZ, UR39 ;  /* 0x00000027ff137e24 */ /* 0x000fe2000f8e00ff */
[----:B------:R-:W-:Y:S02]  /*3090*/  ISETP.GE.AND P1, PT, R32, UR9, PT ;  /* 0x0000000920007c0c */ /* 0x000fe4000bf26270 */
[----:B------:R-:W-:Y:S01]  /*30a0*/  ISETP.GE.AND P3, PT, R34, UR9, PT ;  /* 0x0000000922007c0c */ /* 0x000fe2000bf66270 */
[----:B------:R-:W-:Y:S01]  /*30b0*/  IMAD.WIDE.U32 R18, R15, UR24, R18 ;  /* 0x000000180f127c25 */ /* 0x000fe2000f8e0012 */
[----:B------:R-:W-:-:S04]  /*30c0*/  ISETP.GE.AND P2, PT, R31, UR9, PT ;  /* 0x000000091f007c0c */ /* 0x000fc8000bf46270 */
[----:B------:R-:W-:-:S03]  /*30d0*/  IADD3 R19, R16, R19, RZ ;  /* 0x0000001310137210 */ /* 0x000fc60007ffe0ff */
[----:B------:R-:W-:Y:S02]  /*30e0*/  IMAD.WIDE.U32 R16, R13, UR58, R18 ;  /* 0x0000003a0d107c25 */ /* 0x000fe4000f8e0012 */
[----:B---3--:R-:W-:Y:S01]  /*30f0*/  @!P1 MOV R22, R35 ;  /* 0x0000002300169202 */ /* 0x008fe20000000f00 */
[----:B------:R3:W-:Y:S01]  /*3100*/  @P1 STS [R26], RZ ;  /* 0x000000ff1a001388 */ /* 0x0007e20000000800 */
[----:B------:R-:W-:-:S03]  /*3110*/  @!P1 IMAD.MOV.U32 R23, RZ, RZ, R28 ;  /* 0x000000ffff179224 */ /* 0x000fc600078e001c */
[----:B------:R3:W-:Y:S01]  /*3120*/  @P1 STS [R26+0x4], RZ ;  /* 0x000004ff1a001388 */ /* 0x0007e20000000800 */
[----:B----4-:R-:W-:-:S03]  /*3130*/  IMAD.WIDE R18, R32, 0x2, R2 ;  /* 0x0000000220127825 */ /* 0x010fc600078e0202 */
[----:B------:R3:W-:Y:S01]  /*3140*/  @P1 STS [R26+0x8], RZ ;  /* 0x000008ff1a001388 */ /* 0x0007e20000000800 */
[----:B------:R-:W-:Y:S01]  /*3150*/  VIADD R2, R17, UR15 ;  /* 0x0000000f11027c36 */ /* 0x000fe20008000000 */
[C---:B------:R-:W-:Y:S02]  /*3160*/  LEA R18, P4, R16.reuse, R18, 0x1 ;  /* 0x0000001210127211 */ /* 0x040fe400078808ff */
[----:B------:R3:W-:Y:S02]  /*3170*/  @P1 STS [R26+0xc], RZ ;  /* 0x00000cff1a001388 */ /* 0x0007e40000000800 */
[----:B------:R-:W-:Y:S02]  /*3180*/  LEA.HI.X R19, R16, R19, R2, 0x1, P4 ;  /* 0x0000001310137211 */ /* 0x000fe400020f0c02 */
[----:B------:R-:W-:Y:S01]  /*3190*/  @!PT LDS RZ, [RZ] ;  /* 0x00000000fffff984 */ /* 0x000fe20000000800 */
[----:B------:R-:W-:Y:S01]  /*31a0*/  @!PT LDS RZ, [RZ] ;  /* 0x00000000fffff984 */ /* 0x000fe20000000800 */
[----:B------:R-:W-:Y:S01]  /*31b0*/  @!PT LDS RZ, [RZ] ;  /* 0x00000000fffff984 */ /* 0x000fe20000000800 */
[----:B------:R3:W-:Y:S01]  /*31c0*/  @!P1 LDGSTS.E.BYPASS.LTC128B.128 [R26], desc[UR6][R22.64] ;  /* 0x00000000161a9fae */ /* 0x0007e2000b901d46 */
[----:B------:R-:W-:-:S03]  /*31d0*/  ISETP.GE.AND P1, PT, R30, UR9, PT ;  /* 0x000000091e007c0c */ /* 0x000fc6000bf26270 */
[----:B------:R3:W-:Y:S04]  /*31e0*/  @P3 STS [R26+0x2000], RZ ;  /* 0x002000ff1a003388 */ /* 0x0007e80000000800 */
[----:B------:R3:W-:Y:S04]  /*31f0*/  @P3 STS [R26+0x2004], RZ ;  /* 0x002004ff1a003388 */ /* 0x0007e80000000800 */
[----:B------:R3:W-:Y:S04]  /*3200*/  @P3 STS [R26+0x2008], RZ ;  /* 0x002008ff1a003388 */ /* 0x0007e80000000800 */
[----:B------:R3:W-:Y:S04]  /*3210*/  @P3 STS [R26+0x200c], RZ ;  /* 0x00200cff1a003388 */ /* 0x0007e80000000800 */
[----:B------:R-:W-:Y:S01]  /*3220*/  @!PT LDS RZ, [RZ] ;  /* 0x00000000fffff984 */ /* 0x000fe20000000800 */
[----:B------:R-:W-:Y:S01]  /*3230*/  @!PT LDS RZ, [RZ] ;  /* 0x00000000fffff984 */ /* 0x000fe20000000800 */
[----:B------:R-:W-:Y:S01]  /*3240*/  @!PT LDS RZ, [RZ] ;  /* 0x00000000fffff984 */ /* 0x000fe20000000800 */
[----:B------:R3:W-:Y:S04]  /*3250*/  @!P3 LDGSTS.E.BYPASS.LTC128B.128 [R26+0x2000], desc[UR6][R18.64+0x80] ;  /* 0x02000080121abfae */ /* 0x0007e8000b901d46 */
        /* <DEDUP_REMOVED lines=11> */
[----:B------:R3:W-:Y:S01]  /*3310*/  @P1 STS [R26+0x600c], RZ ;  /* 0x00600cff1a001388 */ /* 0x0007e20000000800 */
[----:B------:R-:W-:Y:S05]  /*3320*/  @P1 BRA `(.L_x_353) ;  /* 0x0000000000101947 */ /* 0x000fea0003800000 */
[----:B------:R-:W-:Y:S01]  /*3330*/  @!PT LDS RZ, [RZ] ;  /* 0x00000000fffff984 */ /* 0x000fe20000000800 */
[----:B------:R-:W-:Y:S01]  /*3340*/  @!PT LDS RZ, [RZ] ;  /* 0x00000000fffff984 */ /* 0x000fe20000000800 */
[----:B------:R-:W-:Y:S01]  /*3350*/  @!PT LDS RZ, [RZ] ;  /* 0x00000000fffff984 */ /* 0x000fe20000000800 */
[----:B------:R4:W-:Y:S02]  /*3360*/  LDGSTS.E.BYPASS.LTC128B.128 [R26+0x6000], desc[UR6][R18.64+0x180] ;  /* 0x06000180121a7fae */ /* 0x0009e4000b901d46 */
.L_x_353:
[----:B------:R-:W-:Y:S05]  /*3370*/  BSYNC B0 ;  /* 0x0000000000007941 */ /* 0x000fea0003800000 */
.L_x_351:
[----:B------:R-:W-:Y:S01]  /*3380*/  UIMAD.WIDE.U32 UR28, UR24, 0x20, URZ ;  /* 0x00000020181c78a5 */ /* 0x000fe2000f8e003f */
[----:B------:R-:W-:Y:S01]  /*3390*/  BSSY B0, `(.L_x_354) ;  /* 0x0000047000007945 */ /* 0x000fe20003800000 */
[----:B------:R-:W-:-:S03]  /*33a0*/  USHF.L.U32 UR9, UR25, 0x5, URZ ;  /* 0x0000000519097899 */ /* 0x000fc6000800063f */
[----:B------:R-:W-:Y:S09]  /*33b0*/  @!P5 BRA `(.L_x_355) ;  /* 0x000000000044d947 */ /* 0x000ff20003800000 */
        /* <DEDUP_REMOVED lines=17> */
.L_x_355:
[----:B------:R-:W-:Y:S01]  /*34d0*/  ULDC UR15, c[0x0][0x2d0] ;  /* 0x0000b400000f7ab9 */ /* 0x000fe20000000800 */
[----:B------:R-:W-:Y:S01]  /*34e0*/  IMAD.U32 R2, RZ, RZ, UR24 ;  /* 0x00000018ff027e24 */ /* 0x000fe2000f8e00ff */
[----:B------:R-:W-:Y:S01]  /*34f0*/  ISETP.GE.AND P4, PT, R32, UR15, PT ;  /* 0x0000000f20007c0c */ /* 0x000fe2000bf86270 */
[----:B------:R-:W-:Y:S01]  /*3500*/  IMAD.U32 R3, RZ, RZ, UR25 ;  /* 0x00000019ff037e24 */ /* 0x000fe2000f8e00ff */
[----:B------:R-:W-:Y:S01]  /*3510*/  ISETP.GE.AND P2, PT, R31, UR15, PT ;  /* 0x0000000f1f007c0c */ /* 0x000fe2000bf46270 */
[----:B------:R-:W-:Y:S01]  /*3520*/  IMAD.U32 R13, RZ, RZ, UR9 ;  /* 0x00000009ff0d7e24 */ /* 0x000fe2000f8e00ff */
[----:B------:R-:W-:Y:S02]  /*3530*/  ISETP.GE.AND P3, PT, R34, UR15, PT ;  /* 0x0000000f22007c0c */ /* 0x000fe4000bf66270 */
[----:B------:R-:W-:-:S04]  /*3540*/  IADD3 R20, P5, R20, UR28, RZ ;  /* 0x0000001c14147c10 */ /* 0x000fc8000ffbe0ff */
[----:B------:R-:W-:-:S03]  /*3550*/  IADD3.X R13, R14, UR29, R13, P5, !PT ;  /* 0x0000001d0e0d7c10 */ /* 0x000fc6000affe40d */
[C---:B------:R-:W-:Y:S01]  /*3560*/  @!P4 LEA R16, P1, R2.reuse, R35, 0x6 ;  /* 0x000000230210c211 */ /* 0x040fe200078230ff */
[----:B------:R1:W-:Y:S03]  /*3570*/  @P4 STS [R26+0x1000], RZ ;  /* 0x001000ff1a004388 */ /* 0x0003e60000000800 */
[----:B------:R-:W-:Y:S01]  /*3580*/  @!P4 LEA.HI.X R17, R2, R28, R3, 0x6, P1 ;  /* 0x0000001c0211c211 */ /* 0x000fe200008f3403 */
[----:B------:R1:W-:Y:S01]  /*3590*/  @P4 STS [R26+0x1004], RZ ;  /* 0x001004ff1a004388 */ /* 0x0003e20000000800 */
[C---:B------:R-:W-:Y:S02]  /*35a0*/  @!P2 LEA R2, P1, R20.reuse, UR26, 0x1 ;  /* 0x0000001a1402ac11 */ /* 0x040fe4000f8208ff */
[C---:B------:R-:W-:Y:S01]  /*35b0*/  @!P3 LEA R14, P5, R20.reuse, UR26, 0x1 ;  /* 0x0000001a140ebc11 */ /* 0x040fe2000f8a08ff */
[----:B------:R1:W-:Y:S01]  /*35c0*/  @P4 STS [R26+0x1008], RZ ;  /* 0x001008ff1a004388 */ /* 0x0003e20000000800 */
[----:B------:R-:W-:-:S02]  /*35d0*/  @!P2 LEA.HI.X R3, R20, UR27, R13, 0x1, P1 ;  /* 0x0000001b1403ac11 */ /* 0x000fc400088f0c0d */
[----:B------:R-:W-:Y:S01]  /*35e0*/  ISETP.GE.AND P1, PT, R30, UR15, PT ;  /* 0x0000000f1e007c0c */ /* 0x000fe2000bf26270 */
[----:B------:R1:W-:Y:S01]  /*35f0*/  @P4 STS [R26+0x100c], RZ ;  /* 0x00100cff1a004388 */ /* 0x0003e20000000800 */
[----:B------:R-:W-:-:S03]  /*3600*/  @!P3 LEA.HI.X R15, R20, UR27, R13, 0x1, P5 ;  /* 0x0000001b140fbc11 */ /* 0x000fc6000a8f0c0d */
        /* <DEDUP_REMOVED lines=25> */
[----:B-1----:R-:W-:-:S04]  /*37a0*/  LEA R2, P1, R20, UR26, 0x1 ;  /* 0x0000001a14027c11 */ /* 0x002fc8000f8208ff */
[----:B------:R-:W-:-:S05]  /*37b0*/  LEA.HI.X R3, R20, UR27, R13, 0x1, P1 ;  /* 0x0000001b14037c11 */ /* 0x000fca00088f0c0d */
[----:B------:R-:W-:Y:S01]  /*37c0*/  @!PT LDS RZ, [RZ] ;  /* 0x00000000fffff984 */ /* 0x000fe20000000800 */
[----:B------:R-:W-:Y:S01]  /*37d0*/  @!PT LDS RZ, [RZ] ;  /* 0x00000000fffff984 */ /* 0x000fe20000000800 */
[----:B------:R-:W-:Y:S01]  /*37e0*/  @!PT LDS RZ, [RZ] ;  /* 0x00000000fffff984 */ /* 0x000fe20000000800 */
[----:B------:R1:W-:Y:S04]  /*37f0*/  LDGSTS.E.BYPASS.LTC128B.128 [R26+0x7000], desc[UR6][R2.64+0x180] ;  /* 0x07000180021a7fae */ /* 0x0003e8000b901d46 */
.L_x_356:
[----:B------:R-:W-:Y:S05]  /*3800*/  BSYNC B0 ;  /* 0x0000000000007941 */ /* 0x000fea0003800000 */
.L_x_354:
[----:B------:R-:W5:Y:S01]  /*3810*/  LDL R84, [R1+0x4] ;  /* 0x0000040001547983 */ /* 0x000f620000100800 */
[----:B------:R-:W-:Y:S01]  /*3820*/  UIADD3 UR15, -UR32, UR10, URZ ;  /* 0x0000000a200f7290 */ /* 0x000fe2000fffe13f */
[----:B-1----:R-:W-:Y:S01]  /*3830*/  IMAD.U32 R2, RZ, RZ, UR20 ;  /* 0x00000014ff027e24 */ /* 0x002fe2000f8e00ff */
[----:B------:R-:W-:Y:S01]  /*3840*/  USHF.R.S32.HI UR9, URZ, 0x1f, UR32 ;  /* 0x0000001f3f097899 */ /* 0x000fe20008011420 */
[----:B------:R-:W-:Y:S01]  /*3850*/  BSSY B0, `(.L_x_357) ;  /* 0x0000044000007945 */ /* 0x000fe20003800000 */
[----:B------:R-:W-:Y:S01]  /*3860*/  ULDC.64 UR24, c[0x0][0x260] ;  /* 0x0000980000187ab9 */ /* 0x000fe20000000a00 */
[----:B------:R-:W-:Y:S01]  /*3870*/  IMAD.WIDE.U32 R14, R2, UR32, R32 ;  /* 0x00000020020e7c25 */ /* 0x000fe2000f8e0020 */
[----:B------:R-:W-:Y:S01]  /*3880*/  ISETP.GE.AND P3, PT, R6, UR15, PT ;  /* 0x0000000f06007c0c */ /* 0x000fe2000bf66270 */
[----:B------:R-:W-:Y:S02]  /*3890*/  UIMAD UR19, UR9, UR20, URZ ;  /* 0x00000014091372a4 */ /* 0x000fe4000f8e023f */
[----:B------:R-:W-:Y:S01]  /*38a0*/  IMAD R13, R4, UR24, RZ ;  /* 0x00000018040d7c24 */ /* 0x000fe2000f8e02ff */
[----:B---34-:R-:W-:Y:S01]  /*38b0*/  IADD3 R18, P1, R14, UR30, RZ ;  /* 0x0000001e0e127c10 */ /* 0x018fe2000ff3e0ff */
[----:B------:R-:W-:-:S02]  /*38c0*/  UIMAD UR19, UR32, UR21, UR19 ;  /* 0x00000015201372a4 */ /* 0x000fc4000f8e0213 */
[----:B------:R-:W-:-:S04]  /*38d0*/  IMAD R14, R10, UR25, R13 ;  /* 0x000000190a0e7c24 */ /* 0x000fc8000f8e020d */
[----:B------:R-:W-:Y:S02]  /*38e0*/  IMAD.U32 R2, RZ, RZ, UR19 ;  /* 0x00000013ff027e24 */ /* 0x000fe4000f8e00ff */
[----:B------:R1:W-:Y:S03]  /*38f0*/  @P3 STS.128 [R29+0x18000], RZ ;  /* 0x018000ff1d003388 */ /* 0x0003e60000000c00 */
[----:B------:R-:W-:Y:S01]  /*3900*/  IADD3.X R19, R15, UR33, R2, P1, !PT ;  /* 0x000000210f137c10 */ /* 0x000fe20008ffe402 */
[----:B------:R1:W-:Y:S04]  /*3910*/  @P3 STS.128 [R29+0x1a000], RZ ;  /* 0x01a000ff1d003388 */ /* 0x0003e80000000c00 */
[----:B------:R1:W-:Y:S01]  /*3920*/  @P3 STS.128 [R29+0x1c000], RZ ;  /* 0x01c000ff1d003388 */ /* 0x0003e20000000c00 */
[----:B------:R-:W-:-:S03]  /*3930*/  IMAD.WIDE.U32 R18, R10, UR24, R18 ;  /* 0x000000180a127c25 */ /* 0x000fc6000f8e0012 */
[----:B------:R1:W-:Y:S02]  /*3940*/  @P3 STS.128 [R29+0x1e000], RZ ;  /* 0x01e000ff1d003388 */ /* 0x0003e40000000c00 */
[----:B------:R-:W-:Y:S02]  /*3950*/  IADD3 R13, R19, R14, RZ ;  /* 0x0000000e130d7210 */ /* 0x000fe40007ffe0ff */
[C---:B-----5:R-:W-:Y:S02]  /*3960*/  IADD3 R3, R84.reuse, 0x8, RZ ;  /* 0x0000000854037810 */ /* 0x060fe40007ffe0ff */
[----:B------:R-:W-:Y:S02]  /*3970*/  ISETP.GE.AND P6, PT, R84, UR8, PT ;  /* 0x0000000854007c0c */ /* 0x000fe4000bfc6270 */
[----:B------:R-:W-:Y:S01]  /*3980*/  ISETP.GE.AND P5, PT, R3, UR8, PT ;  /* 0x0000000803007c0c */ /* 0x000fe2000bfa6270 */
[----:B-1----:R-:W-:-:S12]  /*3990*/  @P3 BRA `(.L_x_358) ;  /* 0x0000000000bc3947 */ /* 0x002fd80003800000 */
        /* <DEDUP_REMOVED lines=18> */
[----:B-1----:R-:W-:-:S04]  /*3ac0*/  IMAD.WIDE R20, R32, 0x2, R20 ;  /* 0x0000000220147825 */ /* 0x002fc800078e0214 */
[----:B------:R-:W-:-:S04]  /*3ad0*/  IMAD.WIDE.U32 R22, R10, UR24, R22 ;  /* 0x000000180a167c25 */ /* 0x000fc8000f8e0016 */
[----:B------:R-:W-:Y:S01]  /*3ae0*/  IMAD.IADD R15, R14, 0x1, R23 ;  /* 0x000000010e0f7824 */ /* 0x000fe200078e0217 */
[----:B---3--:R-:W-:-:S04]  /*3af0*/  @!P2 LEA R2, P1, R24, R2, 0x1 ;  /* 0x000000021802a211 */ /* 0x008fc800078208ff */
[----:B------:R-:W-:Y:S02]  /*3b00*/  @!P2 LEA.HI.X R3, R24, R3, R16, 0x1, P1 ;  /* 0x000000031803a211 */ /* 0x000fe400008f0c10 */
[----:B------:R-:W-:-:S03]  /*3b10*/  LEA R16, P1, R22, R20, 0x1 ;  /* 0x0000001416107211 */ /* 0x000fc600078208ff */
[----:B------:R-:W-:Y:S01]  /*3b20*/  @!PT LDS RZ, [RZ] ;  /* 0x00000000fffff984 */ /* 0x000fe20000000800 */
[----:B------:R-:W-:Y:S01]  /*3b30*/  @!PT LDS RZ, [RZ] ;  /* 0x00000000fffff984 */ /* 0x000fe20000000800 */
[----:B------:R-:W-:Y:S01]  /*3b40*/  @!PT LDS RZ, [RZ] ;  /* 0x00000000fffff984 */ /* 0x000fe20000000800 */
[----:B------:R4:W-:Y:S01]  /*3b50*/  @!P2 LDGSTS.E.BYPASS.LTC128B.128 [R29+0x18000], desc[UR6][R2.64] ;  /* 0x18000000021dafae */ /* 0x0009e2000b901d46 */
[----:B------:R-:W-:Y:S02]  /*3b60*/  ISETP.GE.AND P2, PT, R31, UR8, PT ;  /* 0x000000081f007c0c */ /* 0x000fe4000bf46270 */
[----:B------:R-:W-:Y:S01]  /*3b70*/  LEA.HI.X R17, R22, R21, R15, 0x1, P1 ;  /* 0x0000001516117211 */ /* 0x000fe200008f0c0f */
[----:B------:R4:W-:Y:S01]  /*3b80*/  @P4 STS.128 [R29+0x1a000], RZ ;  /* 0x01a000ff1d004388 */ /* 0x0009e20000000c00 */
[----:B------:R-:W-:-:S03]  /*3b90*/  ISETP.GE.AND P1, PT, R30, UR8, PT ;  /* 0x000000081e007c0c */ /* 0x000fc6000bf26270 */
[----:B------:R-:W-:Y:S01]  /*3ba0*/  @!PT LDS RZ, [RZ] ;  /* 0x00000000fffff984 */ /* 0x000fe20000000800 */
[----:B------:R-:W-:Y:S01]  /*3bb0*/  @!PT LDS RZ, [RZ] ;  /* 0x00000000fffff984 */ /* 0x000fe20000000800 */
[----:B------:R-:W-:Y:S01]  /*3bc0*/  @!PT LDS RZ, [RZ] ;  /* 0x00000000fffff984 */ /* 0x000fe20000000800 */
[----:B------:R4:W-:Y:S06]  /*3bd0*/  @!P4 LDGSTS.E.BYPASS.LTC128B.128 [R29+0x1a000], desc[UR6][R16.64+0x80] ;  /* 0x1a000080101dcfae */ /* 0x0009ec000b901d46 */
        /* <DEDUP_REMOVED lines=11> */
.L_x_358:
[----:B------:R-:W-:Y:S05]  /*3c90*/  BSYNC B0 ;  /* 0x0000000000007941 */ /* 0x000fea0003800000 */
.L_x_357:
        /* <DEDUP_REMOVED lines=11> */
[----:B------:R-:W-:Y:S01]  /*3d50*/  IMAD.U32 R22, RZ, RZ, UR30 ;  /* 0x0000001eff167e24 */ /* 0x000fe2000f8e00ff */
[----:B-1--4-:R-:W-:Y:S01]  /*3d60*/  IADD3 R16, P1, R12, 0x20, RZ ;  /* 0x000000200c107810 */ /* 0x012fe20007f3e0ff */
[----:B------:R-:W-:Y:S01]  /*3d70*/  IMAD.MOV.U32 R19, RZ, RZ, R13 ;  /* 0x000000ffff137224 */ /* 0x000fe200078e000d */
[----:B------:R-:W-:-:S03]  /*3d80*/  MOV R23, UR33 ;  /* 0x0000002100177c02 */ /* 0x000fc60008000f00 */
[----:B------:R-:W-:Y:S02]  /*3d90*/  IMAD.X R15, RZ, RZ, R11, P1 ;  /* 0x000000ffff0f7224 */ /* 0x000fe400008e060b */
[----:B------:R-:W-:-:S04]  /*3da0*/  IMAD.WIDE.U32 R22, R16, UR20, R22 ;  /* 0x0000001410167c25 */ /* 0x000fc8000f8e0016 */
[----:B------:R-:W1:Y:S01]  /*3db0*/  @!P2 LDC.64 R2, c[0x0][0x218] ;  /* 0x00008600ff02ab82 */ /* 0x000e620000000a00 */
[----:B------:R-:W-:Y:S01]  /*3dc0*/  IMAD R15, R15, UR20, RZ ;  /* 0x000000140f0f7c24 */ /* 0x000fe2000f8e02ff */
[----:B------:R4:W-:Y:S03]  /*3dd0*/  @P2 STS.128 [R29+0x19000], RZ ;  /* 0x019000ff1d002388 */ /* 0x0009e60000000c00 */
[----:B------:R-:W-:Y:S01]  /*3de0*/  IMAD R15, R16, UR21, R15 ;  /* 0x00000015100f7c24 */ /* 0x000fe2000f8e020f */
[----:B------:R-:W-:-:S03]  /*3df0*/  IADD3 R16, P1, R6, 0x20, RZ ;  /* 0x0000002006107810 */ /* 0x000fc60007f3e0ff */
[----:B------:R-:W-:Y:S01]  /*3e00*/  IMAD.IADD R23, R23, 0x1, R15 ;  /* 0x0000000117177824 */ /* 0x000fe200078e020f */
[----:B------:R-:W-:Y:S01]  /*3e10*/  IADD3.X R15, RZ, R7, RZ, P1, !PT ;  /* 0x00000007ff0f7210 */ /* 0x000fe20000ffe4ff */
[----:B-----5:R-:W-:-:S04]  /*3e20*/  IMAD.WIDE R20, R32, 0x2, R20 ;  /* 0x0000000220147825 */ /* 0x020fc800078e0214 */
[----:B------:R-:W-:-:S04]  /*3e30*/  IMAD.WIDE.U32 R22, R10, UR24, R22 ;  /* 0x000000180a167c25 */ /* 0x000fc8000f8e0016 */
[----:B------:R-:W-:Y:S01]  /*3e40*/  IMAD R15, R15, UR20, RZ ;  /* 0x000000140f0f7c24 */ /* 0x000fe2000f8e02ff */
[----:B------:R-:W-:Y:S01]  /*3e50*/  IADD3 R13, R14, R23, RZ ;  /* 0x000000170e0d7210 */ /* 0x000fe20007ffe0ff */
[----:B------:R-:W-:Y:S01]  /*3e60*/  IMAD.WIDE.U32 R18, R16, UR20, R18 ;  /* 0x0000001410127c25 */ /* 0x000fe2000f8e0012 */
[----:B------:R-:W-:-:S03]  /*3e70*/  LEA R20, P1, R22, R20, 0x1 ;  /* 0x0000001416147211 */ /* 0x000fc600078208ff */
[----:B------:R-:W-:Y:S01]  /*3e80*/  IMAD R15, R16, UR21, R15 ;  /* 0x00000015100f7c24 */ /* 0x000fe2000f8e020f */
[----:B------:R-:W-:Y:S02]  /*3e90*/  LEA.HI.X R21, R22, R21, R13, 0x1, P1 ;  /* 0x0000001516157211 */ /* 0x000fe400008f0c0d */
[----:B-1----:R-:W-:Y:S01]  /*3ea0*/  @!P2 LEA R2, P1, R18, R2, 0x1 ;  /* 0x000000021202a211 */ /* 0x002fe200078208ff */
[----:B------:R-:W-:-:S05]  /*3eb0*/  IMAD.IADD R15, R19, 0x1, R15 ;  /* 0x00000001130f7824 */ /* 0x000fca00078e020f */
[----:B------:R-:W-:Y:S02]  /*3ec0*/  @!P2 LEA.HI.X R3, R18, R3, R15, 0x1, P1 ;  /* 0x000000031203a211 */ /* 0x000fe400008f0c0f */
[----:B------:R-:W-:-:S03]  /*3ed0*/  ISETP.GE.AND P1, PT, R34, UR8, PT ;  /* 0x0000000822007c0c */ /* 0x000fc6000bf26270 */
        /* <DEDUP_REMOVED lines=9> */
[----:B------:R4:W-:Y:S01]  /*3f70*/  @!P1 LDGSTS.E.BYPASS.LTC128B.128 [R29+0x1b000], desc[UR6][R20.64+0x80] ;  /* 0x1b000080141d9fae */ /* 0x0009e2000b901d46 */
[----:B------:R-:W-:-:S03]  /*3f80*/  ISETP.GE.AND P1, PT, R30, UR8, PT ;  /* 0x000000081e007c0c */ /* 0x000fc6000bf26270 */
[----:B------:R4:W-:Y:S04]  /*3f90*/  @P2 STS.128 [R29+0x1d000], RZ ;  /* 0x01d000ff1d002388 */ /* 0x0009e80000000c00 */
[----:B------:R-:W-:Y:S01]  /*3fa0*/  @!PT LDS RZ, [RZ] ;  /* 0x00000000fffff984 */ /* 0x000fe20000000800 */
[----:B------:R-:W-:Y:S01]  /*3fb0*/  @!PT LDS RZ, [RZ] ;  /* 0x00000000fffff984 */ /* 0x000fe20000000800 */
[----:B------:R-:W-:Y:S01]  /*3fc0*/  @!PT LDS RZ, [RZ] ;  /* 0x00000000fffff984 */ /* 0x000fe20000000800 */
[----:B------:R4:W-:Y:S06]  /*3fd0*/  @!P2 LDGSTS.E.BYPASS.LTC128B.128 [R29+0x1d000], desc[UR6][R20.64+0x100] ;  /* 0x1d000100141dafae */ /* 0x0009ec000b901d46 */
[----:B------:R4:W-:Y:S01]  /*3fe0*/  @P1 STS.128 [R29+0x1f000], RZ ;  /* 0x01f000ff1d001388 */ /* 0x0009e20000000c00 */
[----:B------:R-:W-:Y:S05]  /*3ff0*/  @P1 BRA `(.L_x_360) ;  /* 0x0000000000101947 */ /* 0x000fea0003800000 */
[----:B------:R-:W-:Y:S01]  /*4000*/  @!PT LDS RZ, [RZ] ;  /* 0x00000000fffff984 */ /* 0x000fe20000000800 */
[----:B------:R-:W-:Y:S01]  /*4010*/  @!PT LDS RZ, [RZ] ;  /* 0x00000000fffff984 */ /* 0x000fe20000000800 */
[----:B------:R-:W-:Y:S01]  /*4020*/  @!PT LDS RZ, [RZ] ;  /* 0x00000000fffff984 */ /* 0x000fe20000000800 */
[----:B------:R1:W-:Y:S02]  /*4030*/  LDGSTS.E.BYPASS.LTC128B.128 [R29+0x1f000], desc[UR6][R20.64+0x180] ;  /* 0x1f000180141d7fae */ /* 0x0003e4000b901d46 */
.L_x_360:
[----:B------:R-:W-:Y:S05]  /*4040*/  BSYNC B0 ;  /* 0x0000000000007941 */ /* 0x000fea0003800000 */
.L_x_359:
[----:B------:R-:W-:Y:S01]  /*4050*/  IMAD.MOV.U32 R28, RZ, RZ, 0x7f800000 ;  /* 0x7f800000ff1c7424 */ /* 0x000fe200078e00ff */
[----:B------:R-:W-:Y:S01]  /*4060*/  MOV R27, 0x7f800000 ;  /* 0x7f800000001b7802 */ /* 0x000fe20000000f00 */
[----:B------:R-:W-:Y:S01]  /*4070*/  UIMAD UR8, UR9, UR22, URZ ;  /* 0x00000016090872a4 */ /* 0x000fe2000f8e023f */
[----:B------:R2:W-:Y:S01]  /*4080*/  @P3 STS.128 [R29+0x20000], RZ ;  /* 0x020000ff1d003388 */ /* 0x0005e20000000c00 */
[----:B------:R-:W-:Y:S01]  /*4090*/  IMAD.WIDE.U32 R14, R5, UR32, R32 ;  /* 0x00000020050e7c25 */ /* 0x000fe2000f8e0020 */
[----:B----4-:R-:W-:Y:S01]  /*40a0*/  SHF.R.S32.HI R2, RZ, 0x1f, R84 ;  /* 0x0000001fff027819 */ /* 0x010fe20000011454 */
[----:B------:R-:W-:Y:S01]  /*40b0*/  UIMAD UR8, UR32, UR23, UR8 ;  /* 0x00000017200872a4 */ /* 0x000fe2000f8e0208 */
[----:B------:R2:W-:Y:S01]  /*40c0*/  @P3 STS.128 [R29+0x22000], RZ ;  /* 0x022000ff1d003388 */ /* 0x0005e20000000c00 */
[----:B------:R-:W-:Y:S01]  /*40d0*/  IMAD.SHL.U32 R18, R84, 0x4, RZ ;  /* 0x0000000454127824 */ /* 0x000fe200078e00ff */
[----:B-1----:R-:W-:Y:S01]  /*40e0*/  IADD3 R16, P1, R14, UR31, RZ ;  /* 0x0000001f0e107c10 */ /* 0x002fe2000ff3e0ff */
[----:B------:R-:W-:Y:S01]  /*40f0*/  BSSY B0, `(.L_x_361) ;  /* 0x000003f000007945 */ /* 0x000fe20003800000 */
[----:B------:R2:W-:Y:S01]  /*4100*/  STL [R1+0x60], R28 ;  /* 0x0000601c01007387 */ /* 0x0005e20000100800 */
[----:B------:R-:W-:Y:S01]  /*4110*/  MOV R3, UR8 ;  /* 0x0000000800037c02 */ /* 0x000fe20008000f00 */
[----:B------:R-:W-:Y:S01]  /*4120*/  ULDC.64 UR8, c[0x0][0x268] ;  /* 0x00009a0000087ab9 */ /* 0x000fe20000000a00 */
[----:B------:R-:W-:Y:S01]  /*4130*/  IADD3 R18, P2, R18, UR12, RZ ;  /* 0x0000000c12127c10 */ /* 0x000fe2000ff5e0ff */
[----:B------:R2:W-:Y:S01]  /*4140*/  @P3 STS.128 [R29+0x24000], RZ ;  /* 0x024000ff1d003388 */ /* 0x0005e20000000c00 */
[----:B------:R-:W-:Y:S01]  /*4150*/  IADD3.X R17, R15, UR36, R3, P1, !PT ;  /* 0x000000240f117c10 */ /* 0x000fe20008ffe403 */
[----:B------:R-:W-:Y:S01]  /*4160*/  IMAD R13, R4, UR8, RZ ;  /* 0x00000008040d7c24 */ /* 0x000fe2000f8e02ff */
[----:B------:R-:W-:Y:S01]  /*4170*/  SHF.L.U64.HI R3, R84, 0x2, R2 ;  /* 0x0000000254037819 */ /* 0x000fe20000010202 */
[----:B------:R2:W-:Y:S02]  /*4180*/  STL [R1+0x64], R27 ;  /* 0x0000641b01007387 */ /* 0x0005e40000100800 */
[C---:B------:R-:W-:Y:S01]  /*4190*/  IMAD R13, R10.reuse, UR9, R13 ;  /* 0x000000090a0d7c24 */ /* 0x040fe2000f8e020d */
[----:B------:R-:W-:Y:S01]  /*41a0*/  IADD3.X R19, R3, UR11, RZ, P2, !PT ;  /* 0x0000000b03137c10 */ /* 0x000fe200097fe4ff */
[----:B------:R2:W-:Y:S01]  /*41b0*/  @P3 STS.128 [R29+0x26000], RZ ;  /* 0x026000ff1d003388 */ /* 0x0005e20000000c00 */
[----:B------:R-:W-:-:S04]  /*41c0*/  IMAD.WIDE.U32 R16, R10, UR8, R16 ;  /* 0x000000080a107c25 */ /* 0x000fc8000f8e0010 */
        /* <DEDUP_REMOVED lines=11> */
[----:B------:R-:W4:Y:S01]  /*4280*/  @!P2 LDC.64 R4, c[0x0][0x220] ;  /* 0x00008800ff04ab82 */ /* 0x000f220000000a00 */
        /* <DEDUP_REMOVED lines=9> */
[----:B------:R-:W-:Y:S01]  /*4320*/  IMAD.WIDE.U32 R22, R10, UR8, R22 ;  /* 0x000000080a167c25 */ /* 0x000fe2000f8e0016 */
[----:B----4-:R-:W-:-:S04]  /*4330*/  @!P2 LEA R4, P1, R24, R4, 0x1 ;  /* 0x000000041804a211 */ /* 0x010fc800078208ff */
[----:B------:R-:W-:Y:S01]  /*4340*/  @!P2 LEA.HI.X R5, R24, R5, R14, 0x1, P1 ;  /* 0x000000051805a211 */ /* 0x000fe200008f0c0e */
[----:B------:R-:W-:Y:S01]  /*4350*/  IMAD.IADD R14, R13, 0x1, R23 ;  /* 0x000000010d0e7824 */ /* 0x000fe200078e0217 */
        /* <DEDUP_REMOVED lines=24> */
.L_x_362:
[----:B------:R-:W-:Y:S05]  /*44e0*/  BSYNC B0 ;  /* 0x0000000000007941 */ /* 0x000fea0003800000 */
.L_x_361:
[----:B------:R1:W-:Y:S01]  /*44f0*/  @P4 STS.128 [R29+0x21000], RZ ;  /* 0x021000ff1d004388 */ /* 0x0003e20000000c00 */
[----:B------:R-:W-:Y:S03]  /*4500*/  BSSY B0, `(.L_x_363) ;  /* 0x0000037000007945 */ /* 0x000fe60003800000 */
[----:B------:R1:W-:Y:S04]  /*4510*/  @P4 STS.128 [R29+0x23000], RZ ;  /* 0x023000ff1d004388 */ /* 0x0003e80000000c00 */
[----:B------:R1:W-:Y:S04]  /*4520*/  @P4 STS.128 [R29+0x25000], RZ ;  /* 0x025000ff1d004388 */ /* 0x0003e80000000c00 */
[----:B------:R1:W-:Y:S01]  /*4530*/  @P4 STS.128 [R29+0x27000], RZ ;  /* 0x027000ff1d004388 */ /* 0x0003e20000000c00 */
[----:B------:R-:W-:Y:S05]  /*4540*/  @P4 BRA `(.L_x_364) ;  /* 0x0000000000c84947 */ /* 0x000fea0003800000 */
[----:B------:R-:W-:Y:S01]  /*4550*/  ULDC UR9, c[0x0][0x2d0] ;  /* 0x0000b40000097ab9 */ /* 0x000fe20000000800 */
[----:B------:R-:W-:Y:S01]  /*4560*/  IADD3 R6, P3, R6, 0x20, RZ ;  /* 0x0000002006067810 */ /* 0x000fe20007f7e0ff */
[----:B-1--4-:R-:W1:Y:S01]  /*4570*/  LDC.64 R20, c[0x0][0x220] ;  /* 0x00008800ff147b82 */ /* 0x012e620000000a00 */
[----:B------:R-:W-:Y:S01]  /*4580*/  ISETP.GE.AND P1, PT, R32, UR9, PT ;  /* 0x0000000920007c0c */ /* 0x000fe2000bf26270 */
[----:B------:R-:W-:Y:S01]  /*4590*/  IMAD.U32 R14, RZ, RZ, UR31 ;  /* 0x0000001fff0e7e24 */ /* 0x000fe2000f8e00ff */
[----:B------:R-:W-:Y:S01]  /*45a0*/  IADD3 R12, P2, R12, 0x20, RZ ;  /* 0x000000200c0c7810 */ /* 0x000fe20007f5e0ff */
[----:B------:R-:W-:Y:S01]  /*45b0*/  IMAD.X R7, RZ, RZ, R7, P3 ;  /* 0x000000ffff077224 */ /* 0x000fe200018e0607 */
[----:B------:R-:W-:Y:S02]  /*45c0*/  MOV R17, R3 ;  /* 0x0000000300117202 */ /* 0x000fe40000000f00 */
[----:B------:R-:W-:Y:S01]  /*45d0*/  MOV R15, UR36 ;  /* 0x00000024000f7c02 */ /* 0x000fe20008000f00 */
[----:B------:R-:W-:Y:S01]  /*45e0*/  IMAD.X R11, RZ, RZ, R11, P2 ;  /* 0x000000ffff0b7224 */ /* 0x000fe200010e060b */
[----:B------:R-:W-:Y:S01]  /*45f0*/  ISETP.GE.AND P3, PT, R34, UR9, PT ;  /* 0x0000000922007c0c */ /* 0x000fe2000bf66270 */
[----:B------:R-:W-:-:S02]  /*4600*/  IMAD R7, R7, UR22, RZ ;  /* 0x0000001607077c24 */ /* 0x000fc4000f8e02ff */
[----:B------:R-:W-:Y:S02]  /*4610*/  IMAD R11, R11, UR22, RZ ;  /* 0x000000160b0b7c24 */ /* 0x000fe4000f8e02ff */
[----:B------:R-:W4:Y:S01]  /*4620*/  @!P1 LDC.64 R4, c[0x0][0x220] ;  /* 0x00008800ff049b82 */ /* 0x000f220000000a00 */
[C---:B------:R-:W-:Y:S01]  /*4630*/  IMAD.WIDE.U32 R16, R6.reuse, UR22, R16 ;  /* 0x0000001606107c25 */ /* 0x040fe2000f8e0010 */
[----:B------:R1:W-:Y:S03]  /*4640*/  @P1 STS.128 [R29+0x21000], RZ ;  /* 0x021000ff1d001388 */ /* 0x0003e60000000c00 */
[----:B------:R-:W-:Y:S02]  /*4650*/  IMAD R7, R6, UR23, R7 ;  /* 0x0000001706077c24 */ /* 0x000fe4000f8e0207 */
[----:B------:R-:W-:-:S04]  /*4660*/  IMAD.WIDE.U32 R14, R12, UR22, R14 ;  /* 0x000000160c0e7c25 */ /* 0x000fc8000f8e000e */
[----:B------:R-:W-:Y:S02]  /*4670*/  IMAD R11, R12, UR23, R11 ;  /* 0x000000170c0b7c24 */ /* 0x000fe4000f8e020b */
[----:B-1----:R-:W-:-:S04]  /*4680*/  IMAD.WIDE R20, R32, 0x2, R20 ;  /* 0x0000000220147825 */ /* 0x002fc800078e0214 */
[----:B------:R-:W-:Y:S02]  /*4690*/  IMAD.IADD R15, R15, 0x1, R11 ;  /* 0x000000010f0f7824 */ /* 0x000fe400078e020b */
[----:B------:R-:W-:Y:S01]  /*46a0*/  IMAD.WIDE.U32 R10, R10, UR8, R14 ;  /* 0x000000080a0a7c25 */ /* 0x000fe2000f8e000e */
[----:B----4-:R-:W-:-:S03]  /*46b0*/  @!P1 LEA R6, P2, R16, R4, 0x1 ;  /* 0x0000000410069211 */ /* 0x010fc600078408ff */
[----:B------:R-:W-:Y:S01]  /*46c0*/  IMAD.IADD R13, R13, 0x1, R11 ;  /* 0x000000010d0d7824 */ /* 0x000fe200078e020b */
[----:B------:R-:W-:-:S04]  /*46d0*/  IADD3 R4, R17, R7, RZ ;  /* 0x0000000711047210 */ /* 0x000fc80007ffe0ff */
[----:B------:R-:W-:Y:S02]  /*46e0*/  @!P1 LEA.HI.X R7, R16, R5, R4, 0x1, P2 ;  /* 0x0000000510079211 */ /* 0x000fe400010f0c04 */
[----:B------:R-:W-:Y:S02]  /*46f0*/  ISETP.GE.AND P2, PT, R31, UR9, PT ;  /* 0x000000091f007c0c */ /* 0x000fe4000bf46270 */
[----:B------:R-:W-:Y:S01]  /*4700*/  LEA R4, P4, R10, R20, 0x1 ;  /* 0x000000140a047211 */ /* 0x000fe200078808ff */
[----:B------:R-:W-:Y:S01]  /*4710*/  @!PT LDS RZ, [RZ] ;  /* 0x00000000fffff984 */ /* 0x000fe20000000800 */
[----:B------:R-:W-:Y:S01]  /*4720*/  @!PT LDS RZ, [RZ] ;  /* 0x00000000fffff984 */ /* 0x000fe20000000800 */
[----:B------:R-:W-:Y:S01]  /*4730*/  @!PT LDS RZ, [RZ] ;  /* 0x00000000fffff984 */ /* 0x000fe20000000800 */
[----:B------:R1:W-:Y:S01]  /*4740*/  @!P1 LDGSTS.E.BYPASS.LTC128B.128 [R29+0x21000], desc[UR6][R6.64] ;  /* 0x21000000061d9fae */ /* 0x0003e2000b901d46 */
[----:B------:R-:W-:Y:S02]  /*4750*/  ISETP.GE.AND P1, PT, R30, UR9, PT ;  /* 0x000000091e007c0c */ /* 0x000fe4000bf26270 */
        /* <DEDUP_REMOVED lines=17> */
.L_x_364:
[----:B------:R-:W-:Y:S05]  /*4870*/  BSYNC B0 ;  /* 0x0000000000007941 */ /* 0x000fea0003800000 */
.L_x_363:
[----:B------:R-:W-:Y:S02]  /*4880*/  IMAD.MOV.U32 R3, RZ, RZ, R27 ;  /* 0x000000ffff037224 */ /* 0x000fe400078e001b */
[----:B-1--4-:R-:W-:Y:S01]  /*4890*/  IMAD.MOV.U32 R4, RZ, RZ, R28 ;  /* 0x000000ffff047224 */ /* 0x012fe200078e001c */
[----:B------:R-:W-:Y:S01]  /*48a0*/  LEA.HI R6, R8, R9, RZ, 0x4 ;  /* 0x0000000908067211 */ /* 0x000fe200078f20ff */
[----:B------:R-:W0:Y:S01]  /*48b0*/  LDGDEPBAR ;  /* 0x00000000000079af */ /* 0x000e220000000000 */
[C---:B------:R-:W-:Y:S01]  /*48c0*/  VIADD R5, R84.reuse, 0x1 ;  /* 0x0000000154057836 */ /* 0x040fe20000000000 */
[----:B------:R-:W-:Y:S01]  /*48d0*/  ULDC UR19, c[0x0][0x2d0] ;  /* 0x0000b40000137ab9 */ /* 0x000fe20000000800 */
[----:B------:R-:W-:Y:S01]  /*48e0*/  IMAD.MOV.U32 R242, RZ, RZ, 0x20 ;  /* 0x00000020fff27424 */ /* 0x000fe200078e00ff */
[----:B------:R-:W4:Y:S01]  /*48f0*/  @!P5 LDG.E R3, desc[UR6][R18.64+0x20] ;  /* 0x000020061203d981 */ /* 0x000f22000c1e1900 */
[----:B------:R-:W-:Y:S01]  /*4900*/  IMAD.MOV.U32 R241, RZ, RZ, 0x40 ;  /* 0x00000040fff17424 */ /* 0x000fe200078e00ff */
[----:B------:R-:W-:Y:S01]  /*4910*/  SHF.L.U64.HI R2, R84, 0x2, R2 ;  /* 0x0000000254027819 */ /* 0x000fe20000010202 */
[----:B------:R-:W-:Y:S01]  /*4920*/  UIADD3 UR20, UR37, 0x40, UR32 ;  /* 0x0000004025147890 */ /* 0x000fe2000fffe020 */
[----:B------:R-:W5:Y:S01]  /*4930*/  @!P6 LDG.E R4, desc[UR6][R18.64] ;  /* 0x000000061204e981 */ /* 0x000f62000c1e1900 */
[----:B------:R-:W-:-:S02]  /*4940*/  LOP3.LUT R6, R6, 0xfffffff0, RZ, 0xc0, !PT ;  /* 0xfffffff006067812 */ /* 0x000fc400078ec0ff */
[----:B------:R-:W-:Y:S02]  /*4950*/  CS2R R190, SRZ ;  /* 0x0000000000be7805 */ /* 0x000fe4000001ff00 */
[----:B------:R-:W-:Y:S02]  /*4960*/  CS2R R188, SRZ ;  /* 0x0000000000bc7805 */ /* 0x000fe4000001ff00 */
[----:B------:R-:W-:Y:S02]  /*4970*/  CS2R R194, SRZ ;  /* 0x0000000000c27805 */ /* 0x000fe4000001ff00 */
[----:B------:R-:W-:Y:S01]  /*4980*/  CS2R R192, SRZ ;  /* 0x0000000000c07805 */ /* 0x000fe2000001ff00 */
[----:B------:R-:W-:Y:S01]  /*4990*/  IMAD.IADD R6, R9, 0x1, -R6 ;  /* 0x0000000109067824 */ /* 0x000fe200078e0a06 */
        /* <DEDUP_REMOVED lines=53> */
[----:B--23--:R-:W-:Y:S02]  /*4cf0*/  CS2R R28, SRZ ;  /* 0x00000000001c7805 */ /* 0x00cfe4000001ff00 */
[----:B------:R-:W-:Y:S02]  /*4d00*/  CS2R R34, SRZ ;  /* 0x0000000000227805 */ /* 0x000fe4000001ff00 */
[----:B------:R-:W-:-:S02]  /*4d10*/  CS2R R32, SRZ ;  /* 0x0000000000207805 */ /* 0x000fc4000001ff00 */
[----:B------:R-:W-:Y:S02]  /*4d20*/  CS2R R24, SRZ ;  /* 0x0000000000187805 */ /* 0x000fe4000001ff00 */
[----:B------:R-:W-:Y:S02]  /*4d30*/  CS2R R22, SRZ ;  /* 0x0000000000167805 */ /* 0x000fe4000001ff00 */
[----:B------:R-:W-:Y:S01]  /*4d40*/  CS2R R20, SRZ ;  /* 0x0000000000147805 */ /* 0x000fe2000001ff00 */
[----:B------:R-:W-:Y:S01]  /*4d50*/  UIADD3 UR20, UR20, -UR10, URZ ;  /* 0x8000000a14147290 */ /* 0x000fe2000fffe03f */
[----:B------:R-:W-:Y:S01]  /*4d60*/  ULDC UR21, c[0x0][0x2dc] ;  /* 0x0000b70000157ab9 */ /* 0x000fe20000000800 */
[----:B------:R-:W-:Y:S01]  /*4d70*/  ULDC UR15, c[0x0][0x2ec] ;  /* 0x0000bb00000f7ab9 */ /* 0x000fe20000000800 */
[----:B----4-:R1:W-:Y:S04]  /*4d80*/  @!P5 STL [R1+0x64], R3 ;  /* 0x000064030100d387 */ /* 0x0103e80000100800 */
[----:B-----5:R2:W-:Y:S01]  /*4d90*/  @!P6 STL [R1+0x60], R4 ;  /* 0x000060040100e387 */ /* 0x0205e20000100800 */
[----:B-1----:R-:W-:-:S04]  /*4da0*/  SHF.R.S32.HI R3, RZ, 0x1f, R6 ;  /* 0x0000001fff037819 */ /* 0x002fc80000011406 */
[----:B------:R-:W-:-:S04]  /*4db0*/  LEA.HI R3, R3, R6, RZ, 0x3 ;  /* 0x0000000603037211 */ /* 0x000fc800078f18ff */
[----:B------:R-:W-:Y:S01]  /*4dc0*/  LOP3.LUT R3, R3, 0xfffffff8, RZ, 0xc0, !PT ;  /* 0xfffffff803037812 */ /* 0x000fe200078ec0ff */
[----:B--2---:R-:W-:-:S04]  /*4dd0*/  IMAD.U32 R4, RZ, RZ, UR37 ;  /* 0x00000025ff047e24 */ /* 0x004fc8000f8e00ff */
[----:B------:R-:W-:Y:S01]  /*4de0*/  IMAD.IADD R3, R6, 0x1, -R3 ;  /* 0x0000000106037824 */ /* 0x000fe200078e0a03 */
[----:B------:R-:W-:-:S04]  /*4df0*/  IADD3 R4, R5, UR10, -R4 ;  /* 0x0000000a05047c10 */ /* 0x000fc8000fffe804 */
[----:B------:R-:W-:Y:S01]  /*4e00*/  R2P PR, R3, 0x6 ;  /* 0x0000000603007804 */ /* 0x000fe20000000000 */
[----:B------:R1:W-:Y:S01]  /*4e10*/  STL [R1+0x44], R4 ;  /* 0x0000440401007387 */ /* 0x0003e20000100800 */
[----:B------:R-:W-:Y:S02]  /*4e20*/  VIADD R3, R252, 0x4000 ;  /* 0x00004000fc037836 */ /* 0x000fe40000000000 */
[----:B------:R-:W-:Y:S01]  /*4e30*/  IMAD.MOV.U32 R6, RZ, RZ, R26 ;  /* 0x000000ffff067224 */ /* 0x000fe200078e001a */
[----:B------:R-:W-:Y:S01]  /*4e40*/  SEL R242, R242, 0xffffffe0, !P1 ;  /* 0xffffffe0f2f27807 */ /* 0x000fe20004800000 */
[----:B------:R-:W-:Y:S01]  /*4e50*/  IMAD.SHL.U32 R5, R84, 0x4, RZ ;  /* 0x0000000454057824 */ /* 0x000fe200078e00ff */
[----:B------:R-:W-:Y:S02]  /*4e60*/  SEL R241, R241, 0xffffffc0, !P2 ;  /* 0xffffffc0f1f17807 */ /* 0x000fe40005000000 */
[----:B------:R-:W-:Y:S01]  /*4e70*/  SEL R244, R3, R252, !P0 ;  /* 0x000000fc03f47207 */ /* 0x000fe20004000000 */
[----:B------:R-:W-:Y:S01]  /*4e80*/  IMAD.IADD R240, R245, 0x1, R242 ;  /* 0x00000001f5f07824 */ /* 0x000fe200078e02f2 */
[----:B------:R-:W-:Y:S01]  /*4e90*/  STL [R1+0x5c], R6 ;  /* 0x00005c0601007387 */ /* 0x000fe20000100800 */
[----:B------:R-:W-:-:S02]  /*4ea0*/  CS2R R26, SRZ ;  /* 0x00000000001a7805 */ /* 0x000fc4000001ff00 */
[----:B------:R-:W-:Y:S01]  /*4eb0*/  LEA R244, R244, UR4, 0x1 ;  /* 0x00000004f4f47c11 */ /* 0x000fe2000f8e08ff */
[----:B------:R-:W-:Y:S01]  /*4ec0*/  STL [R1+0x2c], R5 ;  /* 0x00002c0501007387 */ /* 0x000fe20000100800 */
[----:B------:R-:W-:Y:S02]  /*4ed0*/  IMAD.IADD R3, R241, 0x1, R240 ;  /* 0x00000001f1037824 */ /* 0x000fe400078e02f0 */
[----:B-1----:R-:W-:Y:S01]  /*4ee0*/  VIADD R4, R251, 0x4000 ;  /* 0x00004000fb047836 */ /* 0x002fe20000000000 */
[----:B------:R1:W-:Y:S04]  /*4ef0*/  STL [R1+0x30], R2 ;  /* 0x0000300201007387 */ /* 0x0003e80000100800 */
[----:B------:R-:W-:-:S04]  /*4f00*/  SEL R243, R4, R251, !P0 ;  /* 0x000000fb04f37207 */ /* 0x000fc80004000000 */
[----:B------:R-:W-:Y:S01]  /*4f10*/  LEA R243, R243, UR4, 0x1 ;  /* 0x00000004f3f37c11 */ /* 0x000fe2000f8e08ff */
[----:B-1----:R-:W-:-:S07]  /*4f20*/  IMAD.IADD R2, R245, 0x1, R241 ;  /* 0x00000001f5027824 */ /* 0x002fce00078e02f1 */
.L_x_367:
[----:B------:R-:W0:Y:S01]  /*4f30*/  LDGDEPBAR ;  /* 0x00000000000079af */ /* 0x000e220000000000 */
[C---:B------:R-:W-:Y:S01]  /*4f40*/  IMAD.IADD R118, R244.reuse, 0x1, R242 ;  /* 0x00000001f4767824 */ /* 0x040fe200078e02f2 */
[----:B------:R-:W-:Y:S01]  /*4f50*/  USHF.L.U32 UR8, UR5, 0x6, URZ ;  /* 0x0000000605087899 */ /* 0x000fe2000800063f */
[----:B------:R-:W-:Y:S01]  /*4f60*/  IMAD.IADD R117, R244, 0x1, R241 ;  /* 0x00000001f4757824 */ /* 0x000fe200078e02f1 */
[----:B------:R-:W2:Y:S01]  /*4f70*/  LDL R121, [R1] ;  /* 0x0000000001797983 */ /* 0x000ea20000100800 */
[----:B------:R-:W-:Y:S01]  /*4f80*/  IMAD.U32 R130, RZ, RZ, UR17 ;  /* 0x00000011ff827e24 */ /* 0x000fe2000f8e00ff */
[----:B------:R-:W-:Y:S01]  /*4f90*/  IADD3 R116, R118, R241, RZ ;  /* 0x000000f176747210 */ /* 0x000fe20007ffe0ff */
[----:B------:R-:W-:Y:S01]  /*4fa0*/  UISETP.GE.AND UP0, UPT, UR8, UR20, UPT ;  /* 0x000000140800728c */ /* 0x000fe2000bf06270 */
[----:B------:R-:W3:Y:S01]  /*4fb0*/  LDL R122, [R1+0x44] ;  /* 0x00004400017a7983 */ /* 0x000ee20000100800 */
[----:B------:R-:W-:Y:S02]  /*4fc0*/  USHF.L.U32 UR9, UR17, 0x6, URZ ;  /* 0x0000000611097899 */ /* 0x000fe4000800063f */
[----:B------:R-:W-:Y:S01]  /*4fd0*/  UISETP.GT.AND UP3, UPT, UR5, UR16, UPT ;  /* 0x000000100500728c */ /* 0x000fe2000bf64270 */
[----:B------:R-:W4:Y:S01]  /*4fe0*/  LDL R119, [R1+0x60] ;  /* 0x0000600001777983 */ /* 0x000f220000100800 */
[----:B------:R-:W-:Y:S03]  /*4ff0*/  UIADD3 UR9, UR9, 0x40, URZ ;  /* 0x0000004009097890 */ /* 0x000fe6000fffe03f */
[----:B------:R-:W4:Y:S01]  /*5000*/  LDL R120, [R1+0x64] ;  /* 0x0000640001787983 */ /* 0x000f220000100800 */
[----:B------:R-:W-:Y:S03]  /*5010*/  UISETP.LT.AND UP0, UPT, UR9, UR10, UP0 ;  /* 0x0000000a0900728c */ /* 0x000fe60008701270 */
[----:B------:R-:W4:Y:S03]  /*5020*/  LDL R207, [R1+0x1c] ;  /* 0x00001c0001cf7983 */ /* 0x000f260000100800 */
[----:B------:R-:W-:Y:S01]  /*5030*/  PLOP3.LUT P0, PT, PT, PT, UP0, 0x80, 0x0 ;  /* 0x000000000000781c */ /* 0x000fe20003f0f008 */
[----:B------:R-:W4:Y:S04]  /*5040*/  LDL R209, [R1+0x2c] ;  /* 0x00002c0001d17983 */ /* 0x000f280000100800 */
[----:B------:R-:W4:Y:S01]  /*5050*/  LDL R208, [R1+0x30] ;  /* 0x0000300001d07983 */ /* 0x000f220000100800 */
[----:B------:R-:W-:Y:S04]  /*5060*/  DEPBAR.LE SB0, 0x0 ;  /* 0x000080000000791a */ /* 0x000fe80000000000 */
[----:B------:R-:W-:Y:S06]  /*5070*/  BAR.SYNC.DEFER_BLOCKING 0x0 ;  /* 0x0000000000007b1d */ /* 0x000fec0000010000 */
[----:B------:R-:W-:Y:S04]  /*5080*/  LDSM.16.M88.4 R84, [R244] ;  /* 0x00000000f454783b */ /* 0x000fe80000000200 */
[----:B------:R-:W1:Y:S04]  /*5090*/  LDSM.16.M88.4 R88, [R250+UR4+0x18000] ;  /* 0x01800004fa58783b */ /* 0x000e680008000200 */
[----:B------:R-:W1:Y:S04]  /*50a0*/  LDSM.16.M88.4 R92, [R250+UR4+0x18800] ;  /* 0x01880004fa5c783b */ /* 0x000e680008000200 */
[----:B------:R-:W-:Y:S04]  /*50b0*/  LDSM.16.M88.4 R96, [R118] ;  /* 0x000000007660783b */ /* 0x000fe80000000200 */
[----:B------:R-:W1:Y:S04]  /*50c0*/  LDSM.16.M88.4 R100, [R249] ;  /* 0x00000000f964783b */ /* 0x000e680000000200 */
[----:B------:R-:W1:Y:S04]  /*50d0*/  LDSM.16.M88.4 R104, [R249+0x800] ;  /* 0x00080000f968783b */ /* 0x000e680000000200 */
[----:B------:R-:W-:Y:S04]  /*50e0*/  LDSM.16.M88.4 R108, [R117] ;  /* 0x00000000756c783b */ /* 0x000fe80000000200 */
[----:B------:R-:W1:Y:S02]  /*50f0*/  LDSM.16.M88.4 R112, [R248] ;  /* 0x00000000f870783b */ /* 0x000e640000000200 */
[C---:B-1----:R-:W-:Y:S06]  /*5100*/  HMMA.16816.F32 R4, R84.reuse, R88, RZ ;  /* 0x000000585404723c */ /* 0x042fec00000018ff */
[C---:B------:R-:W-:Y:S01]  /*5110*/  HMMA.16816.F32 R8, R84.reuse, R90, RZ ;  /* 0x0000005a5408723c */ /* 0x040fe200000018ff */
[----:B------:R-:W-:Y:S05]  /*5120*/  LDSM.16.M88.4 R88, [R116] ;  /* 0x000000007458783b */ /* 0x000fea0000000200 */
[C---:B------:R-:W-:Y:S06]  /*5130*/  HMMA.16816.F32 R12, R84.reuse, R92, RZ ;  /* 0x0000005c540c723c */ /* 0x040fec00000018ff */
[----:B------:R-:W-:Y:S01]  /*5140*/  HMMA.16816.F32 R16, R84, R94, RZ ;  /* 0x0000005e5410723c */ /* 0x000fe200000018ff */
[----:B------:R-:W1:Y:S04]  /*5150*/  LDSM.16.M88.4 R84, [R248+0x800] ;  /* 0x00080000f854783b */ /* 0x000e680000000200 */
[----:B------:R-:W1:Y:S01]  /*5160*/  LDSM.16.M88.4 R92, [R247] ;  /* 0x00000000f75c783b */ /* 0x000e620000000200 */
[C---:B------:R-:W-:Y:S06]  /*5170*/  HMMA.16816.F32 R4, R96.reuse, R100, R4 ;  /* 0x000000646004723c */ /* 0x040fec0000001804 */
[C---:B------:R-:W-:Y:S01]  /*5180*/  HMMA.16816.F32 R8, R96.reuse, R102, R8 ;  /* 0x000000666008723c */ /* 0x040fe20000001808 */
[----:B------:R-:W-:Y:S05]  /*5190*/  LDSM.16.M88.4 R100, [R244+0x2000] ;  /* 0x00200000f464783b */ /* 0x000fea0000000200 */
[C---:B------:R-:W-:Y:S06]  /*51a0*/  HMMA.16816.F32 R12, R96.reuse, R104, R12 ;  /* 0x00000068600c723c */ /* 0x040fec000000180c */
[----:B------:R-:W-:Y:S01]  /*51b0*/  HMMA.16816.F32 R16, R96, R106, R16 ;  /* 0x0000006a6010723c */ /* 0x000fe20000001810 */
[----:B------:R-:W1:Y:S04]  /*51c0*/  LDSM.16.M88.4 R96, [R247+0x800] ;  /* 0x00080000f760783b */ /* 0x000e680000000200 */
[----:B------:R-:W1:Y:S01]  /*51d0*/  LDSM.16.M88.4 R104, [R250+UR4+0x1a000] ;  /* 0x01a00004fa68783b */ /* 0x000e620008000200 */
[C---:B------:R-:W-:Y:S06]  /*51e0*/  HMMA.16816.F32 R4, R108.reuse, R112, R4 ;  /* 0x000000706c04723c */ /* 0x040fec0000001804 */
[C---:B------:R-:W-:Y:S01]  /*51f0*/  HMMA.16816.F32 R8, R108.reuse, R114, R8 ;  /* 0x000000726c08723c */ /* 0x040fe20000001808 */
[----:B------:R-:W-:Y:S05]  /*5200*/  LDSM.16.M88.4 R112, [R249+0x2000] ;  /* 0x00200000f970783b */ /* 0x000fea0000000200 */
[C---:B-1----:R-:W-:Y:S06]  /*5210*/  HMMA.16816.F32 R12, R108.reuse, R84, R12 ;  /* 0x000000546c0c723c */ /* 0x042fec000000180c */
[----:B------:R-:W-:Y:S01]  /*5220*/  HMMA.16816.F32 R16, R108, R86, R16 ;  /* 0x000000566c10723c */ /* 0x000fe20000001810 */
[----:B------:R-:W1:Y:S04]  /*5230*/  LDSM.16.M88.4 R84, [R250+UR4+0x1a800] ;  /* 0x01a80004fa54783b */ /* 0x000e680008000200 */
[----:B------:R-:W1:Y:S01]  /*5240*/  LDSM.16.M88.4 R108, [R118+0x2000] ;  /* 0x00200000766c783b */ /* 0x000e620000000200 */
[C---:B------:R-:W-:Y:S06]  /*5250*/  HMMA.16816.F32 R4, R88.reuse, R92, R4 ;  /* 0x0000005c5804723c */ /* 0x040fec0000001804 */
[C---:B------:R-:W-:Y:S01]  /*5260*/  HMMA.16816.F32 R8, R88.reuse, R94, R8 ;  /* 0x0000005e5808723c */ /* 0x040fe20000001808 */
[----:B------:R-:W-:Y:S05]  /*5270*/  LDSM.16.M88.4 R92, [R117+0x2000] ;  /* 0x00200000755c783b */ /* 0x000fea0000000200 */
[C---:B------:R-:W-:Y:S06]  /*5280*/  HMMA.16816.F32 R12, R88.reuse, R96, R12 ;  /* 0x00000060580c723c */ /* 0x040fec000000180c */
[----:B------:R-:W-:Y:S01]  /*5290*/  HMMA.16816.F32 R16, R88, R98, R16 ;  /* 0x000000625810723c */ /* 0x000fe20000001810 */
[----:B------:R-:W1:Y:S04]  /*52a0*/  LDSM.16.M88.4 R88, [R249+0x2800] ;  /* 0x00280000f958783b */ /* 0x000e680000000200 */
[----:B------:R-:W1:Y:S01]  /*52b0*/  LDSM.16.M88.4 R96, [R248+0x2000] ;  /* 0x00200000f860783b */ /* 0x000e620000000200 */
[C---:B------:R-:W-:Y:S06]  /*52c0*/  HMMA.16816.F32 R4, R100.reuse, R104, R4 ;  /* 0x000000686404723c */ /* 0x040fec0000001804 */
[C---:B------:R-:W-:Y:S01]  /*52d0*/  HMMA.16816.F32 R8, R100.reuse, R106, R8 ;  /* 0x0000006a6408723c */ /* 0x040fe20000001808 */
[----:B------:R-:W-:Y:S05]  /*52e0*/  LDSM.16.M88.4 R104, [R247+0x2000] ;  /* 0x00200000f768783b */ /* 0x000fea0000000200 */
[C---:B-1----:R-:W-:Y:S06]  /*52f0*/  HMMA.16816.F32 R12, R100.reuse, R84, R12 ;  /* 0x00000054640c723c */ /* 0x042fec000000180c */
[----:B------:R-:W-:Y:S01]  /*5300*/  HMMA.16816.F32 R16, R100, R86, R16 ;  /* 0x000000566410723c */ /* 0x000fe20000001810 */
[----:B------:R-:W1:Y:S04]  /*5310*/  LDSM.16.M88.4 R84, [R248+0x2800] ;  /* 0x00280000f854783b */ /* 0x000e680000000200 */
[----:B------:R-:W1:Y:S01]  /*5320*/  LDSM.16.M88.4 R100, [R116+0x2000] ;  /* 0x002000007464783b */ /* 0x000e620000000200 */
[C---:B------:R-:W-:Y:S06]  /*5330*/  HMMA.16816.F32 R4, R108.reuse, R112, R4 ;  /* 0x000000706c04723c */ /* 0x040fec0000001804 */
[C---:B------:R-:W-:Y:S01]  /*5340*/  HMMA.16816.F32 R8, R108.reuse, R114, R8 ;  /* 0x000000726c08723c */ /* 0x040fe20000001808 */
[----:B------:R-:W-:Y:S05]  /*5350*/  LDSM.16.M88.4 R112, [R250+UR4+0x1c000] ;  /* 0x01c00004fa70783b */ /* 0x000fea0008000200 */
        /* <DEDUP_REMOVED lines=14> */
[C---:B------:R-:W-:Y:S06]  /*5440*/  HMMA.16816.F32 R12, R100.reuse, R88, R12 ;  /* 0x00000058640c723c */ /* 0x040fec000000180c */
[----:B------:R-:W-:Y:S01]  /*5450*/  HMMA.16816.F32 R16, R100, R90, R16 ;  /* 0x0000005a6410723c */ /* 0x000fe20000001810 */
[----:B------:R-:W4:Y:S04]  /*5460*/  LDSM.16.M88.4 R88, [R249+0x4800] ;  /* 0x00480000f958783b */ /* 0x000f280000000200 */
[----:B------:R-:W4:Y:S01]  /*5470*/  LDSM.16.M88.4 R100, [R117+0x4000] ;  /* 0x004000007564783b */ /* 0x000f220000000200 */
[C---:B------:R-:W-:Y:S06]  /*5480*/  HMMA.16816.F32 R4, R108.reuse, R112, R4 ;  /* 0x000000706c04723c */ /* 0x040fec0000001804 */
[C---:B------:R-:W-:Y:S01]  /*5490*/  HMMA.16816.F32 R8, R108.reuse, R114, R8 ;  /* 0x000000726c08723c */ /* 0x040fe20000001808 */
[----:B------:R-:W-:Y:S04]  /*54a0*/  LDSM.16.M88.4 R112, [R247+0x4000] ;  /* 0x00400000f770783b */ /* 0x000fe80000000200 */
[----:B--2---:R-:W-:Y:S01]  /*54b0*/  @!P0 LEA R130, R130, R121, 0x6 ;  /* 0x0000007982828211 */ /* 0x004fe200078e30ff */
[C---:B-1----:R-:W-:Y:S01]  /*54c0*/  HMMA.16816.F32 R12, R108.reuse, R84, R12 ;  /* 0x000000546c0c723c */ /* 0x042fe2000000180c */
[----:B------:R-:W-:Y:S04]  /*54d0*/  IMAD.MOV.U32 R121, RZ, RZ, 0x8 ;  /* 0x00000008ff797424 */ /* 0x000fe800078e00ff */
[----:B---3--:R-:W-:Y:S01]  /*54e0*/  @!P0 VIADD R197, R122, UR8 ;  /* 0x000000087ac58c36 */ /* 0x008fe20008000000 */
[----:B------:R-:W-:Y:S01]  /*54f0*/  HMMA.16816.F32 R16, R108, R86, R16 ;  /* 0x000000566c10723c */ /* 0x000fe20000001810 */
[----:B------:R-:W1:Y:S02]  /*5500*/  LDSM.16.M88.4 R84, [R248+0x4800] ;  /* 0x00480000f854783b */ /* 0x000e640000000200 */
[----:B----4-:R-:W-:Y:S02]  /*5510*/  FSETP.NEU.FTZ.AND P1, PT, R119, -INF , PT ;  /* 0xff8000007700780b */ /* 0x010fe40003f3d000 */
[----:B------:R-:W2:Y:S01]  /*5520*/  LDSM.16.M88.4 R108, [R116+0x4000] ;  /* 0x00400000746c783b */ /* 0x000ea20000000200 */
[C---:B------:R-:W-:Y:S05]  /*5530*/  HMMA.16816.F32 R4, R92.reuse, R96, R4 ;  /* 0x000000605c04723c */ /* 0x040fea0000001804 */
[C---:B------:R-:W-:Y:S01]  /*5540*/  @!P0 VIADD R122, R130.reuse, 0x1 ;  /* 0x00000001827a8836 */ /* 0x040fe20000000000 */
[C---:B------:R-:W-:Y:S01]  /*5550*/  HMMA.16816.F32 R8, R92.reuse, R98, R8 ;  /* 0x000000625c08723c */ /* 0x040fe20000001808 */
[----:B------:R-:W-:Y:S04]  /*5560*/  LDSM.16.M88.4 R96, [R250+UR4+0x1e000] ;  /* 0x01e00004fa60783b */ /* 0x000fe80008000200 */
[C---:B------:R-:W-:Y:S01]  /*5570*/  @!P0 VIMNMX R131, R197.reuse, UR10, PT ;  /* 0x0000000ac5838c48 */ /* 0x040fe2000bfe0100 */
[C---:B------:R-:W-:Y:S03]  /*5580*/  HMMA.16816.F32 R12, R92.reuse, R88, R12 ;  /* 0x000000585c0c723c */ /* 0x040fe6000000180c */
[C---:B------:R-:W-:Y:S02]  /*5590*/  @!P0 ISETP.GE.AND P2, PT, R130.reuse, R131, PT ;  /* 0x000000838200820c */ /* 0x040fe40003f46270 */
[----:B------:R-:W-:Y:S01]  /*55a0*/  @!P0 VIADDMNMX R197, R197, R121, UR10, PT ;  /* 0x0000000ac5c58e46 */ /* 0x000fe2000b800179 */
[----:B------:R-:W-:Y:S01]  /*55b0*/  HMMA.16816.F32 R16, R92, R90, R16 ;  /* 0x0000005a5c10723c */ /* 0x000fe20000001810 */
[----:B------:R-:W3:Y:S04]  /*55c0*/  LDSM.16.M88.4 R88, [R247+0x4800] ;  /* 0x00480000f758783b */ /* 0x000ee80000000200 */
[----:B------:R-:W4:Y:S01]  /*55d0*/  LDSM.16.M88.4 R92, [R244+0x6000] ;  /* 0x00600000f45c783b */ /* 0x000f220000000200 */
[C---:B------:R-:W-:Y:S05]  /*55e0*/  HMMA.16816.F32 R4, R100.reuse, R104, R4 ;  /* 0x000000686404723c */ /* 0x040fea0000001804 */
[C---:B------:R-:W-:Y:S01]  /*55f0*/  @!P0 IADD3 R124, R130.reuse, 0x8, RZ ;  /* 0x00000008827c8810 */ /* 0x040fe20007ffe0ff */
[C---:B------:R-:W-:Y:S01]  /*5600*/  HMMA.16816.F32 R8, R100.reuse, R106, R8 ;  /* 0x0000006a6408723c */ /* 0x040fe20000001808 */
[----:B------:R-:W-:Y:S04]  /*5610*/  LDSM.16.M88.4 R104, [R249+0x6000] ;  /* 0x00600000f968783b */ /* 0x000fe80000000200 */
[C---:B------:R-:W-:Y:S01]  /*5620*/  @!P0 VIADD R126, R130.reuse, 0x9 ;  /* 0x00000009827e8836 */ /* 0x040fe20000000000 */
[C---:B-1----:R-:W-:Y:S05]  /*5630*/  HMMA.16816.F32 R12, R100.reuse, R84, R12 ;  /* 0x00000054640c723c */ /* 0x042fea000000180c */
[C---:B------:R-:W-:Y:S01]  /*5640*/  @!P0 IADD3 R128, R130.reuse, 0x10, RZ ;  /* 0x0000001082808810 */ /* 0x040fe20007ffe0ff */
[----:B------:R-:W-:Y:S01]  /*5650*/  HMMA.16816.F32 R16, R100, R86, R16 ;  /* 0x000000566410723c */ /* 0x000fe20000001810 */
[----:B------:R-:W1:Y:S04]  /*5660*/  LDSM.16.M88.4 R84, [R250+UR4+0x1e800] ;  /* 0x01e80004fa54783b */ /* 0x000e680008000200 */
[----:B------:R4:W1:Y:S01]  /*5670*/  LDSM.16.M88.4 R100, [R118+0x6000] ;  /* 0x006000007664783b */ /* 0x0008620000000200 */
[C---:B--2---:R-:W-:Y:S05]  /*5680*/  HMMA.16816.F32 R4, R108.reuse, R112, R4 ;  /* 0x000000706c04723c */ /* 0x044fea0000001804 */
[C---:B------:R-:W-:Y:S01]  /*5690*/  @!P0 VIADD R200, R130.reuse, 0x11 ;  /* 0x0000001182c88836 */ /* 0x040fe20000000000 */
[C---:B------:R-:W-:Y:S01]  /*56a0*/  HMMA.16816.F32 R8, R108.reuse, R114, R8 ;  /* 0x000000726c08723c */ /* 0x040fe20000001808 */
[----:B------:R-:W-:Y:S04]  /*56b0*/  LDSM.16.M88.4 R112, [R248+0x6000] ;  /* 0x00600000f870783b */ /* 0x000fe80000000200 */
[----:B------:R-:W-:Y:S01]  /*56c0*/  @!P0 VIADD R202, R130, 0x19 ;  /* 0x0000001982ca8836 */ /* 0x000fe20000000000 */
[C---:B---3--:R-:W-:Y:S05]  /*56d0*/  HMMA.16816.F32 R12, R108.reuse, R88, R12 ;  /* 0x000000586c0c723c */ /* 0x048fea000000180c */
[----:B------:R-:W-:Y:S01]  /*56e0*/  FMUL.FTZ R196, R119, 1.4426950216293334961 ;  /* 0x3fb8aa3b77c47820 */ /* 0x000fe20000410000 */
[----:B------:R-:W-:Y:S01]  /*56f0*/  HMMA.16816.F32 R16, R108, R90, R16 ;  /* 0x0000005a6c10723c */ /* 0x000fe20000001810 */
[----:B------:R2:W-:Y:S04]  /*5700*/  LDSM.16.M88.4 R108, [R117+0x6000] ;  /* 0x00600000756c783b */ /* 0x0005e80000000200 */
[----:B----4-:R-:W3:Y:S01]  /*5710*/  LDL R118, [R1+0x28] ;  /* 0x0000280001767983 */ /* 0x010ee20000100800 */
[C---:B------:R-:W-:Y:S03]  /*5720*/  HMMA.16816.F32 R4, R92.reuse, R96, R4 ;  /* 0x000000605c04723c */ /* 0x040fe60000001804 */
[----:B------:R-:W4:Y:S02]  /*5730*/  LDSM.16.M88.4 R88, [R249+0x6800] ;  /* 0x00680000f958783b */ /* 0x000f240000000200 */
[----:B------:R-:W-:Y:S01]  /*5740*/  FSEL R196, R196, RZ, P1 ;  /* 0x000000ffc4c47208 */ /* 0x000fe20000800000 */
[C---:B------:R-:W-:Y:S01]  /*5750*/  HMMA.16816.F32 R8, R92.reuse, R98, R8 ;  /* 0x000000625c08723c */ /* 0x040fe20000001808 */
[----:B------:R-:W-:Y:S02]  /*5760*/  LDSM.16.M88.4 R96, [R247+0x6000] ;  /* 0x00600000f760783b */ /* 0x000fe40000000200 */
[----:B------:R-:W-:Y:S02]  /*5770*/  @!P0 ISETP.GE.AND P1, PT, R122, R131, PT ;  /* 0x000000837a00820c */ /* 0x000fe40003f26270 */
[----:B------:R-:W-:Y:S01]  /*5780*/  FMUL.FTZ R198, R120, 1.4426950216293334961 ;  /* 0x3fb8aa3b78c67820 */ /* 0x000fe20000410000 */
[C---:B-1----:R-:W-:Y:S06]  /*5790*/  HMMA.16816.F32 R12, R92.reuse, R84, R12 ;  /* 0x000000545c0c723c */ /* 0x042fec000000180c */
[----:B------:R-:W-:Y:S01]  /*57a0*/  HMMA.16816.F32 R16, R92, R86, R16 ;  /* 0x000000565c10723c */ /* 0x000fe20000001810 */
[----:B------:R1:W-:Y:S04]  /*57b0*/  LDSM.16.M88.4 R92, [R116+0x6000] ;  /* 0x00600000745c783b */ /* 0x0003e80000000200 */
[----:B--2---:R-:W2:Y:S01]  /*57c0*/  LDL R117, [R1+0x48] ;  /* 0x0000480001757983 */ /* 0x004ea20000100800 */
[C---:B------:R-:W-:Y:S03]  /*57d0*/  HMMA.16816.F32 R4, R100.reuse, R104, R4 ;  /* 0x000000686404723c */ /* 0x040fe60000001804 */
[----:B------:R-:W4:Y:S03]  /*57e0*/  LDSM.16.M88.4 R84, [R248+0x6800] ;  /* 0x00680000f854783b */ /* 0x000f260000000200 */
[C---:B------:R-:W-:Y:S01]  /*57f0*/  HMMA.16816.F32 R8, R100.reuse, R106, R8 ;  /* 0x0000006a6408723c */ /* 0x040fe20000001808 */
[----:B-1----:R-:W2:Y:S05]  /*5800*/  LDL R116, [R1+0x20] ;  /* 0x0000200001747983 */ /* 0x002eaa0000100800 */
[C---:B----4-:R-:W-:Y:S06]  /*5810*/  HMMA.16816.F32 R12, R100.reuse, R88, R12 ;  /* 0x00000058640c723c */ /* 0x050fec000000180c */
[----:B------:R-:W-:Y:S06]  /*5820*/  HMMA.16816.F32 R16, R100, R90, R16 ;  /* 0x0000005a6410723c */ /* 0x000fec0000001810 */
[C---:B------:R-:W-:Y:S06]  /*5830*/  HMMA.16816.F32 R4, R108.reuse, R112, R4 ;  /* 0x000000706c04723c */ /* 0x040fec0000001804 */
[C---:B------:R-:W-:Y:S06]  /*5840*/  HMMA.16816.F32 R8, R108.reuse, R114, R8 ;  /* 0x000000726c08723c */ /* 0x040fec0000001808 */
[C---:B------:R-:W-:Y:S05]  /*5850*/  HMMA.16816.F32 R12, R108.reuse, R84, R12 ;  /* 0x000000546c0c723c */ /* 0x040fea000000180c */
[----:B------:R-:W-:Y:S01]  /*5860*/  LEA R115, R252, UR4, 0x1 ;  /* 0x00000004fc737c11 */ /* 0x000fe2000f8e08ff */
[----:B------:R-:W-:Y:S01]  /*5870*/  HMMA.16816.F32 R16, R108, R86, R16 ;  /* 0x000000566c10723c */ /* 0x000fe20000001810 */
[----:B------:R-:W1:Y:S04]  /*5880*/  LDSM.16.M88.4 R84, [R247+0x6800] ;  /* 0x00680000f754783b */ /* 0x000e680000000200 */
[C---:B------:R-:W-:Y:S01]  /*5890*/  IMAD.IADD R113, R241.reuse, 0x1, R115 ;  /* 0x00000001f1717824 */ /* 0x040fe200078e0273 */
[C---:B------:R-:W-:Y:S05]  /*58a0*/  HMMA.16816.F32 R4, R92.reuse, R96, R4 ;  /* 0x000000605c04723c */ /* 0x040fea0000001804 */
[----:B------:R-:W-:Y:S01]  /*58b0*/  IADD3 R114, R242, R115, RZ ;  /* 0x00000073f2727210 */ /* 0x000fe20007ffe0ff */
[C---:B------:R-:W-:Y:S05]  /*58c0*/  HMMA.16816.F32 R8, R92.reuse, R98, R8 ;  /* 0x000000625c08723c */ /* 0x040fea0000001808 */
[----:B------:R-:W-:Y:S11]  /*58d0*/  IADD3 R112, R241, R114, RZ ;  /* 0x00000072f1707210 */ /* 0x000ff60007ffe0ff */
[----:B------:R-:W-:Y:S02]  /*58e0*/  @!UPT UIADD3 URZ, URZ, URZ, URZ ;  /* 0x0000003f3f3ff290 */ /* 0x000fe4000fffe03f */
[----:B------:R-:W-:Y:S02]  /*58f0*/  @!P0 FSEL R5, R5, -INF , !P1 ;  /* 0xff80000005058808 */ /* 0x000fe40004800000 */
[----:B------:R-:W-:Y:S02]  /*5900*/  FSETP.NEU.FTZ.AND P1, PT, R120, -INF , PT ;  /* 0xff8000007800780b */ /* 0x000fe40003f3d000 */
[----:B------:R-:W-:Y:S01]  /*5910*/  @!P0 FSEL R4, R4, -INF , !P2 ;  /* 0xff80000004048808 */ /* 0x000fe20005000000 */
[--C-:B------:R-:W-:Y:S01]  /*5920*/  FFMA.FTZ R120, R5, UR15, -R196.reuse ;  /* 0x0000000f05787c23 */ /* 0x100fe200080108c4 */
[----:B------:R-:W-:Y:S02]  /*5930*/  FSEL R198, R198, RZ, P1 ;  /* 0x000000ffc6c67208 */ /* 0x000fe40000800000 */
[-C--:B------:R-:W-:Y:S01]  /*5940*/  @!P0 ISETP.GE.AND P1, PT, R122, R197.reuse, PT ;  /* 0x000000c57a00820c */ /* 0x080fe20003f26270 */
[----:B------:R-:W-:Y:S01]  /*5950*/  FFMA.FTZ R119, R4, UR15, -R196 ;  /* 0x0000000f04777c23 */ /* 0x000fe200080108c4 */
[----:B------:R-:W-:Y:S01]  /*5960*/  @!P0 ISETP.GE.AND P2, PT, R130, R197, PT ;  /* 0x000000c58200820c */ /* 0x000fe20003f46270 */
[C---:B-1----:R-:W-:Y:S01]  /*5970*/  HMMA.16816.F32 R12, R92.reuse, R84, R12 ;  /* 0x000000545c0c723c */ /* 0x042fe2000000180c */
[----:B------:R-:W-:Y:S02]  /*5980*/  MUFU.EX2 R120, R120 ;  /* 0x0000007800787308 */ /* 0x000fe40000000800 */
[----:B------:R-:W-:Y:S02]  /*5990*/  @!P0 FSEL R7, R7, -INF , !P1 ;  /* 0xff80000007078808 */ /* 0x000fe40004800000 */
[-C--:B------:R-:W-:Y:S01]  /*59a0*/  @!P0 ISETP.GE.AND P1, PT, R124, R131.reuse, PT ;  /* 0x000000837c00820c */ /* 0x080fe20003f26270 */
[----:B------:R-:W-:Y:S05]  /*59b0*/  HMMA.16816.F32 R16, R92, R86, R16 ;  /* 0x000000565c10723c */ /* 0x000fea0000001810 */
[----:B------:R-:W1:Y:S01]  /*59c0*/  MUFU.EX2 R119, R119 ;  /* 0x0000007700777308 */ /* 0x000e620000000800 */
[----:B------:R-:W-:Y:S01]  /*59d0*/  @!P0 FSEL R8, R8, -INF , !P1 ;  /* 0xff80000008088808 */ /* 0x000fe20004800000 */
[----:B------:R-:W-:Y:S01]  /*59e0*/  FFMA.FTZ R122, R7, UR15, -R198 ;  /* 0x0000000f077a7c23 */ /* 0x000fe200080108c6 */
[----:B------:R-:W-:Y:S04]  /*59f0*/  @!P0 ISETP.GE.AND P1, PT, R126, R131, PT ;  /* 0x000000837e00820c */ /* 0x000fe80003f26270 */
[----:B------:R-:W-:Y:S01]  /*5a00*/  @!P0 FSEL R9, R9, -INF , !P1 ;  /* 0xff80000009098808 */ /* 0x000fe20004800000 */
[--C-:B------:R-:W-:Y:S01]  /*5a10*/  FFMA.FTZ R123, R8, UR15, -R196.reuse ;  /* 0x0000000f087b7c23 */ /* 0x100fe200080108c4 */
[-C--:B------:R-:W-:Y:S01]  /*5a20*/  @!P0 ISETP.GE.AND P1, PT, R124, R197.reuse, PT ;  /* 0x000000c57c00820c */ /* 0x080fe20003f26270 */
[----:B------:R-:W-:Y:S01]  /*5a30*/  MUFU.EX2 R122, R122 ;  /* 0x0000007a007a7308 */ /* 0x000fe20000000800 */
[----:B------:R-:W-:Y:S01]  /*5a40*/  @!P0 FSEL R6, R6, -INF , !P2 ;  /* 0xff80000006068808 */ /* 0x000fe20005000000 */
[----:B------:R-:W-:Y:S01]  /*5a50*/  FFMA.FTZ R124, R9, UR15, -R196 ;  /* 0x0000000f097c7c23 */ /* 0x000fe200080108c4 */
[----:B------:R-:W-:Y:S02]  /*5a60*/  @!P0 FSEL R10, R10, -INF , !P1 ;  /* 0xff8000000a0a8808 */ /* 0x000fe40004800000 */
[----:B------:R-:W-:Y:S01]  /*5a70*/  @!P0 ISETP.GE.AND P1, PT, R126, R197, PT ;  /* 0x000000c57e00820c */ /* 0x000fe20003f26270 */
[--C-:B------:R-:W-:Y:S01]  /*5a80*/  FFMA.FTZ R121, R6, UR15, -R198.reuse ;  /* 0x0000000f06797c23 */ /* 0x100fe200080108c6 */
[----:B-1----:R-:W-:Y:S01]  /*5a90*/  F2FP.F16.F32.PACK_AB R206, R120, R119 ;  /* 0x0000007778ce723e */ /* 0x002fe200000000ff */
[--C-:B------:R-:W-:Y:S01]  /*5aa0*/  FFMA.FTZ R125, R10, UR15, -R198.reuse ;  /* 0x0000000f0a7d7c23 */ /* 0x100fe200080108c6 */
[----:B------:R-:W-:Y:S01]  /*5ab0*/  @!P0 FSEL R11, R11, -INF , !P1 ;  /* 0xff8000000b0b8808 */ /* 0x000fe20004800000 */
[----:B------:R-:W-:Y:S01]  /*5ac0*/  MUFU.EX2 R123, R123 ;  /* 0x0000007b007b7308 */ /* 0x000fe20000000800 */
[-C--:B------:R-:W-:Y:S01]  /*5ad0*/  @!P0 ISETP.GE.AND P1, PT, R128, R131.reuse, PT ;  /* 0x000000838000820c */ /* 0x080fe20003f26270 */
[----:B------:R1:W-:Y:S02]  /*5ae0*/  STS [R207+0x2a000], R206 ;  /* 0x02a000cecf007388 */ /* 0x0003e40000000800 */
[----:B------:R-:W-:Y:S01]  /*5af0*/  FFMA.FTZ R126, R11, UR15, -R198 ;  /* 0x0000000f0b7e7c23 */ /* 0x000fe200080108c6 */
[----:B------:R-:W-:Y:S02]  /*5b00*/  @!P0 FSEL R12, R12, -INF , !P1 ;  /* 0xff8000000c0c8808 */ /* 0x000fe40004800000 */
[----:B------:R-:W-:Y:S03]  /*5b10*/  @!P0 ISETP.GE.AND P1, PT, R200, R131, PT ;  /* 0x00000083c800820c */ /* 0x000fe60003f26270 */
[----:B------:R-:W4:Y:S01]  /*5b20*/  MUFU.EX2 R121, R121 ;  /* 0x0000007900797308 */ /* 0x000f220000000800 */
[--C-:B------:R-:W-:Y:S01]  /*5b30*/  FFMA.FTZ R127, R12, UR15, -R196.reuse ;  /* 0x0000000f0c7f7c23 */ /* 0x100fe200080108c4 */
[----:B------:R-:W-:Y:S02]  /*5b40*/  @!P0 FSEL R13, R13, -INF , !P1 ;  /* 0xff8000000d0d8808 */ /* 0x000fe40004800000 */
[-C--:B------:R-:W-:Y:S06]  /*5b50*/  @!P0 ISETP.GE.AND P1, PT, R128, R197.reuse, PT ;  /* 0x000000c58000820c */ /* 0x080fec0003f26270 */
[----:B------:R-:W4:Y:S01]  /*5b60*/  MUFU.EX2 R124, R124 ;  /* 0x0000007c007c7308 */ /* 0x000f220000000800 */
[----:B------:R-:W-:Y:S01]  /*5b70*/  @!P0 FSEL R14, R14, -INF , !P1 ;  /* 0xff8000000e0e8808 */ /* 0x000fe20004800000 */
[----:B------:R-:W-:Y:S01]  /*5b80*/  FFMA.FTZ R128, R13, UR15, -R196 ;  /* 0x0000000f0d807c23 */ /* 0x000fe200080108c4 */
[----:B------:R-:W-:Y:S02]  /*5b90*/  @!P0 ISETP.GE.AND P1, PT, R200, R197, PT ;  /* 0x000000c5c800820c */ /* 0x000fe40003f26270 */
[----:B------:R-:W-:Y:S01]  /*5ba0*/  @!P0 IADD3 R200, R130, 0x18, RZ ;  /* 0x0000001882c88810 */ /* 0x000fe20007ffe0ff */
[--C-:B------:R-:W-:Y:S01]  /*5bb0*/  FFMA.FTZ R129, R14, UR15, -R198.reuse ;  /* 0x0000000f0e817c23 */ /* 0x100fe200080108c6 */
[----:B------:R-:W-:Y:S03]  /*5bc0*/  @!P0 FSEL R15, R15, -INF , !P1 ;  /* 0xff8000000f0f8808 */ /* 0x000fe60004800000 */
[----:B------:R-:W-:Y:S01]  /*5bd0*/  MUFU.EX2 R125, R125 ;  /* 0x0000007d007d7308 */ /* 0x000fe20000000800 */
[C---:B------:R-:W-:Y:S02]  /*5be0*/  @!P0 ISETP.GE.AND P1, PT, R200.reuse, R131, PT ;  /* 0x00000083c800820c */ /* 0x040fe40003f26270 */
[----:B------:R-:W-:Y:S01]  /*5bf0*/  @!P0 ISETP.GE.AND P2, PT, R200, R197, PT ;  /* 0x000000c5c800820c */ /* 0x000fe20003f46270 */
[----:B------:R-:W-:Y:S01]  /*5c00*/  FFMA.FTZ R199, R15, UR15, -R198 ;  /* 0x0000000f0fc77c23 */ /* 0x000fe200080108c6 */
[----:B------:R-:W-:Y:S01]  /*5c10*/  @!P0 FSEL R16, R16, -INF , !P1 ;  /* 0xff80000010108808 */ /* 0x000fe20004800000 */
[----:B-1----:R-:W5:Y:S01]  /*5c20*/  LDL R206, [R1+0x40] ;  /* 0x0000400001ce7983 */ /* 0x002f620000100800 */
[----:B------:R-:W-:Y:S03]  /*5c30*/  @!P0 ISETP.GE.AND P1, PT, R202, R131, PT ;  /* 0x00000083ca00820c */ /* 0x000fe60003f26270 */
[----:B------:R-:W1:Y:S01]  /*5c40*/  MUFU.EX2 R126, R126 ;  /* 0x0000007e007e7308 */ /* 0x000e620000000800 */
[----:B------:R-:W-:Y:S01]  /*5c50*/  @!P0 FSEL R18, R18, -INF , !P2 ;  /* 0xff80000012128808 */ /* 0x000fe20005000000 */
[----:B------:R-:W-:Y:S01]  /*5c60*/  FFMA.FTZ R131, R16, UR15, -R196 ;  /* 0x0000000f10837c23 */ /* 0x000fe200080108c4 */
[----:B------:R-:W-:Y:S02]  /*5c70*/  @!P0 FSEL R17, R17, -INF , !P1 ;  /* 0xff80000011118808 */ /* 0x000fe40004800000 */
[----:B------:R-:W-:Y:S01]  /*5c80*/  @!P0 ISETP.GE.AND P1, PT, R202, R197, PT ;  /* 0x000000c5ca00820c */ /* 0x000fe20003f26270 */
[----:B------:R-:W-:Y:S01]  /*5c90*/  FFMA.FTZ R197, R18, UR15, -R198 ;  /* 0x0000000f12c57c23 */ /* 0x000fe200080108c6 */
[----:B----4-:R-:W-:Y:S03]  /*5ca0*/  F2FP.F16.F32.PACK_AB R205, R122, R121 ;  /* 0x000000797acd723e */ /* 0x010fe600000000ff */
[----:B------:R-:W-:Y:S01]  /*5cb0*/  MUFU.EX2 R127, R127 ;  /* 0x0000007f007f7308 */ /* 0x000fe20000000800 */
[----:B------:R-:W-:Y:S01]  /*5cc0*/  @!P0 FSEL R19, R19, -INF , !P1 ;  /* 0xff80000013138808 */ /* 0x000fe20004800000 */
[----:B------:R-:W-:Y:S01]  /*5cd0*/  FFMA.FTZ R196, R17, UR15, -R196 ;  /* 0x0000000f11c47c23 */ /* 0x000fe200080108c4 */
[----:B------:R-:W-:Y:S01]  /*5ce0*/  F2FP.F16.F32.PACK_AB R204, R124, R123 ;  /* 0x0000007b7ccc723e */ /* 0x000fe200000000ff */
[----:B------:R4:W-:Y:S02]  /*5cf0*/  STS [R207+0x2a400], R205 ;  /* 0x02a400cdcf007388 */ /* 0x0009e40000000800 */
[----:B------:R-:W-:Y:S04]  /*5d00*/  FFMA.FTZ R198, R19, UR15, -R198 ;  /* 0x0000000f13c67c23 */ /* 0x000fe800080108c6 */
[----:B------:R-:W4:Y:S01]  /*5d10*/  MUFU.EX2 R128, R128 ;  /* 0x0000008000807308 */ /* 0x000f220000000800 */
[----:B-1----:R-:W-:Y:S09]  /*5d20*/  F2FP.F16.F32.PACK_AB R203, R126, R125 ;  /* 0x0000007d7ecb723e */ /* 0x002ff200000000ff */
[----:B------:R-:W-:Y:S10]  /*5d30*/  MUFU.EX2 R130, R199 ;  /* 0x000000c700827308 */ /* 0x000ff40000000800 */
[----:B------:R-:W1:Y:S01]  /*5d40*/  MUFU.EX2 R129, R129 ;  /* 0x0000008100817308 */ /* 0x000e620000000800 */
[----:B----4-:R-:W-:Y:S01]  /*5d50*/  F2FP.F16.F32.PACK_AB R202, R128, R127 ;  /* 0x0000007f80ca723e */ /* 0x010fe200000000ff */
[----:B------:R-:W5:Y:S08]  /*5d60*/  LDL R205, [R1+0x3c] ;  /* 0x00003c0001cd7983 */ /* 0x000f700000100800 */
[----:B------:R-:W-:Y:S10]  /*5d70*/  MUFU.EX2 R131, R131 ;  /* 0x0000008300837308 */ /* 0x000ff40000000800 */
[----:B------:R-:W4:Y:S01]  /*5d80*/  MUFU.EX2 R196, R196 ;  /* 0x000000c400c47308 */ /* 0x000f220000000800 */
[----:B-1----:R-:W-:Y:S09]  /*5d90*/  F2FP.F16.F32.PACK_AB R201, R130, R129 ;  /* 0x0000008182c9723e */ /* 0x002ff200000000ff */
[----:B------:R-:W-:Y:S10]  /*5da0*/  MUFU.EX2 R197, R197 ;  /* 0x000000c500c57308 */ /* 0x000ff40000000800 */
[----:B------:R-:W1:Y:S01]  /*5db0*/  MUFU.EX2 R198, R198 ;  /* 0x000000c600c67308 */ /* 0x000e620000000800 */
[----:B----4-:R-:W-:Y:S02]  /*5dc0*/  F2FP.F16.F32.PACK_AB R200, R196, R131 ;  /* 0x00000083c4c8723e */ /* 0x010fe400000000ff */
[----:B-1----:R-:W-:Y:S01]  /*5dd0*/  F2FP.F16.F32.PACK_AB R199, R198, R197 ;  /* 0x000000c5c6c7723e */ /* 0x002fe200000000ff */
[----:B---3--:R1:W-:Y:S04]  /*5de0*/  STS [R118+0x2a000], R204 ;  /* 0x02a000cc76007388 */ /* 0x0083e80000000800 */
[----:B------:R-:W-:Y:S04]  /*5df0*/  STS [R118+0x2a400], R203 ;  /* 0x02a400cb76007388 */ /* 0x000fe80000000800 */
[----:B-1----:R-:W5:Y:S04]  /*5e00*/  LDL R204, [R1+0x38] ;  /* 0x0000380001cc7983 */ /* 0x002f680000100800 */
[----:B--2---:R1:W-:Y:S04]  /*5e10*/  STS [R116+0x2a000], R202 ;  /* 0x02a000ca74007388 */ /* 0x0043e80000000800 */
[----:B------:R-:W-:Y:S04]  /*5e20*/  STS [R116+0x2a400], R201 ;  /* 0x02a400c974007388 */ /* 0x000fe80000000800 */
[----:B------:R-:W-:Y:S04]  /*5e30*/  STS [R117+0x2a000], R200 ;  /* 0x02a000c875007388 */ /* 0x000fe80000000800 */
[----:B------:R2:W-:Y:S04]  /*5e40*/  STS [R117+0x2a400], R199 ;  /* 0x02a400c775007388 */ /* 0x0005e80000000800 */
[----:B------:R-:W-:Y:S04]  /*5e50*/  LDSM.16.M88.4 R84, [R115+0x10000] ;  /* 0x010000007354783b */ /* 0x000fe80000000200 */
[----:B------:R-:W3:Y:S04]  /*5e60*/  LDSM.16.M88.4 R88, [R250+UR4+0x20000] ;  /* 0x02000004fa58783b */ /* 0x000ee80008000200 */
[----:B------:R-:W4:Y:S01]  /*5e70*/  LDSM.16.M88.4 R92, [R250+UR4+0x20800] ;  /* 0x02080004fa5c783b */ /* 0x000f220008000200 */
[----:B-1----:R-:W-:Y:S03]  /*5e80*/  IADD3 R202, P0, R209, UR14, RZ ;  /* 0x0000000ed1ca7c10 */ /* 0x002fe6000ff1e0ff */
[----:B------:R-:W-:Y:S01]  /*5e90*/  LDSM.16.M88.4 R96, [R114+0x10000] ;  /* 0x010000007260783b */ /* 0x000fe20000000200 */
[----:B------:R-:W-:Y:S02]  /*5ea0*/  IADD3.X R203, R208, UR13, RZ, P0, !PT ;  /* 0x0000000dd0cb7c10 */ /* 0x000fe400087fe4ff */
[----:B------:R-:W-:Y:S01]  /*5eb0*/  PLOP3.LUT P0, PT, PT, PT, UP3, 0x80, 0x0 ;  /* 0x000000000000781c */ /* 0x000fe20003f0f038 */
[----:B------:R-:W1:Y:S04]  /*5ec0*/  LDSM.16.M88.4 R100, [R249+0x8000] ;  /* 0x00800000f964783b */ /* 0x000e680000000200 */
[----:B------:R-:W1:Y:S04]  /*5ed0*/  LDSM.16.M88.4 R104, [R249+0x8800] ;  /* 0x00880000f968783b */ /* 0x000e680000000200 */
[----:B--2---:R-:W2:Y:S04]  /*5ee0*/  LDG.E R199, desc[UR6][R202.64] ;  /* 0x00000006cac77981 */ /* 0x004ea8000c1e1900 */
[----:B------:R-:W-:Y:S04]  /*5ef0*/  LDSM.16.M88.4 R108, [R248+0x8000] ;  /* 0x00800000f86c783b */ /* 0x000fe80000000200 */
[----:B------:R2:W2:Y:S04]  /*5f00*/  LDG.E R200, desc[UR6][R202.64+0x20] ;  /* 0x00002006cac87981 */ /* 0x0004a8000c1e1900 */
[----:B------:R1:W5:Y:S01]  /*5f10*/  LDL.64 R208, [R1+0x10] ;  /* 0x0000100001d07983 */ /* 0x0003620000100a00 */
[C---:B---3--:R-:W-:Y:S06]  /*5f20*/  HMMA.16816.F32 R4, R84.reuse, R88, RZ ;  /* 0x000000585404723c */ /* 0x048fec00000018ff */
[C---:B------:R-:W-:Y:S01]  /*5f30*/  HMMA.16816.F32 R8, R84.reuse, R90, RZ ;  /* 0x0000005a5408723c */ /* 0x040fe200000018ff */
[----:B------:R-:W3:Y:S05]  /*5f40*/  LDSM.16.M88.4 R88, [R113+0x10000] ;  /* 0x010000007158783b */ /* 0x000eea0000000200 */
[C---:B----4-:R-:W-:Y:S06]  /*5f50*/  HMMA.16816.F32 R12, R84.reuse, R92, RZ ;  /* 0x0000005c540c723c */ /* 0x050fec00000018ff */
[----:B------:R-:W-:Y:S01]  /*5f60*/  HMMA.16816.F32 R16, R84, R94, RZ ;  /* 0x0000005e5410723c */ /* 0x000fe200000018ff */
[----:B------:R-:W4:Y:S04]  /*5f70*/  LDSM.16.M88.4 R84, [R248+0x8800] ;  /* 0x00880000f854783b */ /* 0x000f280000000200 */
[----:B------:R-:W-:Y:S01]  /*5f80*/  LDSM.16.M88.4 R92, [R112+0x10000] ;  /* 0x01000000705c783b */ /* 0x000fe20000000200 */
[C---:B-1----:R-:W-:Y:S06]  /*5f90*/  HMMA.16816.F32 R4, R96.reuse, R100, R4 ;  /* 0x000000646004723c */ /* 0x042fec0000001804 */
[C---:B------:R-:W-:Y:S01]  /*5fa0*/  HMMA.16816.F32 R8, R96.reuse, R102, R8 ;  /* 0x000000666008723c */ /* 0x040fe20000001808 */
[----:B------:R-:W1:Y:S05]  /*5fb0*/  LDSM.16.M88.4 R100, [R247+0x8000] ;  /* 0x00800000f764783b */ /* 0x000e6a0000000200 */
[C---:B------:R-:W-:Y:S06]  /*5fc0*/  HMMA.16816.F32 R12, R96.reuse, R104, R12 ;  /* 0x00000068600c723c */ /* 0x040fec000000180c */
[----:B------:R-:W-:Y:S01]  /*5fd0*/  HMMA.16816.F32 R16, R96, R106, R16 ;  /* 0x0000006a6010723c */ /* 0x000fe20000001810 */
[----:B------:R-:W1:Y:S04]  /*5fe0*/  LDSM.16.M88.4 R96, [R247+0x8800] ;  /* 0x00880000f760783b */ /* 0x000e680000000200 */
[----:B------:R-:W-:Y:S01]  /*5ff0*/  LDSM.16.M88.4 R104, [R115+0x12000] ;  /* 0x012000007368783b */ /* 0x000fe20000000200 */
[C---:B---3--:R-:W-:Y:S06]  /*6000*/  HMMA.16816.F32 R4, R88.reuse, R108, R4 ;  /* 0x0000006c5804723c */ /* 0x048fec0000001804 */
[C---:B------:R-:W-:Y:S01]  /*6010*/  HMMA.16816.F32 R8, R88.reuse, R110, R8 ;  /* 0x0000006e5808723c */ /* 0x040fe20000001808 */
[----:B------:R-:W3:Y:S05]  /*6020*/  LDSM.16.M88.4 R108, [R250+UR4+0x22000] ;  /* 0x02200004fa6c783b */ /* 0x000eea0008000200 */
[C---:B----4-:R-:W-:Y:S06]  /*6030*/  HMMA.16816.F32 R12, R88.reuse, R84, R12 ;  /* 0x00000054580c723c */ /* 0x050fec000000180c */
[----:B------:R-:W-:Y:S01]  /*6040*/  HMMA.16816.F32 R16, R88, R86, R16 ;  /* 0x000000565810723c */ /* 0x000fe20000001810 */
[----:B------:R-:W4:Y:S04]  /*6050*/  LDSM.16.M88.4 R84, [R250+UR4+0x22800] ;  /* 0x02280004fa54783b */ /* 0x000f280008000200 */
        /* <DEDUP_REMOVED lines=10> */
[----:B------:R-:W3:Y:S05]  /*6100*/  LDSM.16.M88.4 R108, [R248+0xa000] ;  /* 0x00a00000f86c783b */ /* 0x000eea0000000200 */
[C---:B----4-:R-:W-:Y:S06]  /*6110*/  HMMA.16816.F32 R12, R104.reuse, R84, R12 ;  /* 0x00000054680c723c */ /* 0x050fec000000180c */
[----:B------:R-:W-:Y:S01]  /*6120*/  HMMA.16816.F32 R16, R104, R86, R16 ;  /* 0x000000566810723c */ /* 0x000fe20000001810 */
        /* <DEDUP_REMOVED lines=49> */
[----:B------:R-:W2:Y:S04]  /*6440*/  LDSM.16.M88.4 R88, [R249+0xe800] ;  /* 0x00e80000f958783b */ /* 0x000ea80000000200 */
        /* <DEDUP_REMOVED lines=11> */
[C---:B--2---:R-:W-:Y:S06]  /*6500*/  HMMA.16816.F32 R12, R100.reuse, R88, R12 ;  /* 0x00000058640c723c */ /* 0x044fec000000180c */
[----:B------:R-:W-:Y:S01]  /*6510*/  HMMA.16816.F32 R16, R100, R90, R16 ;  /* 0x0000005a6410723c */ /* 0x000fe20000001810 */
[----:B------:R-:W2:Y:S05]  /*6520*/  LDSM.16.M88.4 R88, [R247+0xe800] ;  /* 0x00e80000f758783b */ /* 0x000eaa0000000200 */
[C---:B---3--:R-:W-:Y:S06]  /*6530*/  HMMA.16816.F32 R4, R92.reuse, R108, R4 ;  /* 0x0000006c5c04723c */ /* 0x048fec0000001804 */
[C---:B------:R-:W-:Y:S06]  /*6540*/  HMMA.16816.F32 R8, R92.reuse, R110, R8 ;  /* 0x0000006e5c08723c */ /* 0x040fec0000001808 */
[C---:B----4-:R-:W-:Y:S06]  /*6550*/  HMMA.16816.F32 R12, R92.reuse, R84, R12 ;  /* 0x000000545c0c723c */ /* 0x050fec000000180c */
[----:B------:R-:W-:Y:S06]  /*6560*/  HMMA.16816.F32 R16, R92, R86, R16 ;  /* 0x000000565c10723c */ /* 0x000fec0000001810 */
[C---:B-1----:R-:W-:Y:S06]  /*6570*/  HMMA.16816.F32 R4, R96.reuse, R104, R4 ;  /* 0x000000686004723c */ /* 0x042fec0000001804 */
[C---:B------:R-:W-:Y:S06]  /*6580*/  HMMA.16816.F32 R8, R96.reuse, R106, R8 ;  /* 0x0000006a6008723c */ /* 0x040fec0000001808 */
[C---:B--2---:R-:W-:Y:S06]  /*6590*/  HMMA.16816.F32 R12, R96.reuse, R88, R12 ;  /* 0x00000058600c723c */ /* 0x044fec000000180c */
[----:B------:R-:W-:Y:S06]  /*65a0*/  HMMA.16816.F32 R16, R96, R90, R16 ;  /* 0x0000005a6010723c */ /* 0x000fec0000001810 */
[C---:B------:R-:W-:Y:S01]  /*65b0*/  FADD.FTZ R202, -R199.reuse, R4 ;  /* 0x00000004c7ca7221 */ /* 0x040fe20000010100 */
[----:B------:R-:W-:Y:S04]  /*65c0*/  FADD.FTZ R201, -R199, R5 ;  /* 0x00000005c7c97221 */ /* 0x000fe80000010100 */
[----:B------:R-:W-:Y:S01]  /*65d0*/  FMUL.FTZ R202, R119, R202 ;  /* 0x000000ca77ca7220 */ /* 0x000fe20000410000 */
[----:B------:R-:W-:Y:S01]  /*65e0*/  FMUL.FTZ R201, R120, R201 ;  /* 0x000000c978c97220 */ /* 0x000fe20000410000 */
[C---:B------:R-:W-:Y:S01]  /*65f0*/  FADD.FTZ R120, -R199.reuse, R8 ;  /* 0x00000008c7787221 */ /* 0x040fe20000010100 */
[----:B------:R-:W-:Y:S03]  /*6600*/  FADD.FTZ R119, -R199, R9 ;  /* 0x00000009c7777221 */ /* 0x000fe60000010100 */
[----:B------:R-:W-:Y:S01]  /*6610*/  FMUL.FTZ R120, R123, R120 ;  /* 0x000000787b787220 */ /* 0x000fe20000410000 */
[----:B------:R-:W-:Y:S01]  /*6620*/  FMUL.FTZ R119, R124, R119 ;  /* 0x000000777c777220 */ /* 0x000fe20000410000 */
[C---:B------:R-:W-:Y:S01]  /*6630*/  FADD.FTZ R124, -R199.reuse, R12 ;  /* 0x0000000cc77c7221 */ /* 0x040fe20000010100 */
[----:B------:R-:W-:Y:S01]  /*6640*/  FADD.FTZ R123, -R199, R13 ;  /* 0x0000000dc77b7221 */ /* 0x000fe20000010100 */
[----:B------:R-:W-:Y:S02]  /*6650*/  F2FP.F16.F32.PACK_AB R201, R201, R202 ;  /* 0x000000cac9c9723e */ /* 0x000fe400000000ff */
[----:B------:R-:W-:Y:S01]  /*6660*/  FMUL.FTZ R124, R127, R124 ;  /* 0x0000007c7f7c7220 */ /* 0x000fe20000410000 */
[----:B------:R-:W-:Y:S01]  /*6670*/  F2FP.F16.F32.PACK_AB R119, R119, R120 ;  /* 0x000000787777723e */ /* 0x000fe200000000ff */
[C---:B------:R-:W-:Y:S01]  /*6680*/  FADD.FTZ R120, -R200.reuse, R6 ;  /* 0x00000006c8787221 */ /* 0x040fe20000010100 */
[----:B------:R-:W-:Y:S01]  /*6690*/  FADD.FTZ R127, -R200, R7 ;  /* 0x00000007c87f7221 */ /* 0x000fe20000010100 */
[----:B------:R-:W-:Y:S01]  /*66a0*/  FADD.FTZ R202, -R199, R16 ;  /* 0x00000010c7ca7221 */ /* 0x000fe20000010100 */
[----:B------:R-:W-:Y:S01]  /*66b0*/  FMUL.FTZ R123, R128, R123 ;  /* 0x0000007b807b7220 */ /* 0x000fe20000410000 */
[----:B------:R-:W-:Y:S01]  /*66c0*/  FMUL.FTZ R120, R121, R120 ;  /* 0x0000007879787220 */ /* 0x000fe20000410000 */
[----:B------:R-:W-:Y:S01]  /*66d0*/  FMUL.FTZ R127, R122, R127 ;  /* 0x0000007f7a7f7220 */ /* 0x000fe20000410000 */
[----:B------:R-:W-:Y:S01]  /*66e0*/  FADD.FTZ R199, -R199, R17 ;  /* 0x00000011c7c77221 */ /* 0x000fe20000010100 */
[C---:B------:R-:W-:Y:S01]  /*66f0*/  FADD.FTZ R122, -R200.reuse, R10 ;  /* 0x0000000ac87a7221 */ /* 0x040fe20000010100 */
[----:B------:R-:W-:Y:S01]  /*6700*/  FADD.FTZ R121, -R200, R11 ;  /* 0x0000000bc8797221 */ /* 0x000fe20000010100 */
[----:B------:R-:W-:Y:S01]  /*6710*/  FMUL.FTZ R202, R131, R202 ;  /* 0x000000ca83ca7220 */ /* 0x000fe20000410000 */
[----:B------:R-:W-:Y:S01]  /*6720*/  FMUL.FTZ R199, R196, R199 ;  /* 0x000000c7c4c77220 */ /* 0x000fe20000410000 */
[----:B------:R-:W-:Y:S01]  /*6730*/  F2FP.F16.F32.PACK_AB R123, R123, R124 ;  /* 0x0000007c7b7b723e */ /* 0x000fe200000000ff */
[----:B------:R-:W-:Y:S01]  /*6740*/  FMUL.FTZ R122, R125, R122 ;  /* 0x0000007a7d7a7220 */ /* 0x000fe20000410000 */
[----:B------:R-:W-:Y:S01]  /*6750*/  FMUL.FTZ R121, R126, R121 ;  /* 0x000000797e797220 */ /* 0x000fe20000410000 */
[----:B------:R-:W-:Y:S01]  /*6760*/  F2FP.F16.F32.PACK_AB R120, R127, R120 ;  /* 0x000000787f78723e */ /* 0x000fe200000000ff */
[C---:B------:R-:W-:Y:S01]  /*6770*/  FADD.FTZ R124, -R200.reuse, R14 ;  /* 0x0000000ec87c7221 */ /* 0x040fe20000010100 */
[C---:B------:R-:W-:Y:S01]  /*6780*/  FADD.FTZ R125, -R200.reuse, R15 ;  /* 0x0000000fc87d7221 */ /* 0x040fe20000010100 */
[C---:B------:R-:W-:Y:S01]  /*6790*/  FADD.FTZ R126, -R200.reuse, R18 ;  /* 0x00000012c87e7221 */ /* 0x040fe20000010100 */
[----:B------:R-:W-:Y:S01]  /*67a0*/  FADD.FTZ R127, -R200, R19 ;  /* 0x00000013c87f7221 */ /* 0x000fe20000010100 */
[----:B------:R-:W-:Y:S01]  /*67b0*/  F2FP.F16.F32.PACK_AB R199, R199, R202 ;  /* 0x000000cac7c7723e */ /* 0x000fe200000000ff */
[----:B------:R-:W-:Y:S01]  /*67c0*/  FMUL.FTZ R124, R129, R124 ;  /* 0x0000007c817c7220 */ /* 0x000fe20000410000 */
[----:B------:R-:W-:Y:S01]  /*67d0*/  FMUL.FTZ R125, R130, R125 ;  /* 0x0000007d827d7220 */ /* 0x000fe20000410000 */
[----:B------:R-:W-:Y:S01]  /*67e0*/  FMUL.FTZ R126, R197, R126 ;  /* 0x0000007ec57e7220 */ /* 0x000fe20000410000 */
[----:B------:R-:W-:Y:S01]  /*67f0*/  FMUL.FTZ R127, R198, R127 ;  /* 0x0000007fc67f7220 */ /* 0x000fe20000410000 */
[----:B------:R-:W-:Y:S06]  /*6800*/  @!P0 BRA `(.L_x_365) ;  /* 0x0000000400988947 */ /* 0x000fec0003800000 */
[----:B------:R-:W2:Y:S01]  /*6810*/  LDL.LU R213, [R1+0x50] ;  /* 0x0000500001d57983 */ /* 0x000ea20000300800 */
[----:B------:R-:W1:Y:S01]  /*6820*/  LDC R5, c[0x0][0x240] ;  /* 0x00009000ff057b82 */ /* 0x000e620000000800 */
[----:B-----5:R-:W-:Y:S01]  /*6830*/  ISETP.GE.AND P6, PT, R208, UR19, PT ;  /* 0x00000013d0007c0c */ /* 0x020fe2000bfc6270 */
[----:B------:R-:W-:Y:S01]  /*6840*/  ULOP3.LUT UR8, UR5, 0x1, URZ, 0xc0, !UPT ;  /* 0x0000000105087892 */ /* 0x000fe2000f8ec03f */
[----:B------:R-:W3:Y:S01]  /*6850*/  LDL.LU R212, [R1+0x4c] ;  /* 0x00004c0001d47983 */ /* 0x000ee20000300800 */
[----:B------:R-:W-:Y:S01]  /*6860*/  ISETP.GE.AND P5, PT, R206, UR19, PT ;  /* 0x00000013ce007c0c */ /* 0x000fe2000bfa6270 */
[----:B------:R-:W-:Y:S01]  /*6870*/  UMOV UR9, 0xffff8000 ;  /* 0xffff800000097882 */ /* 0x000fe20000000000 */
[----:B------:R-:W-:Y:S01]  /*6880*/  ISETP.GE.AND P4, PT, R205, UR19, PT ;  /* 0x00000013cd007c0c */ /* 0x000fe2000bf86270 */
[----:B------:R-:W4:Y:S01]  /*6890*/  LDL.LU R211, [R1+0x68] ;  /* 0x0000680001d37983 */ /* 0x000f220000300800 */
[----:B------:R-:W3:Y:S01]  /*68a0*/  LDC R4, c[0x0][0x244] ;  /* 0x00009100ff047b82 */ /* 0x000ee20000000800 */
[----:B------:R-:W-:Y:S01]  /*68b0*/  ISETP.GE.AND P3, PT, R204, UR19, PT ;  /* 0x00000013cc007c0c */ /* 0x000fe2000bf66270 */
[----:B------:R-:W-:Y:S01]  /*68c0*/  UISETP.NE.U32.AND UP0, UPT, UR8, 0x1, UPT ;  /* 0x000000010800788c */ /* 0x000fe2000bf05070 */
[----:B------:R-:W2:Y:S03]  /*68d0*/  LDL.LU R210, [R1+0x5c] ;  /* 0x00005c0001d27983 */ /* 0x000ea60000300800 */
[----:B------:R-:W-:Y:S06]  /*68e0*/  USEL UR8, UR9, 0x8000, !UP0 ;  /* 0x0000800009087887 */ /* 0x000fec000c000000 */
[----:B------:R-:W-:Y:S02]  /*68f0*/  VIADD R244, R244, UR8 ;  /* 0x00000008f4f47c36 */ /* 0x000fe40008000000 */
[----:B--2---:R-:W-:Y:S02]  /*6900*/  VIADD R210, R210, UR8 ;  /* 0x00000008d2d27c36 */ /* 0x004fe40008000000 */
[----:B----4-:R-:W-:Y:S02]  /*6910*/  VIADD R211, R211, UR8 ;  /* 0x00000008d3d37c36 */ /* 0x010fe40008000000 */
[C---:B-1----:R-:W-:Y:S02]  /*6920*/  IMAD.U32 R6, R5.reuse, -0x40, RZ ;  /* 0xffffffc005067824 */ /* 0x042fe400078e00ff */
[----:B------:R-:W-:Y:S01]  /*6930*/  IMAD.MOV.U32 R8, RZ, RZ, R213 ;  /* 0x000000ffff087224 */ /* 0x000fe200078e00d5 */
[----:B------:R1:W-:Y:S01]  /*6940*/  @P6 STS [R211], RZ ;  /* 0x000000ffd3006388 */ /* 0x0003e20000000800 */
[----:B---3--:R-:W-:Y:S01]  /*6950*/  IMAD.MOV.U32 R9, RZ, RZ, R212 ;  /* 0x000000ffff097224 */ /* 0x008fe200078e00d4 */
[----:B------:R-:W-:Y:S02]  /*6960*/  SHF.R.S32.HI R7, RZ, 0x1f, R6 ;  /* 0x0000001fff077819 */ /* 0x000fe40000011406 */
[----:B------:R1:W-:Y:S01]  /*6970*/  @P6 STS [R211+0x4], RZ ;  /* 0x000004ffd3006388 */ /* 0x0003e20000000800 */
[C---:B------:R-:W-:Y:S03]  /*6980*/  LEA R8, P1, R6.reuse, R8, 0x1 ;  /* 0x0000000806087211 */ /* 0x040fe600078208ff */
[----:B------:R1:W-:Y:S01]  /*6990*/  @P6 STS [R211+0x8], RZ ;  /* 0x000008ffd3006388 */ /* 0x0003e20000000800 */
[----:B------:R-:W-:Y:S02]  /*69a0*/  LEA.HI.X.SX32 R9, R6, R9, 0x1, P1 ;  /* 0x0000000906097211 */ /* 0x000fe400008f0eff */
[C---:B------:R-:W-:Y:S01]  /*69b0*/  @!P6 LEA R10, P1, R5.reuse, R8, 0x6 ;  /* 0x00000008050ae211 */ /* 0x040fe200078230ff */
[----:B------:R1:W-:Y:S01]  /*69c0*/  @P6 STS [R211+0xc], RZ ;  /* 0x00000cffd3006388 */ /* 0x0003e20000000800 */
[C---:B------:R-:W-:Y:S02]  /*69d0*/  LEA R6, P2, R5.reuse, R6, 0x5 ;  /* 0x0000000605067211 */ /* 0x040fe400078428ff */
[C-C-:B------:R-:W-:Y:S01]  /*69e0*/  @!P6 LEA.HI.X R11, R5.reuse, R9, R4.reuse, 0x6, P1 ;  /* 0x00000009050be211 */ /* 0x140fe200008f3404 */
[----:B------:R-:W-:Y:S01]  /*69f0*/  @!PT LDS RZ, [RZ] ;  /* 0x00000000fffff984 */ /* 0x000fe20000000800 */
[----:B------:R-:W-:Y:S01]  /*6a00*/  @!PT LDS RZ, [RZ] ;  /* 0x00000000fffff984 */ /* 0x000fe20000000800 */
[----:B------:R-:W-:Y:S01]  /*6a10*/  @!PT LDS RZ, [RZ] ;  /* 0x00000000fffff984 */ /* 0x000fe20000000800 */
[----:B------:R1:W-:Y:S01]  /*6a20*/  @!P6 LDGSTS.E.BYPASS.LTC128B.128 [R210], desc[UR6][R8.64] ;  /* 0x0000000008d2efae */ /* 0x0003e2000b901d46 */
[C---:B------:R-:W-:Y:S02]  /*6a30*/  @!P5 LEA R12, P1, R6.reuse, R213, 0x1 ;  /* 0x000000d5060cd211 */ /* 0x040fe400078208ff */
[----:B------:R-:W-:Y:S01]  /*6a40*/  LEA.HI.X R7, R5, R7, R4, 0x5, P2 ;  /* 0x0000000705077211 */ /* 0x000fe200010f2c04 */
[----:B------:R1:W-:Y:S01]  /*6a50*/  @P5 STS [R211+0x2000], RZ ;  /* 0x002000ffd3005388 */ /* 0x0003e20000000800 */
[CC--:B------:R-:W-:Y:S02]  /*6a60*/  @!P4 LEA R4, P2, R6.reuse, R213.reuse, 0x1 ;  /* 0x000000d50604c211 */ /* 0x0c0fe400078408ff */
[CCC-:B------:R-:W-:Y:S01]  /*6a70*/  @!P5 LEA.HI.X R13, R6.reuse, R212.reuse, R7.reuse, 0x1, P1 ;  /* 0x000000d4060dd211 */ /* 0x1c0fe200008f0c07 */
[----:B------:R1:W-:Y:S01]  /*6a80*/  @P5 STS [R211+0x2004], RZ ;  /* 0x002004ffd3005388 */ /* 0x0003e20000000800 */
[CCC-:B------:R-:W-:Y:S02]  /*6a90*/  @!P4 LEA.HI.X R5, R6.reuse, R212.reuse, R7.reuse, 0x1, P2 ;  /* 0x000000d40605c211 */ /* 0x1c0fe400010f0c07 */
[C---:B------:R-:W-:Y:S01]  /*6aa0*/  @!P3 LEA R14, P1, R6.reuse, R213, 0x1 ;  /* 0x000000d5060eb211 */ /* 0x040fe200078208ff */
[----:B------:R1:W-:Y:S03]  /*6ab0*/  @P5 STS [R211+0x2008], RZ ;  /* 0x002008ffd3005388 */ /* 0x0003e60000000800 */
[----:B------:R-:W-:Y:S01]  /*6ac0*/  @!P3 LEA.HI.X R15, R6, R212, R7, 0x1, P1 ;  /* 0x000000d4060fb211 */ /* 0x000fe200008f0c07 */
        /* <DEDUP_REMOVED lines=47> */
[----:B------:R1:W-:Y:S04]  /*6dc0*/  STL [R1+0x68], R211 ;  /* 0x000068d301007387 */ /* 0x0003e80000100800 */
[----:B------:R1:W-:Y:S04]  /*6dd0*/  @P3 STS [R211+0x7008], RZ ;  /* 0x007008ffd3003388 */ /* 0x0003e80000000800 */
[----:B------:R1:W-:Y:S04]  /*6de0*/  STL [R1+0x5c], R210 ;  /* 0x00005cd201007387 */ /* 0x0003e80000100800 */
[----:B------:R1:W-:Y:S04]  /*6df0*/  @P3 STS [R211+0x700c], RZ ;  /* 0x00700cffd3003388 */ /* 0x0003e80000000800 */
[----:B------:R-:W-:Y:S01]  /*6e00*/  @!PT LDS RZ, [RZ] ;  /* 0x00000000fffff984 */ /* 0x000fe20000000800 */
[----:B------:R-:W-:Y:S01]  /*6e10*/  @!PT LDS RZ, [RZ] ;  /* 0x00000000fffff984 */ /* 0x000fe20000000800 */
[----:B------:R-:W-:Y:S01]  /*6e20*/  @!PT LDS RZ, [RZ] ;  /* 0x00000000fffff984 */ /* 0x000fe20000000800 */
[----:B------:R1:W-:Y:S04]  /*6e30*/  @!P3 LDGSTS.E.BYPASS.LTC128B.128 [R210+0x7000], desc[UR6][R14.64+0x180] ;  /* 0x070001800ed2bfae */ /* 0x0003e8000b901d46 */
[----:B------:R1:W-:Y:S04]  /*6e40*/  STL [R1+0x50], R8 ;  /* 0x0000500801007387 */ /* 0x0003e80000100800 */
[----:B------:R-:W0:Y:S04]  /*6e50*/  LDGDEPBAR ;  /* 0x00000000000079af */ /* 0x000e280000000000 */
[----:B------:R1:W-:Y:S02]  /*6e60*/  STL [R1+0x4c], R9 ;  /* 0x00004c0901007387 */ /* 0x0003e40000100800 */
.L_x_365:
[----:B------:R-:W-:Y:S01]  /*6e70*/  STS [R207+0x28000], R201 ;  /* 0x028000c9cf007388 */ /* 0x000fe20000000800 */
[----:B------:R-:W-:Y:S02]  /*6e80*/  F2FP.F16.F32.PACK_AB R121, R121, R122 ;  /* 0x0000007a7979723e */ /* 0x000fe400000000ff */
[----:B------:R-:W-:Y:S01]  /*6e90*/  F2FP.F16.F32.PACK_AB R124, R125, R124 ;  /* 0x0000007c7d7c723e */ /* 0x000fe200000000ff */
[----:B------:R-:W-:Y:S01]  /*6ea0*/  STS [R207+0x28400], R120 ;  /* 0x02840078cf007388 */ /* 0x000fe20000000800 */
[----:B------:R-:W-:Y:S03]  /*6eb0*/  F2FP.F16.F32.PACK_AB R126, R127, R126 ;  /* 0x0000007e7f7e723e */ /* 0x000fe600000000ff */
[----:B------:R-:W-:Y:S04]  /*6ec0*/  STS [R118+0x28000], R119 ;  /* 0x0280007776007388 */ /* 0x000fe80000000800 */
[----:B------:R-:W-:Y:S04]  /*6ed0*/  STS [R118+0x28400], R121 ;  /* 0x0284007976007388 */ /* 0x000fe80000000800 */
[----:B------:R-:W-:Y:S04]  /*6ee0*/  STS [R116+0x28000], R123 ;  /* 0x0280007b74007388 */ /* 0x000fe80000000800 */
[----:B------:R2:W-:Y:S04]  /*6ef0*/  STS [R116+0x28400], R124 ;  /* 0x0284007c74007388 */ /* 0x0005e80000000800 */
[----:B------:R-:W-:Y:S04]  /*6f00*/  STS [R117+0x28000], R199 ;  /* 0x028000c775007388 */ /* 0x000fe80000000800 */
[----:B------:R3:W-:Y:S01]  /*6f10*/  STS [R117+0x28400], R126 ;  /* 0x0284007e75007388 */ /* 0x0007e20000000800 */
[----:B------:R-:W-:Y:S01]  /*6f20*/  BAR.SYNC.DEFER_BLOCKING 0x0 ;  /* 0x0000000000007b1d */ /* 0x000fe20000010000 */
[----:B--2---:R-:W-:Y:S05]  /*6f30*/  LEA R116, R251, UR4, 0x1 ;  /* 0x00000004fb747c11 */ /* 0x004fea000f8e08ff */
[----:B-1----:R-:W-:Y:S02]  /*6f40*/  LDSM.16.MT88.4 R4, [R246+0x2a000] ;  /* 0x02a00000f604783b */ /* 0x002fe40000004200 */
[----:B---3--:R-:W1:Y:S02]  /*6f50*/  LDC R117, c[0x0][0x270] ;  /* 0x00009c00ff757b82 */ /* 0x008e640000000800 */
[----:B------:R-:W2:Y:S04]  /*6f60*/  LDSM.16.MT88.4 R8, [R116+0x10000] ;  /* 0x010000007408783b */ /* 0x000ea80000004200 */
[----:B------:R-:W3:Y:S04]  /*6f70*/  LDSM.16.MT88.4 R12, [R0+0x2a000] ;  /* 0x02a00000000c783b */ /* 0x000ee80000004200 */
[----:B------:R-:W4:Y:S04]  /*6f80*/  LDSM.16.MT88.4 R16, [R116+0x12000] ;  /* 0x012000007410783b */ /* 0x000f280000004200 */
[----:B------:R-:W4:Y:S04]  /*6f90*/  LDL.LU.64 R118, [R1+0x70] ;  /* 0x0000700001767983 */ /* 0x000f280000300a00 */
[----:B------:R-:W4:Y:S04]  /*6fa0*/  LDSM.16.MT88.4 R84, [R116+0x14000] ;  /* 0x014000007454783b */ /* 0x000f280000004200 */
[----:B------:R-:W4:Y:S04]  /*6fb0*/  LDSM.16.MT88.4 R88, [R116+0x16000] ;  /* 0x016000007458783b */ /* 0x000f280000004200 */
[----:B------:R-:W-:Y:S04]  /*6fc0*/  LDSM.16.MT88.4 R92, [R246+0x2a800] ;  /* 0x02a80000f65c783b */ /* 0x000fe80000004200 */
[----:B------:R-:W4:Y:S04]  /*6fd0*/  LDSM.16.MT88.4 R96, [R116+0x10800] ;  /* 0x010800007460783b */ /* 0x000f280000004200 */
[----:B------:R-:W4:Y:S04]  /*6fe0*/  LDSM.16.MT88.4 R100, [R0+0x2a800] ;  /* 0x02a800000064783b */ /* 0x000f280000004200 */
[----:B------:R-:W-:Y:S01]  /*6ff0*/  LDSM.16.MT88.4 R104, [R116+0x17000] ;  /* 0x017000007468783b */ /* 0x000fe20000004200 */
[-C--:B--2---:R-:W-:Y:S03]  /*7000*/  HMMA.16816.F32 R20, R4, R8.reuse, R20 ;  /* 0x000000080414723c */ /* 0x084fe60000001814 */
[----:B------:R-:W-:Y:S04]  /*7010*/  LDSM.16.MT88.4 R108, [R116+0x15800] ;  /* 0x01580000746c783b */ /* 0x000fe80000004200 */
[----:B------:R-:W-:Y:S01]  /*7020*/  LDSM.16.MT88.4 R112, [R116+0x17800] ;  /* 0x017800007470783b */ /* 0x000fe20000004200 */
[C---:B---3--:R-:W-:Y:S04]  /*7030*/  HMMA.16816.F32 R24, R12.reuse, R8, R24 ;  /* 0x000000080c18723c */ /* 0x048fe80000001818 */
[----:B-1----:R-:W-:Y:S02]  /*7040*/  IMAD R117, R117, UR21, RZ ;  /* 0x0000001575757c24 */ /* 0x002fe4000f8e02ff */
[-C--:B------:R-:W-:Y:S06]  /*7050*/  HMMA.16816.F32 R28, R12, R10.reuse, R28 ;  /* 0x0000000a0c1c723c */ /* 0x080fec000000181c */
[C---:B------:R-:W-:Y:S01]  /*7060*/  HMMA.16816.F32 R32, R4.reuse, R10, R32 ;  /* 0x0000000a0420723c */ /* 0x040fe20000001820 */
[----:B------:R-:W1:Y:S05]  /*7070*/  LDSM.16.MT88.4 R8, [R116+0x12800] ;  /* 0x012800007408783b */ /* 0x000e6a0000004200 */
[-C--:B----4-:R-:W-:Y:S06]  /*7080*/  HMMA.16816.F32 R36, R4, R16.reuse, R36 ;  /* 0x000000100424723c */ /* 0x090fec0000001824 */
        /* <DEDUP_REMOVED lines=38> */
[-C--:B----4-:R-:W-:Y:S01]  /*72f0*/  HMMA.16816.F32 R20, R4, R12.reuse, R20 ;  /* 0x0000000c0414723c */ /* 0x090fe20000001814 */
[----:B------:R-:W-:Y:S05]  /*7300*/  BAR.SYNC.DEFER_BLOCKING 0x0 ;  /* 0x0000000000007b1d */ /* 0x000fea0000010000 */
        /* <DEDUP_REMOVED lines=15> */
[-C--:B--2---:R-:W-:Y:S05]  /*7400*/  HMMA.16816.F32 R20, R16, R84.reuse, R20 ;  /* 0x000000541014723c */ /* 0x084fea0000001814 */
[----:B------:R-:W-:Y:S01]  /*7410*/  IMAD.U32 R5, R117, -0x40, RZ ;  /* 0xffffffc075057824 */ /* 0x000fe200078e00ff */
[C---:B---3--:R-:W-:Y:S05]  /*7420*/  HMMA.16816.F32 R24, R92.reuse, R84, R24 ;  /* 0x000000545c18723c */ /* 0x048fea0000001818 */
[C---:B------:R-:W-:Y:S01]  /*7430*/  LEA R4, P1, R5.reuse, R118, 0x2 ;  /* 0x0000007605047211 */ /* 0x040fe200078210ff */
[-C--:B------:R-:W-:Y:S05]  /*7440*/  HMMA.16816.F32 R28, R92, R86.reuse, R28 ;  /* 0x000000565c1c723c */ /* 0x080fea000000181c */
[----:B------:R-:W-:Y:S01]  /*7450*/  LEA.HI.X.SX32 R5, R5, R119, 0x2, P1 ;  /* 0x0000007705057211 */ /* 0x000fe200008f16ff */
[C---:B------:R-:W-:Y:S04]  /*7460*/  HMMA.16816.F32 R32, R16.reuse, R86, R32 ;  /* 0x000000561020723c */ /* 0x040fe80000001820 */
[----:B------:R1:W-:Y:S02]  /*7470*/  STL.64 [R1+0x70], R4 ;  /* 0x0000700401007387 */ /* 0x0003e40000100a00 */
        /* <DEDUP_REMOVED lines=14> */
[----:B-1----:R-:W-:Y:S11]  /*7560*/  @!P0 BRA `(.L_x_366) ;  /* 0x0000000400108947 */ /* 0x002ff60003800000 */
[----:B------:R-:W2:Y:S01]  /*7570*/  LDL.LU R119, [R1+0x58] ;  /* 0x0000580001777983 */ /* 0x000ea20000300800 */
[----:B------:R-:W1:Y:S01]  /*7580*/  LDC R5, c[0x0][0x420] ;  /* 0x00010800ff057b82 */ /* 0x000e620000000800 */
[----:B-----5:R-:W-:Y:S02]  /*7590*/  ISETP.GE.AND P6, PT, R208, UR19, PT ;  /* 0x00000013d0007c0c */ /* 0x020fe4000bfc6270 */
[----:B------:R-:W3:Y:S01]  /*75a0*/  LDL.LU R118, [R1+0x54] ;  /* 0x0000540001767983 */ /* 0x000ee20000300800 */
[----:B------:R-:W-:Y:S02]  /*75b0*/  ISETP.GE.AND P5, PT, R206, UR19, PT ;  /* 0x00000013ce007c0c */ /* 0x000fe4000bfa6270 */
[----:B------:R-:W-:Y:S01]  /*75c0*/  ISETP.GE.AND P4, PT, R205, UR19, PT ;  /* 0x00000013cd007c0c */ /* 0x000fe2000bf86270 */
[----:B------:R-:W4:Y:S01]  /*75d0*/  LDL R117, [R1+0x34] ;  /* 0x0000340001757983 */ /* 0x000f220000100800 */
[----:B------:R-:W3:Y:S01]  /*75e0*/  LDC R4, c[0x0][0x424] ;  /* 0x00010900ff047b82 */ /* 0x000ee20000000800 */
[----:B------:R-:W-:Y:S05]  /*75f0*/  ISETP.GE.AND P3, PT, R204, UR19, PT ;  /* 0x00000013cc007c0c */ /* 0x000fea000bf66270 */
[----:B----4-:R4:W-:Y:S01]  /*7600*/  @P6 STS.128 [R117+0x10000], RZ ;  /* 0x010000ff75006388 */ /* 0x0109e20000000c00 */
[C---:B-1----:R-:W-:Y:S02]  /*7610*/  IMAD.U32 R6, R5.reuse, -0x40, RZ ;  /* 0xffffffc005067824 */ /* 0x042fe400078e00ff */
[----:B--2---:R-:W-:Y:S02]  /*7620*/  IMAD.MOV.U32 R8, RZ, RZ, R119 ;  /* 0x000000ffff087224 */ /* 0x004fe400078e0077 */
[----:B---3--:R-:W-:Y:S01]  /*7630*/  IMAD.MOV.U32 R9, RZ, RZ, R118 ;  /* 0x000000ffff097224 */ /* 0x008fe200078e0076 */
[----:B------:R-:W-:Y:S02]  /*7640*/  SHF.R.S32.HI R7, RZ, 0x1f, R6 ;  /* 0x0000001fff077819 */ /* 0x000fe40000011406 */
[C---:B------:R-:W-:Y:S04]  /*7650*/  LEA R8, P1, R6.reuse, R8, 0x1 ;  /* 0x0000000806087211 */ /* 0x040fe800078208ff */
[----:B------:R-:W-:Y:S02]  /*7660*/  LEA.HI.X.SX32 R9, R6, R9, 0x1, P1 ;  /* 0x0000000906097211 */ /* 0x000fe400008f0eff */
[C---:B------:R-:W-:Y:S02]  /*7670*/  @!P6 LEA R10, P2, R5.reuse, R8, 0x6 ;  /* 0x00000008050ae211 */ /* 0x040fe400078430ff */
[C---:B------:R-:W-:Y:S01]  /*7680*/  LEA R6, P1, R5.reuse, R6, 0x5 ;  /* 0x0000000605067211 */ /* 0x040fe200078228ff */
[----:B------:R-:W-:Y:S01]  /*7690*/  @!PT LDS RZ, [RZ] ;  /* 0x00000000fffff984 */ /* 0x000fe20000000800 */
[----:B------:R-:W-:Y:S01]  /*76a0*/  @!PT LDS RZ, [RZ] ;  /* 0x00000000fffff984 */ /* 0x000fe20000000800 */
[----:B------:R-:W-:Y:S01]  /*76b0*/  @!PT LDS RZ, [RZ] ;  /* 0x00000000fffff984 */ /* 0x000fe20000000800 */
[----:B------:R4:W-:Y:S01]  /*76c0*/  @!P6 LDGSTS.E.BYPASS.LTC128B.128 [R117+0x10000], desc[UR6][R8.64] ;  /* 0x100000000875efae */ /* 0x0009e2000b901d46 */
[C-C-:B------:R-:W-:Y:S02]  /*76d0*/  @!P6 LEA.HI.X R11, R5.reuse, R9, R4.reuse, 0x6, P2 ;  /* 0x00000009050be211 */ /* 0x140fe400010f3404 */
[----:B------:R-:W-:Y:S01]  /*76e0*/  LEA.HI.X R7, R5, R7, R4, 0x5, P1 ;  /* 0x0000000705077211 */ /* 0x000fe200008f2c04 */
[----:B------:R4:W-:Y:S01]  /*76f0*/  @P5 STS.128 [R117+0x12000], RZ ;  /* 0x012000ff75005388 */ /* 0x0009e20000000c00 */
[CC--:B------:R-:W-:Y:S02]  /*7700*/  @!P5 LEA R12, P1, R6.reuse, R119.reuse, 0x1 ;  /* 0x00000077060cd211 */ /* 0x0c0fe400078208ff */
[CC--:B------:R-:W-:Y:S01]  /*7710*/  @!P4 LEA R4, P2, R6.reuse, R119.reuse, 0x1 ;  /* 0x000000770604c211 */ /* 0x0c0fe200078408ff */
[----:B------:R-:W-:Y:S01]  /*7720*/  @!PT LDS RZ, [RZ] ;  /* 0x00000000fffff984 */ /* 0x000fe20000000800 */
[----:B------:R-:W-:Y:S01]  /*7730*/  @!PT LDS RZ, [RZ] ;  /* 0x00000000fffff984 */ /* 0x000fe20000000800 */
[----:B------:R-:W-:Y:S01]  /*7740*/  @!PT LDS RZ, [RZ] ;  /* 0x00000000fffff984 */ /* 0x000fe20000000800 */
[----:B------:R4:W-:Y:S01]  /*7750*/  @!P5 LDGSTS.E.BYPASS.LTC128B.128 [R117+0x12000], desc[UR6][R8.64+0x80] ;  /* 0x120000800875dfae */ /* 0x0009e2000b901d46 */
[CCC-:B------:R-:W-:Y:S02]  /*7760*/  @!P5 LEA.HI.X R13, R6.reuse, R118.reuse, R7.reuse, 0x1, P1 ;  /* 0x00000076060dd211 */ /* 0x1c0fe400008f0c07 */
[CCC-:B------:R-:W-:Y:S01]  /*7770*/  @!P4 LEA.HI.X R5, R6.reuse, R118.reuse, R7.reuse, 0x1, P2 ;  /* 0x000000760605c211 */ /* 0x1c0fe200010f0c07 */
[----:B------:R4:W-:Y:S01]  /*7780*/  @P4 STS.128 [R117+0x14000], RZ ;  /* 0x014000ff75004388 */ /* 0x0009e20000000c00 */
[C---:B------:R-:W-:Y:S03]  /*7790*/  @!P3 LEA R14, P1, R6.reuse, R119, 0x1 ;  /* 0x00000077060eb211 */ /* 0x040fe600078208ff */
[----:B------:R-:W-:Y:S01]  /*77a0*/  @!PT LDS RZ, [RZ] ;  /* 0x00000000fffff984 */ /* 0x000fe20000000800 */
[----:B------:R-:W-:Y:S01]  /*77b0*/  @!PT LDS RZ, [RZ] ;  /* 0x00000000fffff984 */ /* 0x000fe20000000800 */
[----:B------:R-:W-:Y:S01]  /*77c0*/  @!PT LDS RZ, [RZ] ;  /* 0x00000000fffff984 */ /* 0x000fe20000000800 */
[----:B------:R4:W-:Y:S01]  /*77d0*/  @!P4 LDGSTS.E.BYPASS.LTC128B.128 [R117+0x14000], desc[UR6][R8.64+0x100] ;  /* 0x140001000875cfae */ /* 0x0009e2000b901d46 */
[----:B------:R-:W-:Y:S03]  /*77e0*/  @!P3 LEA.HI.X R15, R6, R118, R7, 0x1, P1 ;  /* 0x00000076060fb211 */ /* 0x000fe600008f0c07 */
        /* <DEDUP_REMOVED lines=25> */
[----:B------:R4:W-:Y:S04]  /*7980*/  STL [R1+0x58], R8 ;  /* 0x0000580801007387 */ /* 0x0009e80000100800 */
[----:B------:R-:W0:Y:S04]  /*7990*/  LDGDEPBAR ;  /* 0x00000000000079af */ /* 0x000e280000000000 */
[----:B------:R4:W-:Y:S02]  /*79a0*/  STL [R1+0x54], R9 ;  /* 0x0000540901007387 */ /* 0x0009e40000100800 */
.L_x_366:
[----:B------:R-:W-:Y:S01]  /*79b0*/  LEA R236, R251, UR4, 0x1 ;  /* 0x00000004fbec7c11 */ /* 0x000fe2000f8e08ff */
[----:B------:R-:W-:Y:S01]  /*79c0*/  LDSM.16.M88.4 R128, [R245] ;  /* 0x00000000f580783b */ /* 0x000fe20000000200 */
[----:B------:R-:W-:Y:S02]  /*79d0*/  ULOP3.LUT UR8, UR5, 0x1, URZ, 0xc0, !UPT ;  /* 0x0000000105087892 */ /* 0x000fe4000f8ec03f */
[----:B------:R-:W-:Y:S01]  /*79e0*/  UISETP.GT.AND UP2, UPT, UR5, UR16, UPT ;  /* 0x000000100500728c */ /* 0x000fe2000bf44270 */
[----:B------:R-:W4:Y:S01]  /*79f0*/  LDSM.16.MT88.4 R16, [R236+0x18000] ;  /* 0x01800000ec10783b */ /* 0x000f220000004200 */
[----:B------:R-:W-:Y:S02]  /*7a00*/  UISETP.NE.U32.AND UP0, UPT, UR8, 0x1, UPT ;  /* 0x000000010800788c */ /* 0x000fe4000bf05070 */
[----:B------:R-:W-:Y:S01]  /*7a10*/  @UP3 UIADD3 UR9, UP1, UR12, -0x100, URZ ;  /* 0xffffff000c093890 */ /* 0x000fe2000ff3e03f */
[----:B------:R-:W1:Y:S01]  /*7a20*/  LDSM.16.M88.4 R124, [R245+0x1000] ;  /* 0x00100000f57c783b */ /* 0x000e620000000200 */
[----:B------:R-:W-:Y:S02]  /*7a30*/  UIADD3 UR5, UR5, -0x1, URZ ;  /* 0xffffffff05057890 */ /* 0x000fe4000fffe03f */
[----:B------:R-:W-:Y:S01]  /*7a40*/  @UP3 UIADD3.X UR8, UR11, -0x1, URZ, UP1, !UPT ;  /* 0xffffffff0b083890 */ /* 0x000fe20008ffe43f */
[----:B------:R-:W2:Y:S04]  /*7a50*/  LDSM.16.MT88.4 R96, [R236+0x1a000] ;  /* 0x01a00000ec60783b */ /* 0x000ea80000004200 */
[----:B------:R-:W3:Y:S04]  /*7a60*/  LDSM.16.MT88.4 R112, [R236+0x1c000] ;  /* 0x01c00000ec70783b */ /* 0x000ee80000004200 */
[----:B------:R-:W3:Y:S04]  /*7a70*/  LDSM.16.MT88.4 R196, [R236+0x1e000] ;  /* 0x01e00000ecc4783b */ /* 0x000ee80000004200 */
[----:B------:R-:W-:Y:S04]  /*7a80*/  LDSM.16.M88.4 R200, [R240] ;  /* 0x00000000f0c8783b */ /* 0x000fe80000000200 */
[----:B-----5:R-:W3:Y:S04]  /*7a90*/  LDSM.16.MT88.4 R204, [R236+0x18800] ;  /* 0x01880000eccc783b */ /* 0x020ee80000004200 */
[----:B------:R-:W3:Y:S04]  /*7aa0*/  LDSM.16.M88.4 R208, [R240+0x1000] ;  /* 0x00100000f0d0783b */ /* 0x000ee80000000200 */
[----:B------:R-:W3:Y:S04]  /*7ab0*/  LDSM.16.MT88.4 R212, [R236+0x1a800] ;  /* 0x01a80000ecd4783b */ /* 0x000ee80000004200 */
[----:B------:R-:W3:Y:S01]  /*7ac0*/  LDSM.16.MT88.4 R216, [R236+0x1c800] ;  /* 0x01c80000ecd8783b */ /* 0x000ee20000004200 */
[-C--:B----4-:R-:W-:Y:S03]  /*7ad0*/  HMMA.16816.F32 R4, R128, R16.reuse, RZ ;  /* 0x000000108004723c */ /* 0x090fe600000018ff */
[----:B------:R-:W4:Y:S04]  /*7ae0*/  LDSM.16.MT88.4 R220, [R236+0x1e800] ;  /* 0x01e80000ecdc783b */ /* 0x000f280000004200 */
[----:B------:R-:W-:Y:S01]  /*7af0*/  LDSM.16.M88.4 R224, [R2] ;  /* 0x0000000002e0783b */ /* 0x000fe20000000200 */
[C---:B-1----:R-:W-:Y:S03]  /*7b00*/  HMMA.16816.F32 R8, R124.reuse, R16, RZ ;  /* 0x000000107c08723c */ /* 0x042fe600000018ff */
[----:B------:R-:W1:Y:S03]  /*7b10*/  LDSM.16.MT88.4 R228, [R236+0x19000] ;  /* 0x01900000ece4783b */ /* 0x000e660000004200 */
[-C--:B------:R-:W-:Y:S01]  /*7b20*/  HMMA.16816.F32 R12, R124, R18.reuse, RZ ;  /* 0x000000127c0c723c */ /* 0x080fe200000018ff */
[----:B------:R-:W1:Y:S05]  /*7b30*/  LDSM.16.M88.4 R232, [R2+0x1000] ;  /* 0x0010000002e8783b */ /* 0x000e6a0000000200 */
[C---:B------:R-:W-:Y:S06]  /*7b40*/  HMMA.16816.F32 R16, R128.reuse, R18, RZ ;  /* 0x000000128010723c */ /* 0x040fec00000018ff */
[-C--:B--2---:R-:W-:Y:S06]  /*7b50*/  HMMA.16816.F32 R84, R128, R96.reuse, RZ ;  /* 0x000000608054723c */ /* 0x084fec00000018ff */
[C---:B------:R-:W-:Y:S06]  /*7b60*/  HMMA.16816.F32 R88, R124.reuse, R96, RZ ;  /* 0x000000607c58723c */ /* 0x040fec00000018ff */
[-C--:B------:R-:W-:Y:S06]  /*7b70*/  HMMA.16816.F32 R92, R124, R98.reuse, RZ ;  /* 0x000000627c5c723c */ /* 0x080fec00000018ff */
[C---:B------:R-:W-:Y:S06]  /*7b80*/  HMMA.16816.F32 R96, R128.reuse, R98, RZ ;  /* 0x000000628060723c */ /* 0x040fec00000018ff */
[-C--:B---3--:R-:W-:Y:S06]  /*7b90*/  HMMA.16816.F32 R100, R128, R112.reuse, RZ ;  /* 0x000000708064723c */ /* 0x088fec00000018ff */
[C---:B------:R-:W-:Y:S06]  /*7ba0*/  HMMA.16816.F32 R104, R124.reuse, R112, RZ ;  /* 0x000000707c68723c */ /* 0x040fec00000018ff */
[-C--:B------:R-:W-:Y:S06]  /*7bb0*/  HMMA.16816.F32 R108, R124, R114.reuse, RZ ;  /* 0x000000727c6c723c */ /* 0x080fec00000018ff */
[C---:B------:R-:W-:Y:S06]  /*7bc0*/  HMMA.16816.F32 R112, R128.reuse, R114, RZ ;  /* 0x000000728070723c */ /* 0x040fec00000018ff */
[-C--:B------:R-:W-:Y:S06]  /*7bd0*/  HMMA.16816.F32 R116, R128, R196.reuse, RZ ;  /* 0x000000c48074723c */ /* 0x080fec00000018ff */
[C---:B------:R-:W-:Y:S06]  /*7be0*/  HMMA.16816.F32 R120, R124.reuse, R196, RZ ;  /* 0x000000c47c78723c */ /* 0x040fec00000018ff */
[-C--:B------:R-:W-:Y:S06]  /*7bf0*/  HMMA.16816.F32 R124, R124, R198.reuse, RZ ;  /* 0x000000c67c7c723c */ /* 0x080fec00000018ff */
[----:B------:R-:W-:Y:S01]  /*7c00*/  HMMA.16816.F32 R128, R128, R198, RZ ;  /* 0x000000c68080723c */ /* 0x000fe200000018ff */
        /* <DEDUP_REMOVED lines=15> */
[----:B------:R-:W-:Y:S05]  /*7d00*/  LDSM.16.M88.4 R216, [R3+0x1000] ;  /* 0x0010000003d8783b */ /* 0x000fea0000000200 */
[-C--:B----4-:R-:W-:Y:S06]  /*7d10*/  HMMA.16816.F32 R116, R200, R220.reuse, R116 ;  /* 0x000000dcc874723c */ /* 0x090fec0000001874 */
[C---:B------:R-:W-:Y:S06]  /*7d20*/  HMMA.16816.F32 R120, R208.reuse, R220, R120 ;  /* 0x000000dcd078723c */ /* 0x040fec0000001878 */
[-C--:B------:R-:W-:Y:S01]  /*7d30*/  HMMA.16816.F32 R124, R208, R222.reuse, R124 ;  /* 0x000000ded07c723c */ /* 0x080fe2000000187c */
[----:B------:R-:W4:Y:S05]  /*7d40*/  LDSM.16.MT88.4 R208, [R236+0x1f000] ;  /* 0x01f00000ecd0783b */ /* 0x000f2a0000004200 */
[----:B------:R-:W-:Y:S01]  /*7d50*/  HMMA.16816.F32 R128, R200, R222, R128 ;  /* 0x000000dec880723c */ /* 0x000fe20000001880 */
[----:B------:R-:W4:Y:S04]  /*7d60*/  LDSM.16.M88.4 R200, [R3] ;  /* 0x0000000003c8783b */ /* 0x000f280000000200 */
[----:B------:R-:W4:Y:S01]  /*7d70*/  LDSM.16.MT88.4 R220, [R236+0x1b800] ;  /* 0x01b80000ecdc783b */ /* 0x000f220000004200 */
[-C--:B-1----:R-:W-:Y:S06]  /*7d80*/  HMMA.16816.F32 R4, R224, R228.reuse, R4 ;  /* 0x000000e4e004723c */ /* 0x082fec0000001804 */
[C---:B------:R-:W-:Y:S06]  /*7d90*/  HMMA.16816.F32 R8, R232.reuse, R228, R8 ;  /* 0x000000e4e808723c */ /* 0x040fec0000001808 */
[-C--:B------:R-:W-:Y:S06]  /*7da0*/  HMMA.16816.F32 R12, R232, R230.reuse, R12 ;  /* 0x000000e6e80c723c */ /* 0x080fec000000180c */
[C---:B------:R-:W-:Y:S01]  /*7db0*/  HMMA.16816.F32 R16, R224.reuse, R230, R16 ;  /* 0x000000e6e010723c */ /* 0x040fe20000001810 */
[----:B------:R-:W1:Y:S04]  /*7dc0*/  LDSM.16.MT88.4 R228, [R236+0x1d800] ;  /* 0x01d80000ece4783b */ /* 0x000e680000004200 */
[----:B------:R-:W1:Y:S01]  /*7dd0*/  LDSM.16.MT88.4 R236, [R236+0x1f800] ;  /* 0x01f80000ecec783b */ /* 0x000e620000004200 */
[-C--:B--2---:R-:W-:Y:S06]  /*7de0*/  HMMA.16816.F32 R84, R224, R196.reuse, R84 ;  /* 0x000000c4e054723c */ /* 0x084fec0000001854 */
[C---:B------:R-:W-:Y:S01]  /*7df0*/  HMMA.16816.F32 R88, R232.reuse, R196, R88 ;  /* 0x000000c4e858723c */ /* 0x040fe20000001858 */
[----:B------:R-:W2:Y:S04]  /*7e00*/  LDL R196, [R1+0x30] ;  /* 0x0000300001c47983 */ /* 0x000ea80000100800 */
[----:B------:R-:W2:Y:S01]  /*7e10*/  LDL R197, [R1+0x64] ;  /* 0x0000640001c57983 */ /* 0x000ea20000100800 */
[-C--:B------:R-:W-:Y:S06]  /*7e20*/  HMMA.16816.F32 R92, R232, R198.reuse, R92 ;  /* 0x000000c6e85c723c */ /* 0x080fec000000185c */
[C---:B------:R-:W-:Y:S01]  /*7e30*/  HMMA.16816.F32 R96, R224.reuse, R198, R96 ;  /* 0x000000c6e060723c */ /* 0x040fe20000001860 */
[----:B------:R-:W2:Y:S01]  /*7e40*/  LDL R199, [R1+0x2c] ;  /* 0x00002c0001c77983 */ /* 0x000ea20000100800 */
[----:B------:R-:W1:Y:S04]  /*7e50*/  LDC R198, c[0x0][0x270] ;  /* 0x00009c00ffc67b82 */ /* 0x000e680000000800 */
[-C--:B---3--:R-:W-:Y:S06]  /*7e60*/  HMMA.16816.F32 R100, R224, R204.reuse, R100 ;  /* 0x000000cce064723c */ /* 0x088fec0000001864 */
[C---:B------:R-:W-:Y:S01]  /*7e70*/  HMMA.16816.F32 R104, R232.reuse, R204, R104 ;  /* 0x000000cce868723c */ /* 0x040fe20000001868 */
[----:B------:R-:W3:Y:S05]  /*7e80*/  LDL R205, [R1+0x60] ;  /* 0x0000600001cd7983 */ /* 0x000eea0000100800 */
[-C--:B------:R-:W-:Y:S06]  /*7e90*/  HMMA.16816.F32 R108, R232, R206.reuse, R108 ;  /* 0x000000cee86c723c */ /* 0x080fec000000186c */
[C---:B------:R-:W-:Y:S06]  /*7ea0*/  HMMA.16816.F32 R112, R224.reuse, R206, R112 ;  /* 0x000000cee070723c */ /* 0x040fec0000001870 */
[-C--:B----4-:R-:W-:Y:S06]  /*7eb0*/  HMMA.16816.F32 R116, R224, R208.reuse, R116 ;  /* 0x000000d0e074723c */ /* 0x090fec0000001874 */
[C---:B------:R-:W-:Y:S06]  /*7ec0*/  HMMA.16816.F32 R120, R232.reuse, R208, R120 ;  /* 0x000000d0e878723c */ /* 0x040fec0000001878 */
[-C--:B------:R-:W-:Y:S01]  /*7ed0*/  HMMA.16816.F32 R124, R232, R210.reuse, R124 ;  /* 0x000000d2e87c723c */ /* 0x080fe2000000187c */
[----:B------:R-:W4:Y:S05]  /*7ee0*/  LDL.64 R234, [R1+0x70] ;  /* 0x0000700001ea7983 */ /* 0x000f2a0000100a00 */
[----:B------:R-:W-:Y:S05]  /*7ef0*/  HMMA.16816.F32 R128, R224, R210, R128 ;  /* 0x000000d2e080723c */ /* 0x000fea0000001880 */
[----:B-1----:R-:W-:Y:S01]  /*7f00*/  IMAD R233, R198, UR21, RZ ;  /* 0x00000015c6e97c24 */ /* 0x002fe2000f8e02ff */
        /* <DEDUP_REMOVED lines=16> */
[C---:B------:R-:W-:Y:S04]  /*8010*/  IMAD R200, R233.reuse, 0x18, RZ ;  /* 0x00000018e9c87824 */ /* 0x040fe800078e02ff */
[----:B------:R-:W-:Y:S01]  /*8020*/  IMAD.SHL.U32 R201, R233, 0x20, RZ ;  /* 0x00000020e9c97824 */ /* 0x000fe200078e00ff */
[----:B--2---:R-:W-:Y:S01]  /*8030*/  @P0 IADD3 R198, P1, R199, UR12, RZ ;  /* 0x0000000cc7c60c10 */ /* 0x004fe2000ff3e0ff */
[----:B------:R-:W-:Y:S03]  /*8040*/  @UP3 UMOV UR12, UR9 ;  /* 0x00000009000c3c82 */ /* 0x000fe60008000000 */
[----:B------:R-:W-:Y:S01]  /*8050*/  @P0 IADD3.X R199, R196, UR11, RZ, P1, !PT ;  /* 0x0000000bc4c70c10 */ /* 0x000fe20008ffe4ff */
[C---:B------:R-:W-:Y:S01]  /*8060*/  IMAD.SHL.U32 R196, R233.reuse, 0x8, RZ ;  /* 0x00000008e9c47824 */ /* 0x040fe200078e00ff */
[----:B------:R-:W-:Y:S03]  /*8070*/  @UP3 UMOV UR11, UR8 ;  /* 0x00000008000b3c82 */ /* 0x000fe60008000000 */
[----:B------:R-:W2:Y:S04]  /*8080*/  @P0 LDG.E R197, desc[UR6][R198.64+-0xe0] ;  /* 0xffff2006c6c50981 */ /* 0x000ea8000c1e1900 */
[----:B---3--:R1:W3:Y:S02]  /*8090*/  @P0 LDG.E R205, desc[UR6][R198.64+-0x100] ;  /* 0xffff0006c6cd0981 */ /* 0x0082e4000c1e1900 */
[C---:B-1----:R-:W-:Y:S02]  /*80a0*/  IMAD R198, R233.reuse, 0x28, RZ ;  /* 0x00000028e9c67824 */ /* 0x042fe400078e02ff */
[C---:B------:R-:W-:Y:S01]  /*80b0*/  IMAD R199, R233.reuse, 0x30, RZ ;  /* 0x00000030e9c77824 */ /* 0x040fe200078e02ff */
[----:B----4-:R1:W-:Y:S02]  /*80c0*/  REDG.E.ADD.F32.FTZ.RN.STRONG.GPU desc[UR6][R234.64], R4 ;  /* 0x00000004ea0079a6 */ /* 0x0103e4000c10f386 */
[C---:B-1----:R-:W-:Y:S02]  /*80d0*/  IMAD R4, R233.reuse, 0x38, RZ ;  /* 0x00000038e9047824 */ /* 0x042fe400078e02ff */
[----:B--2---:R1:W-:Y:S04]  /*80e0*/  @P0 STL [R1+0x64], R197 ;  /* 0x000064c501000387 */ /* 0x0043e80000100800 */
[----:B---3--:R2:W-:Y:S01]  /*80f0*/  @P0 STL [R1+0x60], R205 ;  /* 0x000060cd01000387 */ /* 0x0085e20000100800 */
[CC--:B------:R-:W-:Y:S01]  /*8100*/  LEA R204, P0, R196.reuse, R234.reuse, 0x2 ;  /* 0x000000eac4cc7211 */ /* 0x0c0fe200078010ff */
[----:B-1----:R-:W-:Y:S03]  /*8110*/  IMAD.SHL.U32 R197, R233, 0x10, RZ ;  /* 0x00000010e9c57824 */ /* 0x002fe600078e00ff */
[-C--:B--2---:R-:W-:Y:S02]  /*8120*/  LEA.HI.X.SX32 R205, R196, R235.reuse, 0x2, P0 ;  /* 0x000000ebc4cd7211 */ /* 0x084fe400000f16ff */
[CC--:B------:R-:W-:Y:S02]  /*8130*/  LEA R206, P1, R197.reuse, R234.reuse, 0x2 ;  /* 0x000000eac5ce7211 */ /* 0x0c0fe400078210ff */
[CC--:B------:R-:W-:Y:S01]  /*8140*/  LEA R202, P0, R200.reuse, R234.reuse, 0x2 ;  /* 0x000000eac8ca7211 */ /* 0x0c0fe200078010ff */
[----:B------:R1:W-:Y:S01]  /*8150*/  REDG.E.ADD.F32.FTZ.RN.STRONG.GPU desc[UR6][R204.64], R5 ;  /* 0x00000005cc0079a6 */ /* 0x0003e2000c10f386 */
[-C--:B------:R-:W-:Y:S02]  /*8160*/  LEA.HI.X.SX32 R207, R197, R235.reuse, 0x2, P1 ;  /* 0x000000ebc5cf7211 */ /* 0x080fe400008f16ff */
[-C--:B------:R-:W-:Y:S02]  /*8170*/  LEA.HI.X.SX32 R203, R200, R235.reuse, 0x2, P0 ;  /* 0x000000ebc8cb7211 */ /* 0x080fe400000f16ff */
[CC--:B------:R-:W-:Y:S01]  /*8180*/  LEA R208, P1, R201.reuse, R234.reuse, 0x2 ;  /* 0x000000eac9d07211 */ /* 0x0c0fe200078210ff */
[----:B------:R-:W-:Y:S01]  /*8190*/  REDG.E.ADD.F32.FTZ.RN.STRONG.GPU desc[UR6][R206.64], R6 ;  /* 0x00000006ce0079a6 */ /* 0x000fe2000c10f386 */
[CC--:B------:R-:W-:Y:S02]  /*81a0*/  LEA R200, P0, R198.reuse, R234.reuse, 0x2 ;  /* 0x000000eac6c87211 */ /* 0x0c0fe400078010ff */
[-C--:B------:R-:W-:Y:S01]  /*81b0*/  LEA.HI.X.SX32 R209, R201, R235.reuse, 0x2, P1 ;  /* 0x000000ebc9d17211 */ /* 0x080fe200008f16ff */
[----:B------:R2:W-:Y:S01]  /*81c0*/  REDG.E.ADD.F32.FTZ.RN.STRONG.GPU desc[UR6][R202.64], R7 ;  /* 0x00000007ca0079a6 */ /* 0x0005e2000c10f386 */
[-C--:B------:R-:W-:Y:S02]  /*81d0*/  LEA.HI.X.SX32 R201, R198, R235.reuse, 0x2, P0 ;  /* 0x000000ebc6c97211 */ /* 0x080fe400000f16ff */
[CC--:B------:R-:W-:Y:S01]  /*81e0*/  LEA R210, P1, R199.reuse, R234.reuse, 0x2 ;  /* 0x000000eac7d27211 */ /* 0x0c0fe200078210ff */
[----:B------:R-:W-:Y:S01]  /*81f0*/  REDG.E.ADD.F32.FTZ.RN.STRONG.GPU desc[UR6][R208.64], R8 ;  /* 0x00000008d00079a6 */ /* 0x000fe2000c10f386 */
[CC--:B------:R-:W-:Y:S02]  /*8200*/  LEA R198, P0, R4.reuse, R234.reuse, 0x2 ;  /* 0x000000ea04c67211 */ /* 0x0c0fe400078010ff */
[-C--:B------:R-:W-:Y:S01]  /*8210*/  LEA.HI.X.SX32 R211, R199, R235.reuse, 0x2, P1 ;  /* 0x000000ebc7d37211 */ /* 0x080fe200008f16ff */
[----:B------:R3:W-:Y:S01]  /*8220*/  REDG.E.ADD.F32.FTZ.RN.STRONG.GPU desc[UR6][R200.64], R9 ;  /* 0x00000009c80079a6 */ /* 0x0007e2000c10f386 */
[-C--:B------:R-:W-:Y:S03]  /*8230*/  LEA.HI.X.SX32 R199, R4, R235.reuse, 0x2, P0 ;  /* 0x000000eb04c77211 */ /* 0x080fe600000f16ff */
[----:B------:R-:W-:Y:S04]  /*8240*/  REDG.E.ADD.F32.FTZ.RN.STRONG.GPU desc[UR6][R210.64], R10 ;  /* 0x0000000ad20079a6 */ /* 0x000fe8000c10f386 */
[----:B------:R-:W-:Y:S01]  /*8250*/  REDG.E.ADD.F32.FTZ.RN.STRONG.GPU desc[UR6][R198.64], R11 ;  /* 0x0000000bc60079a6 */ /* 0x000fe2000c10f386 */
[----:B-1----:R-:W-:Y:S03]  /*8260*/  VIADD R5, R197, 0x20 ;  /* 0x00000020c5057836 */ /* 0x002fe60000000000 */
[----:B------:R-:W-:Y:S04]  /*8270*/  REDG.E.ADD.F32.FTZ.RN.STRONG.GPU desc[UR6][R234.64+0x80], R16 ;  /* 0x00008010ea0079a6 */ /* 0x000fe8000c10f386 */
[----:B------:R1:W-:Y:S01]  /*8280*/  REDG.E.ADD.F32.FTZ.RN.STRONG.GPU desc[UR6][R204.64+0x80], R17 ;  /* 0x00008011cc0079a6 */ /* 0x0003e2000c10f386 */
[CC--:B--2---:R-:W-:Y:S01]  /*8290*/  LEA R202, P0, R5.reuse, R234.reuse, 0x2 ;  /* 0x000000ea05ca7211 */ /* 0x0c4fe200078010ff */
[C---:B------:R-:W-:Y:S03]  /*82a0*/  IMAD.IADD R7, R196.reuse, 0x1, R5 ;  /* 0x00000001c4077824 */ /* 0x040fe600078e0205 */
[-C--:B------:R-:W-:Y:S01]  /*82b0*/  LEA.HI.X.SX32 R203, R5, R235.reuse, 0x2, P0 ;  /* 0x000000eb05cb7211 */ /* 0x080fe200000f16ff */
[C---:B------:R-:W-:Y:S01]  /*82c0*/  IMAD.IADD R5, R196.reuse, 0x1, R7 ;  /* 0x00000001c4057824 */ /* 0x040fe200078e0207 */
[CC--:B------:R-:W-:Y:S03]  /*82d0*/  LEA R206, P0, R7.reuse, R234.reuse, 0x2 ;  /* 0x000000ea07ce7211 */ /* 0x0c0fe600078010ff */
[----:B------:R2:W-:Y:S01]  /*82e0*/  REDG.E.ADD.F32.FTZ.RN.STRONG.GPU desc[UR6][R202.64], R18 ;  /* 0x00000012ca0079a6 */ /* 0x0005e2000c10f386 */
[-C--:B------:R-:W-:Y:S01]  /*82f0*/  LEA.HI.X.SX32 R207, R7, R235.reuse, 0x2, P0 ;  /* 0x000000eb07cf7211 */ /* 0x080fe200000f16ff */
[C---:B------:R-:W-:Y:S01]  /*8300*/  IMAD.IADD R7, R196.reuse, 0x1, R5 ;  /* 0x00000001c4077824 */ /* 0x040fe200078e0205 */
[-C--:B---3--:R-:W-:Y:S03]  /*8310*/  LEA R200, P1, R5, R234.reuse, 0x2 ;  /* 0x000000ea05c87211 */ /* 0x088fe600078210ff */
[----:B------:R3:W-:Y:S01]  /*8320*/  REDG.E.ADD.F32.FTZ.RN.STRONG.GPU desc[UR6][R206.64], R19 ;  /* 0x00000013ce0079a6 */ /* 0x0007e2000c10f386 */
[-C--:B------:R-:W-:Y:S01]  /*8330*/  LEA R6, P0, R7, R234.reuse, 0x2 ;  /* 0x000000ea07067211 */ /* 0x080fe200078010ff */
[C---:B------:R-:W-:Y:S01]  /*8340*/  IMAD.IADD R9, R196.reuse, 0x1, R7 ;  /* 0x00000001c4097824 */ /* 0x040fe200078e0207 */
[-C--:B------:R-:W-:Y:S01]  /*8350*/  LEA.HI.X.SX32 R201, R5, R235.reuse, 0x2, P1 ;  /* 0x000000eb05c97211 */ /* 0x080fe200008f16ff */
[----:B------:R-:W-:Y:S01]  /*8360*/  VIADD R5, R197, 0x40 ;  /* 0x00000040c5057836 */ /* 0x000fe20000000000 */
[-C--:B------:R-:W-:Y:S01]  /*8370*/  LEA.HI.X.SX32 R7, R7, R235.reuse, 0x2, P0 ;  /* 0x000000eb07077211 */ /* 0x080fe200000f16ff */
[C---:B------:R-:W-:Y:S01]  /*8380*/  IMAD.IADD R4, R196.reuse, 0x1, R9 ;  /* 0x00000001c4047824 */ /* 0x040fe200078e0209 */
[CC--:B------:R-:W-:Y:S01]  /*8390*/  LEA R8, P0, R9.reuse, R234.reuse, 0x2 ;  /* 0x000000ea09087211 */ /* 0x0c0fe200078010ff */
[----:B------:R4:W-:Y:S01]  /*83a0*/  REDG.E.ADD.F32.FTZ.RN.STRONG.GPU desc[UR6][R200.64], R12 ;  /* 0x0000000cc80079a6 */ /* 0x0009e2000c10f386 */
[----:B-1----:R-:W-:Y:S02]  /*83b0*/  IMAD.IADD R17, R196, 0x1, R5 ;  /* 0x00000001c4117824 */ /* 0x002fe400078e0205 */
[-C--:B------:R-:W-:Y:S01]  /*83c0*/  LEA.HI.X.SX32 R9, R9, R235.reuse, 0x2, P0 ;  /* 0x000000eb09097211 */ /* 0x080fe200000f16ff */
[----:B------:R1:W-:Y:S01]  /*83d0*/  REDG.E.ADD.F32.FTZ.RN.STRONG.GPU desc[UR6][R6.64], R13 ;  /* 0x0000000d060079a6 */ /* 0x0003e2000c10f386 */
[CC--:B------:R-:W-:Y:S03]  /*83e0*/  LEA R10, P0, R4.reuse, R234.reuse, 0x2 ;  /* 0x000000ea040a7211 */ /* 0x0c0fe600078010ff */
[----:B------:R1:W-:Y:S01]  /*83f0*/  REDG.E.ADD.F32.FTZ.RN.STRONG.GPU desc[UR6][R8.64], R14 ;  /* 0x0000000e080079a6 */ /* 0x0003e2000c10f386 */
[-C--:B------:R-:W-:Y:S02]  /*8400*/  LEA.HI.X.SX32 R11, R4, R235.reuse, 0x2, P0 ;  /* 0x000000eb040b7211 */ /* 0x080fe400000f16ff */
[CC--:B--2---:R-:W-:Y:S03]  /*8410*/  LEA R18, P0, R5.reuse, R234.reuse, 0x2 ;  /* 0x000000ea05127211 */ /* 0x0c4fe600078010ff */
[----:B------:R2:W-:Y:S04]  /*8420*/  REDG.E.ADD.F32.FTZ.RN.STRONG.GPU desc[UR6][R10.64], R15 ;  /* 0x0000000f0a0079a6 */ /* 0x0005e8000c10f386 */
[----:B------:R-:W-:Y:S01]  /*8430*/  REDG.E.ADD.F32.FTZ.RN.STRONG.GPU desc[UR6][R234.64+0x100], R84 ;  /* 0x00010054ea0079a6 */ /* 0x000fe2000c10f386 */
[-C--:B---3--:R-:W-:Y:S01]  /*8440*/  LEA.HI.X.SX32 R19, R5, R235.reuse, 0x2, P0 ;  /* 0x000000eb05137211 */ /* 0x088fe200000f16ff */
[C---:B------:R-:W-:Y:S01]  /*8450*/  IMAD.IADD R5, R196.reuse, 0x1, R17 ;  /* 0x00000001c4057824 */ /* 0x040fe200078e0211 */
[CC--:B------:R-:W-:Y:S01]  /*8460*/  LEA R16, P0, R17.reuse, R234.reuse, 0x2 ;  /* 0x000000ea11107211 */ /* 0x0c0fe200078010ff */
[----:B------:R-:W-:Y:S03]  /*8470*/  REDG.E.ADD.F32.FTZ.RN.STRONG.GPU desc[UR6][R204.64+0x100], R85 ;  /* 0x00010055cc0079a6 */ /* 0x000fe6000c10f386 */
[-C--:B------:R-:W-:Y:S01]  /*8480*/  LEA.HI.X.SX32 R17, R17, R235.reuse, 0x2, P0 ;  /* 0x000000eb11117211 */ /* 0x080fe200000f16ff */
[----:B------:R-:W-:Y:S01]  /*8490*/  REDG.E.ADD.F32.FTZ.RN.STRONG.GPU desc[UR6][R18.64], R86 ;  /* 0x00000056120079a6 */ /* 0x000fe2000c10f386 */
[CC--:B----4-:R-:W-:Y:S03]  /*84a0*/  LEA R12, P1, R5.reuse, R234.reuse, 0x2 ;  /* 0x000000ea050c7211 */ /* 0x0d0fe600078210ff */
[----:B------:R3:W-:Y:S01]  /*84b0*/  REDG.E.ADD.F32.FTZ.RN.STRONG.GPU desc[UR6][R16.64], R87 ;  /* 0x00000057100079a6 */ /* 0x0007e2000c10f386 */
[C---:B-1----:R-:W-:Y:S01]  /*84c0*/  IMAD.IADD R7, R196.reuse, 0x1, R5 ;  /* 0x00000001c4077824 */ /* 0x042fe200078e0205 */
[-C--:B------:R-:W-:Y:S01]  /*84d0*/  LEA.HI.X.SX32 R13, R5, R235.reuse, 0x2, P1 ;  /* 0x000000eb050d7211 */ /* 0x080fe200008f16ff */
[----:B------:R-:W-:Y:S01]  /*84e0*/  VIADD R5, R197, 0x60 ;  /* 0x00000060c5057836 */ /* 0x000fe20000000000 */
[----:B------:R-:W-:Y:S01]  /*84f0*/  LDSM.16.MT88.4 R84, [R243+0x4000] ;  /* 0x00400000f354783b */ /* 0x000fe20000004200 */
[C---:B------:R-:W-:Y:S01]  /*8500*/  IMAD.IADD R9, R196.reuse, 0x1, R7 ;  /* 0x00000001c4097824 */ /* 0x040fe200078e0207 */
[CC--:B------:R-:W-:Y:S02]  /*8510*/  LEA R6, P0, R7.reuse, R234.reuse, 0x2 ;  /* 0x000000ea07067211 */ /* 0x0c0fe400078010ff */
[----:B------:R1:W-:Y:S01]  /*8520*/  REDG.E.ADD.F32.FTZ.RN.STRONG.GPU desc[UR6][R12.64], R88 ;  /* 0x000000580c0079a6 */ /* 0x0003e2000c10f386 */
[C---:B------:R-:W-:Y:S01]  /*8530*/  IMAD.IADD R4, R196.reuse, 0x1, R9 ;  /* 0x00000001c4047824 */ /* 0x040fe200078e0209 */
[-C--:B------:R-:W-:Y:S01]  /*8540*/  LEA.HI.X.SX32 R7, R7, R235.reuse, 0x2, P0 ;  /* 0x000000eb07077211 */ /* 0x080fe200000f16ff */
[----:B--2---:R-:W-:Y:S01]  /*8550*/  IMAD.IADD R15, R196, 0x1, R5 ;  /* 0x00000001c40f7824 */ /* 0x004fe200078e0205 */
[CC--:B------:R-:W-:Y:S03]  /*8560*/  LEA R8, P0, R9.reuse, R234.reuse, 0x2 ;  /* 0x000000ea09087211 */ /* 0x0c0fe600078010ff */
[----:B------:R2:W-:Y:S01]  /*8570*/  REDG.E.ADD.F32.FTZ.RN.STRONG.GPU desc[UR6][R6.64], R89 ;  /* 0x00000059060079a6 */ /* 0x0005e2000c10f386 */
[-C--:B------:R-:W-:Y:S02]  /*8580*/  LEA.HI.X.SX32 R9, R9, R235.reuse, 0x2, P0 ;  /* 0x000000eb09097211 */ /* 0x080fe400000f16ff */
[CC--:B------:R-:W-:Y:S03]  /*8590*/  LEA R10, P0, R4.reuse, R234.reuse, 0x2 ;  /* 0x000000ea040a7211 */ /* 0x0c0fe600078010ff */
[----:B------:R4:W-:Y:S01]  /*85a0*/  REDG.E.ADD.F32.FTZ.RN.STRONG.GPU desc[UR6][R8.64], R90 ;  /* 0x0000005a080079a6 */ /* 0x0009e2000c10f386 */
[-C--:B------:R-:W-:Y:S05]  /*85b0*/  LEA.HI.X.SX32 R11, R4, R235.reuse, 0x2, P0 ;  /* 0x000000eb040b7211 */ /* 0x080fea00000f16ff */
[----:B------:R4:W-:Y:S01]  /*85c0*/  REDG.E.ADD.F32.FTZ.RN.STRONG.GPU desc[UR6][R10.64], R91 ;  /* 0x0000005b0a0079a6 */ /* 0x0009e2000c10f386 */
[CC--:B---3--:R-:W-:Y:S03]  /*85d0*/  LEA R16, P0, R5.reuse, R234.reuse, 0x2 ;  /* 0x000000ea05107211 */ /* 0x0c8fe600078010ff */
[----:B------:R-:W-:Y:S01]  /*85e0*/  REDG.E.ADD.F32.FTZ.RN.STRONG.GPU desc[UR6][R234.64+0x180], R96 ;  /* 0x00018060ea0079a6 */ /* 0x000fe2000c10f386 */
[-C--:B------:R-:W-:Y:S01]  /*85f0*/  LEA.HI.X.SX32 R17, R5, R235.reuse, 0x2, P0 ;  /* 0x000000eb05117211 */ /* 0x080fe200000f16ff */
[C---:B------:R-:W-:Y:S01]  /*8600*/  IMAD.IADD R5, R196.reuse, 0x1, R15 ;  /* 0x00000001c4057824 */ /* 0x040fe200078e020f */
[-C--:B-1----:R-:W-:Y:S01]  /*8610*/  LEA R12, P0, R15, R234.reuse, 0x2 ;  /* 0x000000ea0f0c7211 */ /* 0x082fe200078010ff */
[----:B------:R-:W-:Y:S03]  /*8620*/  REDG.E.ADD.F32.FTZ.RN.STRONG.GPU desc[UR6][R204.64+0x180], R97 ;  /* 0x00018061cc0079a6 */ /* 0x000fe6000c10f386 */
[-C--:B------:R-:W-:Y:S02]  /*8630*/  LEA R14, P1, R5, R234.reuse, 0x2 ;  /* 0x000000ea050e7211 */ /* 0x080fe400078210ff */
[-C--:B------:R-:W-:Y:S01]  /*8640*/  LEA.HI.X.SX32 R13, R15, R235.reuse, 0x2, P0 ;  /* 0x000000eb0f0d7211 */ /* 0x080fe200000f16ff */
[----:B------:R1:W-:Y:S01]  /*8650*/  REDG.E.ADD.F32.FTZ.RN.STRONG.GPU desc[UR6][R16.64], R98 ;  /* 0x00000062100079a6 */ /* 0x0003e2000c10f386 */
[C---:B--2---:R-:W-:Y:S01]  /*8660*/  IMAD.IADD R7, R196.reuse, 0x1, R5 ;  /* 0x00000001c4077824 */ /* 0x044fe200078e0205 */
[-C--:B------:R-:W-:Y:S01]  /*8670*/  LEA.HI.X.SX32 R15, R5, R235.reuse, 0x2, P1 ;  /* 0x000000eb050f7211 */ /* 0x080fe200008f16ff */
[----:B------:R-:W-:Y:S01]  /*8680*/  VIADD R5, R197, 0x80 ;  /* 0x00000080c5057836 */ /* 0x000fe20000000000 */
[----:B------:R2:W-:Y:S02]  /*8690*/  REDG.E.ADD.F32.FTZ.RN.STRONG.GPU desc[UR6][R12.64], R99 ;  /* 0x000000630c0079a6 */ /* 0x0005e4000c10f386 */
[CC--:B------:R-:W-:Y:S01]  /*86a0*/  LEA R6, P0, R7.reuse, R234.reuse, 0x2 ;  /* 0x000000ea07067211 */ /* 0x0c0fe200078010ff */
[C---:B----4-:R-:W-:Y:S01]  /*86b0*/  IMAD.IADD R9, R196.reuse, 0x1, R7 ;  /* 0x00000001c4097824 */ /* 0x050fe200078e0207 */
[----:B------:R3:W-:Y:S02]  /*86c0*/  REDG.E.ADD.F32.FTZ.RN.STRONG.GPU desc[UR6][R14.64], R92 ;  /* 0x0000005c0e0079a6 */ /* 0x0007e4000c10f386 */
[-C--:B------:R-:W-:Y:S01]  /*86d0*/  LEA.HI.X.SX32 R7, R7, R235.reuse, 0x2, P0 ;  /* 0x000000eb07077211 */ /* 0x080fe200000f16ff */
[----:B------:R-:W-:Y:S01]  /*86e0*/  IMAD.IADD R4, R196, 0x1, R9 ;  /* 0x00000001c4047824 */ /* 0x000fe200078e0209 */
[CC--:B------:R-:W-:Y:S01]  /*86f0*/  LEA R8, P0, R9.reuse, R234.reuse, 0x2 ;  /* 0x000000ea09087211 */ /* 0x0c0fe200078010ff */
[----:B------:R-:W-:Y:S03]  /*8700*/  LDSM.16.MT88.4 R88, [R243+0x6000] ;  /* 0x00600000f358783b */ /* 0x000fe60000004200 */
[-C--:B------:R-:W-:Y:S01]  /*8710*/  LEA.HI.X.SX32 R9, R9, R235.reuse, 0x2, P0 ;  /* 0x000000eb09097211 */ /* 0x080fe200000f16ff */
[----:B------:R4:W-:Y:S01]  /*8720*/  REDG.E.ADD.F32.FTZ.RN.STRONG.GPU desc[UR6][R6.64], R93 ;  /* 0x0000005d060079a6 */ /* 0x0009e2000c10f386 */
[CC--:B------:R-:W-:Y:S03]  /*8730*/  LEA R10, P0, R4.reuse, R234.reuse, 0x2 ;  /* 0x000000ea040a7211 */ /* 0x0c0fe600078010ff */
[----:B------:R4:W-:Y:S01]  /*8740*/  REDG.E.ADD.F32.FTZ.RN.STRONG.GPU desc[UR6][R8.64], R94 ;  /* 0x0000005e080079a6 */ /* 0x0009e2000c10f386 */
[-C--:B------:R-:W-:Y:S05]  /*8750*/  LEA.HI.X.SX32 R11, R4, R235.reuse, 0x2, P0 ;  /* 0x000000eb040b7211 */ /* 0x080fea00000f16ff */
[----:B------:R4:W-:Y:S01]  /*8760*/  REDG.E.ADD.F32.FTZ.RN.STRONG.GPU desc[UR6][R10.64], R95 ;  /* 0x0000005f0a0079a6 */ /* 0x0009e2000c10f386 */
[CC--:B-1----:R-:W-:Y:S01]  /*8770*/  LEA R16, P0, R5.reuse, R234.reuse, 0x2 ;  /* 0x000000ea05107211 */ /* 0x0c2fe200078010ff */
[C---:B--2---:R-:W-:Y:S02]  /*8780*/  IMAD.IADD R13, R196.reuse, 0x1, R5 ;  /* 0x00000001c40d7824 */ /* 0x044fe400078e0205 */
[----:B------:R-:W-:Y:S01]  /*8790*/  REDG.E.ADD.F32.FTZ.RN.STRONG.GPU desc[UR6][R234.64+0x200], R100 ;  /* 0x00020064ea0079a6 */ /* 0x000fe2000c10f386 */
[-C--:B------:R-:W-:Y:S01]  /*87a0*/  LEA.HI.X.SX32 R17, R5, R235.reuse, 0x2, P0 ;  /* 0x000000eb05117211 */ /* 0x080fe200000f16ff */
[C---:B------:R-:W-:Y:S01]  /*87b0*/  IMAD.IADD R5, R196.reuse, 0x1, R13 ;  /* 0x00000001c4057824 */ /* 0x040fe200078e020d */
[CC--:B------:R-:W-:Y:S01]  /*87c0*/  LEA R12, P0, R13.reuse, R234.reuse, 0x2 ;  /* 0x000000ea0d0c7211 */ /* 0x0c0fe200078010ff */
[----:B------:R-:W-:Y:S03]  /*87d0*/  REDG.E.ADD.F32.FTZ.RN.STRONG.GPU desc[UR6][R204.64+0x200], R101 ;  /* 0x00020065cc0079a6 */ /* 0x000fe6000c10f386 */
[-C--:B------:R-:W-:Y:S01]  /*87e0*/  LEA.HI.X.SX32 R13, R13, R235.reuse, 0x2, P0 ;  /* 0x000000eb0d0d7211 */ /* 0x080fe200000f16ff */
[----:B------:R1:W-:Y:S01]  /*87f0*/  REDG.E.ADD.F32.FTZ.RN.STRONG.GPU desc[UR6][R16.64], R102 ;  /* 0x00000066100079a6 */ /* 0x0003e2000c10f386 */
[CC--:B---3--:R-:W-:Y:S01]  /*8800*/  LEA R14, P1, R5.reuse, R234.reuse, 0x2 ;  /* 0x000000ea050e7211 */ /* 0x0c8fe200078210ff */
[C---:B----4-:R-:W-:Y:S02]  /*8810*/  IMAD.IADD R7, R196.reuse, 0x1, R5 ;  /* 0x00000001c4077824 */ /* 0x050fe400078e0205 */
[----:B------:R2:W-:Y:S01]  /*8820*/  REDG.E.ADD.F32.FTZ.RN.STRONG.GPU desc[UR6][R12.64], R103 ;  /* 0x000000670c0079a6 */ /* 0x0005e2000c10f386 */
[-C--:B------:R-:W-:Y:S01]  /*8830*/  LEA.HI.X.SX32 R15, R5, R235.reuse, 0x2, P1 ;  /* 0x000000eb050f7211 */ /* 0x080fe200008f16ff */
[----:B------:R-:W-:Y:S01]  /*8840*/  VIADD R5, R197, 0xa0 ;  /* 0x000000a0c5057836 */ /* 0x000fe20000000000 */
[CC--:B------:R-:W-:Y:S01]  /*8850*/  LEA R6, P0, R7.reuse, R234.reuse, 0x2 ;  /* 0x000000ea07067211 */ /* 0x0c0fe200078010ff */
[C---:B------:R-:W-:Y:S02]  /*8860*/  IMAD.IADD R9, R196.reuse, 0x1, R7 ;  /* 0x00000001c4097824 */ /* 0x040fe400078e0207 */
[----:B------:R3:W-:Y:S01]  /*8870*/  REDG.E.ADD.F32.FTZ.RN.STRONG.GPU desc[UR6][R14.64], R104 ;  /* 0x000000680e0079a6 */ /* 0x0007e2000c10f386 */
        /* <DEDUP_REMOVED lines=8> */
[-C--:B------:R-:W-:Y:S02]  /*8900*/  LEA.HI.X.SX32 R11, R4, R235.reuse, 0x2, P0 ;  /* 0x000000eb040b7211 */ /* 0x080fe400000f16ff */
[CC--:B-1----:R-:W-:Y:S03]  /*8910*/  LEA R16, P0, R5.reuse, R234.reuse, 0x2 ;  /* 0x000000ea05107211 */ /* 0x0c2fe600078010ff */
[----:B------:R1:W-:Y:S01]  /*8920*/  REDG.E.ADD.F32.FTZ.RN.STRONG.GPU desc[UR6][R10.64], R107 ;  /* 0x0000006b0a0079a6 */ /* 0x0003e2000c10f386 */
[C---:B--2---:R-:W-:Y:S01]  /*8930*/  IMAD.IADD R13, R196.reuse, 0x1, R5 ;  /* 0x00000001c40d7824 */ /* 0x044fe200078e0205 */
[-C--:B------:R-:W-:Y:S02]  /*8940*/  LEA.HI.X.SX32 R17, R5, R235.reuse, 0x2, P0 ;  /* 0x000000eb05117211 */ /* 0x080fe400000f16ff */
[----:B------:R-:W-:Y:S01]  /*8950*/  REDG.E.ADD.F32.FTZ.RN.STRONG.GPU desc[UR6][R234.64+0x280], R112 ;  /* 0x00028070ea0079a6 */ /* 0x000fe2000c10f386 */
[C---:B------:R-:W-:Y:S01]  /*8960*/  IMAD.IADD R5, R196.reuse, 0x1, R13 ;  /* 0x00000001c4057824 */ /* 0x040fe200078e020d */
[CC--:B------:R-:W-:Y:S02]  /*8970*/  LEA R12, P0, R13.reuse, R234.reuse, 0x2 ;  /* 0x000000ea0d0c7211 */ /* 0x0c0fe400078010ff */
[----:B------:R-:W-:Y:S02]  /*8980*/  REDG.E.ADD.F32.FTZ.RN.STRONG.GPU desc[UR6][R204.64+0x280], R113 ;  /* 0x00028071cc0079a6 */ /* 0x000fe4000c10f386 */
[-C--:B------:R-:W-:Y:S02]  /*8990*/  LEA.HI.X.SX32 R13, R13, R235.reuse, 0x2, P0 ;  /* 0x000000eb0d0d7211 */ /* 0x080fe400000f16ff */
[----:B------:R2:W-:Y:S01]  /*89a0*/  REDG.E.ADD.F32.FTZ.RN.STRONG.GPU desc[UR6][R16.64], R114 ;  /* 0x00000072100079a6 */ /* 0x0005e2000c10f386 */
[CC--:B---3--:R-:W-:Y:S03]  /*89b0*/  LEA R14, P1, R5.reuse, R234.reuse, 0x2 ;  /* 0x000000ea050e7211 */ /* 0x0c8fe600078210ff */
[----:B------:R3:W-:Y:S01]  /*89c0*/  REDG.E.ADD.F32.FTZ.RN.STRONG.GPU desc[UR6][R12.64], R115 ;  /* 0x000000730c0079a6 */ /* 0x0007e2000c10f386 */
[C---:B----4-:R-:W-:Y:S01]  /*89d0*/  IMAD.IADD R7, R196.reuse, 0x1, R5 ;  /* 0x00000001c4077824 */ /* 0x050fe200078e0205 */
[-C--:B------:R-:W-:Y:S01]  /*89e0*/  LEA.HI.X.SX32 R15, R5, R235.reuse, 0x2, P1 ;  /* 0x000000eb050f7211 */ /* 0x080fe200008f16ff */
[----:B------:R-:W-:Y:S01]  /*89f0*/  VIADD R5, R197, 0xc0 ;  /* 0x000000c0c5057836 */ /* 0x000fe20000000000 */
[----:B------:R-:W-:Y:S01]  /*8a00*/  LDSM.16.MT88.4 R112, [R243+0x7800] ;  /* 0x00780000f370783b */ /* 0x000fe20000004200 */
[C---:B------:R-:W-:Y:S01]  /*8a10*/  IMAD.IADD R9, R196.reuse, 0x1, R7 ;  /* 0x00000001c4097824 */ /* 0x040fe200078e0207 */
[-C--:B------:R-:W-:Y:S01]  /*8a20*/  LEA R6, P0, R7, R234.reuse, 0x2 ;  /* 0x000000ea07067211 */ /* 0x080fe200078010ff */
[----:B------:R-:W-:Y:S01]  /*8a30*/  VIADD R197, R197, 0xe0 ;  /* 0x000000e0c5c57836 */ /* 0x000fe20000000000 */
[----:B------:R4:W-:Y:S01]  /*8a40*/  REDG.E.ADD.F32.FTZ.RN.STRONG.GPU desc[UR6][R14.64], R108 ;  /* 0x0000006c0e0079a6 */ /* 0x0009e2000c10f386 */
[----:B------:R-:W-:Y:S01]  /*8a50*/  IMAD.IADD R4, R196, 0x1, R9 ;  /* 0x00000001c4047824 */ /* 0x000fe200078e0209 */
[-C--:B------:R-:W-:Y:S02]  /*8a60*/  LEA.HI.X.SX32 R7, R7, R235.reuse, 0x2, P0 ;  /* 0x000000eb07077211 */ /* 0x080fe400000f16ff */
[CC--:B------:R-:W-:Y:S03]  /*8a70*/  LEA R8, P0, R9.reuse, R234.reuse, 0x2 ;  /* 0x000000ea09087211 */ /* 0x0c0fe600078010ff */
[----:B------:R4:W-:Y:S01]  /*8a80*/  REDG.E.ADD.F32.FTZ.RN.STRONG.GPU desc[UR6][R6.64], R109 ;  /* 0x0000006d060079a6 */ /* 0x0009e2000c10f386 */
[-C--:B------:R-:W-:Y:S02]  /*8a90*/  LEA.HI.X.SX32 R9, R9, R235.reuse, 0x2, P0 ;  /* 0x000000eb09097211 */ /* 0x080fe400000f16ff */
[CC--:B-1----:R-:W-:Y:S03]  /*8aa0*/  LEA R10, P0, R4.reuse, R234.reuse, 0x2 ;  /* 0x000000ea040a7211 */ /* 0x0c2fe600078010ff */
[----:B------:R1:W-:Y:S01]  /*8ab0*/  REDG.E.ADD.F32.FTZ.RN.STRONG.GPU desc[UR6][R8.64], R110 ;  /* 0x0000006e080079a6 */ /* 0x0003e2000c10f386 */
[-C--:B------:R-:W-:Y:S02]  /*8ac0*/  LEA.HI.X.SX32 R11, R4, R235.reuse, 0x2, P0 ;  /* 0x000000eb040b7211 */ /* 0x080fe400000f16ff */
[CC--:B--2---:R-:W-:Y:S03]  /*8ad0*/  LEA R16, P0, R5.reuse, R234.reuse, 0x2 ;  /* 0x000000ea05107211 */ /* 0x0c4fe600078010ff */
[----:B------:R2:W-:Y:S01]  /*8ae0*/  REDG.E.ADD.F32.FTZ.RN.STRONG.GPU desc[UR6][R10.64], R111 ;  /* 0x0000006f0a0079a6 */ /* 0x0005e2000c10f386 */
[C---:B---3--:R-:W-:Y:S01]  /*8af0*/  IMAD.IADD R13, R196.reuse, 0x1, R5 ;  /* 0x00000001c40d7824 */ /* 0x048fe200078e0205 */
[-C--:B------:R-:W-:Y:S02]  /*8b00*/  LEA.HI.X.SX32 R17, R5, R235.reuse, 0x2, P0 ;  /* 0x000000eb05117211 */ /* 0x080fe400000f16ff */
[----:B------:R-:W-:Y:S01]  /*8b10*/  REDG.E.ADD.F32.FTZ.RN.STRONG.GPU desc[UR6][R234.64+0x300], R116 ;  /* 0x00030074ea0079a6 */ /* 0x000fe2000c10f386 */
[C---:B------:R-:W-:Y:S01]  /*8b20*/  IMAD.IADD R5, R196.reuse, 0x1, R13 ;  /* 0x00000001c4057824 */ /* 0x040fe200078e020d */
[CC--:B------:R-:W-:Y:S02]  /*8b30*/  LEA R12, P0, R13.reuse, R234.reuse, 0x2 ;  /* 0x000000ea0d0c7211 */ /* 0x0c0fe400078010ff */
[----:B------:R-:W-:Y:S02]  /*8b40*/  REDG.E.ADD.F32.FTZ.RN.STRONG.GPU desc[UR6][R204.64+0x300], R117 ;  /* 0x00030075cc0079a6 */ /* 0x000fe4000c10f386 */
[-C--:B------:R-:W-:Y:S02]  /*8b50*/  LEA.HI.X.SX32 R13, R13, R235.reuse, 0x2, P0 ;  /* 0x000000eb0d0d7211 */ /* 0x080fe400000f16ff */
[CC--:B----4-:R-:W-:Y:S01]  /*8b60*/  LEA R14, P1, R5.reuse, R234.reuse, 0x2 ;  /* 0x000000ea050e7211 */ /* 0x0d0fe200078210ff */
[----:B------:R3:W-:Y:S01]  /*8b70*/  REDG.E.ADD.F32.FTZ.RN.STRONG.GPU desc[UR6][R16.64], R118 ;  /* 0x00000076100079a6 */ /* 0x0007e2000c10f386 */
[C---:B------:R-:W-:Y:S02]  /*8b80*/  IMAD.IADD R7, R196.reuse, 0x1, R5 ;  /* 0x00000001c4077824 */ /* 0x040fe400078e0205 */
[-C--:B------:R-:W-:Y:S01]  /*8b90*/  LEA.HI.X.SX32 R15, R5, R235.reuse, 0x2, P1 ;  /* 0x000000eb050f7211 */ /* 0x080fe200008f16ff */
[----:B------:R4:W-:Y:S01]  /*8ba0*/  REDG.E.ADD.F32.FTZ.RN.STRONG.GPU desc[UR6][R12.64], R119 ;  /* 0x000000770c0079a6 */ /* 0x0009e2000c10f386 */
[C---:B------:R-:W-:Y:S01]  /*8bb0*/  IMAD.IADD R5, R196.reuse, 0x1, R197 ;  /* 0x00000001c4057824 */ /* 0x040fe200078e02c5 */
[CC--:B------:R-:W-:Y:S01]  /*8bc0*/  LEA R6, P0, R7.reuse, R234.reuse, 0x2 ;  /* 0x000000ea07067211 */ /* 0x0c0fe200078010ff */
[C---:B-1----:R-:W-:Y:S01]  /*8bd0*/  IMAD.IADD R9, R196.reuse, 0x1, R7 ;  /* 0x00000001c4097824 */ /* 0x042fe200078e0207 */
[----:B------:R-:W-:Y:S02]  /*8be0*/  REDG.E.ADD.F32.FTZ.RN.STRONG.GPU desc[UR6][R14.64], R120 ;  /* 0x000000780e0079a6 */ /* 0x000fe4000c10f386 */
[-C--:B------:R-:W-:Y:S01]  /*8bf0*/  LEA.HI.X.SX32 R7, R7, R235.reuse, 0x2, P0 ;  /* 0x000000eb07077211 */ /* 0x080fe200000f16ff */
[----:B------:R-:W-:Y:S01]  /*8c00*/  IMAD.IADD R4, R196, 0x1, R9 ;  /* 0x00000001c4047824 */ /* 0x000fe200078e0209 */
[CC--:B------:R-:W-:Y:S01]  /*8c10*/  LEA R8, P0, R9.reuse, R234.reuse, 0x2 ;  /* 0x000000ea09087211 */ /* 0x0c0fe200078010ff */
[----:B------:R-:W-:Y:S03]  /*8c20*/  LDSM.16.MT88.4 R108, [R243+0x5800] ;  /* 0x00580000f36c783b */ /* 0x000fe60000004200 */
[-C--:B------:R-:W-:Y:S01]  /*8c30*/  LEA.HI.X.SX32 R9, R9, R235.reuse, 0x2, P0 ;  /* 0x000000eb09097211 */ /* 0x080fe200000f16ff */
[----:B------:R1:W-:Y:S01]  /*8c40*/  REDG.E.ADD.F32.FTZ.RN.STRONG.GPU desc[UR6][R6.64], R121 ;  /* 0x00000079060079a6 */ /* 0x0003e2000c10f386 */
[CC--:B--2---:R-:W-:Y:S03]  /*8c50*/  LEA R10, P0, R4.reuse, R234.reuse, 0x2 ;  /* 0x000000ea040a7211 */ /* 0x0c4fe600078010ff */
[----:B------:R-:W-:Y:S01]  /*8c60*/  REDG.E.ADD.F32.FTZ.RN.STRONG.GPU desc[UR6][R8.64], R122 ;  /* 0x0000007a080079a6 */ /* 0x000fe2000c10f386 */
[-C--:B------:R-:W-:Y:S02]  /*8c70*/  LEA.HI.X.SX32 R11, R4, R235.reuse, 0x2, P0 ;  /* 0x000000eb040b7211 */ /* 0x080fe400000f16ff */
[CC--:B---3--:R-:W-:Y:S03]  /*8c80*/  LEA R16, P0, R197.reuse, R234.reuse, 0x2 ;  /* 0x000000eac5107211 */ /* 0x0c8fe600078010ff */
[----:B------:R-:W-:Y:S01]  /*8c90*/  REDG.E.ADD.F32.FTZ.RN.STRONG.GPU desc[UR6][R10.64], R123 ;  /* 0x0000007b0a0079a6 */ /* 0x000fe2000c10f386 */
[C---:B----4-:R-:W-:Y:S01]  /*8ca0*/  IMAD.IADD R13, R196.reuse, 0x1, R5 ;  /* 0x00000001c40d7824 */ /* 0x050fe200078e0205 */
[-C--:B------:R-:W-:Y:S02]  /*8cb0*/  LEA.HI.X.SX32 R17, R197, R235.reuse, 0x2, P0 ;  /* 0x000000ebc5117211 */ /* 0x080fe400000f16ff */
[----:B------:R-:W-:Y:S01]  /*8cc0*/  LDSM.16.MT88.4 R8, [R243] ;  /* 0x00000000f308783b */ /* 0x000fe20000004200 */
[CC--:B------:R-:W-:Y:S03]  /*8cd0*/  LEA R18, P0, R5.reuse, R234.reuse, 0x2 ;  /* 0x000000ea05127211 */ /* 0x0c0fe600078010ff */
[----:B------:R-:W-:Y:S01]  /*8ce0*/  REDG.E.ADD.F32.FTZ.RN.STRONG.GPU desc[UR6][R234.64+0x380], R128 ;  /* 0x00038080ea0079a6 */ /* 0x000fe2000c10f386 */
[-C--:B------:R-:W-:Y:S02]  /*8cf0*/  LEA.HI.X.SX32 R19, R5, R235.reuse, 0x2, P0 ;  /* 0x000000eb05137211 */ /* 0x080fe400000f16ff */
[CC--:B------:R-:W-:Y:S01]  /*8d00*/  LEA R96, P0, R13.reuse, R234.reuse, 0x2 ;  /* 0x000000ea0d607211 */ /* 0x0c0fe200078010ff */
[----:B------:R-:W-:Y:S03]  /*8d10*/  REDG.E.ADD.F32.FTZ.RN.STRONG.GPU desc[UR6][R204.64+0x380], R129 ;  /* 0x00038081cc0079a6 */ /* 0x000fe6000c10f386 */
[-C--:B------:R-:W-:Y:S01]  /*8d20*/  LEA.HI.X.SX32 R97, R13, R235.reuse, 0x2, P0 ;  /* 0x000000eb0d617211 */ /* 0x080fe200000f16ff */
[C---:B-1----:R-:W-:Y:S01]  /*8d30*/  IMAD.IADD R7, R196.reuse, 0x1, R13 ;  /* 0x00000001c4077824 */ /* 0x042fe200078e020d */
[----:B------:R-:W-:Y:S03]  /*8d40*/  REDG.E.ADD.F32.FTZ.RN.STRONG.GPU desc[UR6][R16.64], R130 ;  /* 0x00000082100079a6 */ /* 0x000fe6000c10f386 */
[C---:B------:R-:W-:Y:S01]  /*8d50*/  IMAD.IADD R5, R196.reuse, 0x1, R7 ;  /* 0x00000001c4057824 */ /* 0x040fe200078e0207 */
[-C--:B------:R-:W-:Y:S01]  /*8d60*/  LEA R100, P2, R7, R234.reuse, 0x2 ;  /* 0x000000ea07647211 */ /* 0x080fe200078410ff */
[----:B------:R-:W-:Y:S02]  /*8d70*/  LDSM.16.MT88.4 R12, [R0+0x28000] ;  /* 0x02800000000c783b */ /* 0x000fe40000004200 */
[----:B------:R-:W-:Y:S01]  /*8d80*/  IMAD.IADD R196, R196, 0x1, R5 ;  /* 0x00000001c4c47824 */ /* 0x000fe200078e0205 */
[-C--:B------:R-:W-:Y:S01]  /*8d90*/  LEA R106, P1, R5, R234.reuse, 0x2 ;  /* 0x000000ea056a7211 */ /* 0x080fe200078210ff */
[----:B------:R-:W-:Y:S01]  /*8da0*/  REDG.E.ADD.F32.FTZ.RN.STRONG.GPU desc[UR6][R18.64], R131 ;  /* 0x00000083120079a6 */ /* 0x000fe2000c10f386 */
[-C--:B------:R-:W-:Y:S02]  /*8db0*/  LEA.HI.X.SX32 R101, R7, R235.reuse, 0x2, P2 ;  /* 0x000000eb07657211 */ /* 0x080fe400010f16ff */
[-C--:B------:R-:W-:Y:S01]  /*8dc0*/  LEA.HI.X.SX32 R107, R5, R235.reuse, 0x2, P1 ;  /* 0x000000eb056b7211 */ /* 0x080fe200008f16ff */
[----:B------:R-:W-:Y:S01]  /*8dd0*/  LDSM.16.MT88.4 R16, [R243+0x2000] ;  /* 0x00200000f310783b */ /* 0x000fe20000004200 */
[C---:B------:R-:W-:Y:S02]  /*8de0*/  LEA R104, P0, R196.reuse, R234, 0x2 ;  /* 0x000000eac4687211 */ /* 0x040fe400078010ff */
[----:B------:R-:W-:Y:S01]  /*8df0*/  PLOP3.LUT P1, PT, PT, PT, UP0, 0x80, 0x0 ;  /* 0x000000000000781c */ /* 0x000fe20003f2f008 */
[----:B------:R-:W1:Y:S01]  /*8e00*/  LDSM.16.MT88.4 R4, [R246+0x28000] ;  /* 0x02800000f604783b */ /* 0x000e620000004200 */
[----:B------:R-:W-:Y:S01]  /*8e10*/  LEA.HI.X.SX32 R105, R196, R235, 0x2, P0 ;  /* 0x000000ebc4697211 */ /* 0x000fe200000f16ff */
[----:B------:R-:W-:Y:S01]  /*8e20*/  @UP3 UIADD3 UR14, UP0, UR14, -0x100, URZ ;  /* 0xffffff000e0e3890 */ /* 0x000fe2000ff1e03f */
[----:B------:R-:W-:Y:S01]  /*8e30*/  PLOP3.LUT P0, PT, PT, PT, UP2, 0x80, 0x0 ;  /* 0x000000000000781c */ /* 0x000fe20003f0f028 */
[----:B------:R-:W-:Y:S02]  /*8e40*/  REDG.E.ADD.F32.FTZ.RN.STRONG.GPU desc[UR6][R96.64], R124 ;  /* 0x0000007c600079a6 */ /* 0x000fe4000c10f386 */
[----:B------:R-:W-:Y:S02]  /*8e50*/  @UP3 UIADD3.X UR13, UR13, -0x1, URZ, UP0, !UPT ;  /* 0xffffffff0d0d3890 */ /* 0x000fe400087fe43f */
[----:B------:R-:W2:Y:S04]  /*8e60*/  LDSM.16.MT88.4 R96, [R243+0x800] ;  /* 0x00080000f360783b */ /* 0x000ea80000004200 */
[----:B------:R-:W-:Y:S04]  /*8e70*/  REDG.E.ADD.F32.FTZ.RN.STRONG.GPU desc[UR6][R100.64], R125 ;  /* 0x0000007d640079a6 */ /* 0x000fe8000c10f386 */
[----:B------:R-:W3:Y:S04]  /*8e80*/  LDSM.16.MT88.4 R100, [R0+0x28800] ;  /* 0x028800000064783b */ /* 0x000ee80000004200 */
[----:B------:R-:W-:Y:S04]  /*8e90*/  REDG.E.ADD.F32.FTZ.RN.STRONG.GPU desc[UR6][R106.64], R126 ;  /* 0x0000007e6a0079a6 */ /* 0x000fe8000c10f386 */
[----:B------:R-:W-:Y:S04]  /*8ea0*/  REDG.E.ADD.F32.FTZ.RN.STRONG.GPU desc[UR6][R104.64], R127 ;  /* 0x0000007f680079a6 */ /* 0x000fe8000c10f386 */
[----:B------:R-:W-:Y:S01]  /*8eb0*/  LDSM.16.MT88.4 R104, [R243+0x7000] ;  /* 0x00700000f368783b */ /* 0x000fe20000004200 */
        /* <DEDUP_REMOVED lines=9> */
[----:B------:R-:W4:Y:S05]  /*8f50*/  LDSM.16.MT88.4 R16, [R243+0x4800] ;  /* 0x00480000f310783b */ /* 0x000f2a0000004200 */
[-C--:B------:R-:W-:Y:S06]  /*8f60*/  HMMA.16816.F32 R164, R4, R84.reuse, R164 ;  /* 0x0000005404a4723c */ /* 0x080fec00000018a4 */
[C---:B------:R-:W-:Y:S06]  /*8f70*/  HMMA.16816.F32 R168, R12.reuse, R84, R168 ;  /* 0x000000540ca8723c */ /* 0x040fec00000018a8 */
[-C--:B------:R-:W-:Y:S06]  /*8f80*/  HMMA.16816.F32 R172, R12, R86.reuse, R172 ;  /* 0x000000560cac723c */ /* 0x080fec00000018ac */
[C---:B------:R-:W-:Y:S01]  /*8f90*/  HMMA.16816.F32 R176, R4.reuse, R86, R176 ;  /* 0x0000005604b0723c */ /* 0x040fe200000018b0 */
[----:B------:R-:W4:Y:S05]  /*8fa0*/  LDSM.16.MT88.4 R84, [R243+0x6800] ;  /* 0x00680000f354783b */ /* 0x000f2a0000004200 */
[-C--:B------:R-:W-:Y:S06]  /*8fb0*/  HMMA.16816.F32 R180, R4, R88.reuse, R180 ;  /* 0x0000005804b4723c */ /* 0x080fec00000018b4 */
[C---:B------:R-:W-:Y:S06]  /*8fc0*/  HMMA.16816.F32 R184, R12.reuse, R88, R184 ;  /* 0x000000580cb8723c */ /* 0x040fec00000018b8 */
[-C--:B------:R-:W-:Y:S01]  /*8fd0*/  HMMA.16816.F32 R188, R12, R90.reuse, R188 ;  /* 0x0000005a0cbc723c */ /* 0x080fe200000018bc */
[----:B------:R-:W-:Y:S05]  /*8fe0*/  LDSM.16.MT88.4 R12, [R243+0x1000] ;  /* 0x00100000f30c783b */ /* 0x000fea0000004200 */
[----:B------:R-:W-:Y:S01]  /*8ff0*/  HMMA.16816.F32 R192, R4, R90, R192 ;  /* 0x0000005a04c0723c */ /* 0x000fe200000018c0 */
[----:B------:R-:W4:Y:S04]  /*9000*/  LDSM.16.MT88.4 R4, [R246+0x29000] ;  /* 0x02900000f604783b */ /* 0x000f280000004200 */
[----:B------:R-:W4:Y:S01]  /*9010*/  LDSM.16.MT88.4 R88, [R0+0x29000] ;  /* 0x029000000058783b */ /* 0x000f220000004200 */
[-C--:B--2---:R-:W-:Y:S06]  /*9020*/  HMMA.16816.F32 R132, R92, R96.reuse, R132 ;  /* 0x000000605c84723c */ /* 0x084fec0000001884 */
[C---:B---3--:R-:W-:Y:S06]  /*9030*/  HMMA.16816.F32 R136, R100.reuse, R96, R136 ;  /* 0x000000606488723c */ /* 0x048fec0000001888 */
        /* <DEDUP_REMOVED lines=18> */
[----:B------:R-:W2:Y:S04]  /*9160*/  LDSM.16.MT88.4 R84, [R243+0x1800] ;  /* 0x00180000f354783b */ /* 0x000ea80000004200 */
[----:B------:R-:W3:Y:S01]  /*9170*/  LDSM.16.MT88.4 R92, [R0+0x29800] ;  /* 0x02980000005c783b */ /* 0x000ee20000004200 */
[-C--:B------:R-:W-:Y:S06]  /*9180*/  HMMA.16816.F32 R132, R4, R12.reuse, R132 ;  /* 0x0000000c0484723c */ /* 0x080fec0000001884 */
        /* <DEDUP_REMOVED lines=16> */
[C---:B------:R-:W-:Y:S01]  /*9290*/  VIADD R4, R243.reuse, 0xffff8000 ;  /* 0xffff8000f3047836 */ /* 0x040fe20000000000 */
[C---:B---3--:R-:W-:Y:S05]  /*92a0*/  HMMA.16816.F32 R136, R92.reuse, R84, R136 ;  /* 0x000000545c88723c */ /* 0x048fea0000001888 */
[----:B------:R-:W-:Y:S01]  /*92b0*/  @P1 VIADD R4, R243, 0x8000 ;  /* 0x00008000f3041836 */ /* 0x000fe20000000000 */
[-C--:B------:R-:W-:Y:S05]  /*92c0*/  HMMA.16816.F32 R140, R92, R86.reuse, R140 ;  /* 0x000000565c8c723c */ /* 0x080fea000000188c */
[----:B------:R-:W-:Y:S01]  /*92d0*/  IMAD.MOV.U32 R243, RZ, RZ, R4 ;  /* 0x000000fffff37224 */ /* 0x000fe200078e0004 */
        /* <DEDUP_REMOVED lines=15> */
[----:B------:R-:W-:Y:S11]  /*93d0*/  @P0 BRA `(.L_x_367) ;  /* 0xffffffb800d40947 */ /* 0x000ff6000383ffff */
[----:B------:R-:W2:Y:S01]  /*93e0*/  LDL R117, [R1+0x18] ;  /* 0x0000180001757983 */ /* 0x000ea20000100800 */
[----:B------:R-:W-:-:S03]  /*93f0*/  ULDC UR5, c[0x0][0x390] ;  /* 0x0000e40000057ab9 */ /* 0x000fc60000000800 */
[----:B------:R-:W3:Y:S01]  /*9400*/  LDL R116, [R1+0x24] ;  /* 0x0000240001747983 */ /* 0x000ee20000100800 */
        /* <DEDUP_REMOVED lines=13> */
[----:B------:R-:W-:Y:S01]  /*94e0*/  BAR.SYNC.DEFER_BLOCKING 0x0 ;  /* 0x0000000000007b1d */ /* 0x000fe20000010000 */
[----:B------:R-:W-:Y:S01]  /*94f0*/  FMUL.FTZ R140, R140, UR5 ;  /* 0x000000058c8c7c20 */ /* 0x000fe20008410000 */
[----:B------:R-:W-:Y:S01]  /*9500*/  FMUL.FTZ R141, R141, UR5 ;  /* 0x000000058d8d7c20 */ /* 0x000fe20008410000 */
[----:B------:R-:W-:Y:S01]  /*9510*/  F2FP.F16.F32.PACK_AB R134, R135, R134 ;  /* 0x000000868786723e */ /* 0x000fe200000000ff */
        /* <DEDUP_REMOVED lines=75> */
[----:B------:R-:W-:Y:S01]  /*99d0*/  UISETP.NE.AND UP0, UPT, UR38, -0x1, UPT ;  /* 0xffffffff2600788c */ /* 0x000fe2000bf05270 */
[----:B------:R-:W-:Y:S01]  /*99e0*/  F2FP.F16.F32.PACK_AB R194, R195, R194 ;  /* 0x000000c2c3c2723e */ /* 0x000fe200000000ff */
[----:B------:R-:W1:Y:S01]  /*99f0*/  S2R R2, SR_TID.X ;  /* 0x0000000000027919 */ /* 0x000e620000002100 */
[----:B------:R-:W-:-:S02]  /*9a00*/  F2FP.F16.F32.PACK_AB R184, R185, R184 ;  /* 0x000000b8b9b8723e */ /* 0x000fc400000000ff */
[----:B------:R-:W-:Y:S02]  /*9a10*/  F2FP.F16.F32.PACK_AB R186, R187, R186 ;  /* 0x000000babbba723e */ /* 0x000fe400000000ff */
[----:B------:R-:W-:Y:S02]  /*9a20*/  F2FP.F16.F32.PACK_AB R188, R189, R188 ;  /* 0x000000bcbdbc723e */ /* 0x000fe400000000ff */
[----:B------:R-:W-:Y:S02]  /*9a30*/  F2FP.F16.F32.PACK_AB R190, R191, R190 ;  /* 0x000000bebfbe723e */ /* 0x000fe400000000ff */
[----:B------:R-:W-:Y:S01]  /*9a40*/  F2FP.F16.F32.PACK_AB R20, R21, R20 ;  /* 0x000000141514723e */ /* 0x000fe200000000ff */
[----:B------:R-:W-:Y:S01]  /*9a50*/  @UP0 UIADD3 UR5, UR18, UR38, URZ ;  /* 0x0000002612050290 */ /* 0x000fe2000fffe03f */
[----:B------:R-:W-:Y:S01]  /*9a60*/  F2FP.F16.F32.PACK_AB R22, R23, R22 ;  /* 0x000000161716723e */ /* 0x000fe200000000ff */
[----:B------:R-:W-:Y:S01]  /*9a70*/  @UP0 ULDC.64 UR8, c[0x0][0x450] ;  /* 0x0001140000080ab9 */ /* 0x000fe20000000a00 */
[----:B------:R-:W-:Y:S01]  /*9a80*/  F2FP.F16.F32.PACK_AB R32, R33, R32 ;  /* 0x000000202120723e */ /* 0x000fe200000000ff */
[----:B------:R-:W-:Y:S01]  /*9a90*/  @UP0 UIMAD.WIDE.U32 UR12, UR5, UR8, URZ ;  /* 0x00000008050c02a5 */ /* 0x000fe2000f8e003f */
[----:B------:R-:W-:Y:S01]  /*9aa0*/  F2FP.F16.F32.PACK_AB R34, R35, R34 ;  /* 0x000000222322723e */ /* 0x000fe200000000ff */
[----:B------:R-:W-:Y:S01]  /*9ab0*/  @UP0 UIMAD UR5, UR5, UR9, URZ ;  /* 0x00000009050502a4 */ /* 0x000fe2000f8e023f */
[----:B------:R-:W-:-:S02]  /*9ac0*/  F2FP.F16.F32.PACK_AB R24, R25, R24 ;  /* 0x000000181918723e */ /* 0x000fc400000000ff */
[----:B------:R-:W-:Y:S01]  /*9ad0*/  F2FP.F16.F32.PACK_AB R26, R27, R26 ;  /* 0x0000001a1b1a723e */ /* 0x000fe200000000ff */
[----:B------:R-:W-:Y:S01]  /*9ae0*/  @UP0 UIADD3 UR21, UR13, UR5, URZ ;  /* 0x000000050d150290 */ /* 0x000fe2000fffe03f */
[----:B------:R-:W-:Y:S01]  /*9af0*/  F2FP.F16.F32.PACK_AB R28, R29, R28 ;  /* 0x0000001c1d1c723e */ /* 0x000fe200000000ff */
[----:B------:R-:W-:Y:S01]  /*9b00*/  @UP0 UMOV UR20, UR12 ;  /* 0x0000000c00140c82 */ /* 0x000fe20008000000 */
        /* <DEDUP_REMOVED lines=25> */
[----:B------:R-:W-:Y:S01]  /*9ca0*/  PLOP3.LUT P0, PT, PT, PT, UP0, 0x80, 0x0 ;  /* 0x000000000000781c */ /* 0x000fe20003f0f008 */
[----:B--2---:R2:W-:Y:S04]  /*9cb0*/  STS [R117], R132 ;  /* 0x0000008475007388 */ /* 0x0045e80000000800 */
[----:B------:R2:W-:Y:S04]  /*9cc0*/  STS [R117+0x400], R134 ;  /* 0x0004008675007388 */ /* 0x0005e80000000800 */
[----:B---3--:R2:W-:Y:S04]  /*9cd0*/  STS [R116], R144 ;  /* 0x0000009074007388 */ /* 0x0085e80000000800 */
        /* <DEDUP_REMOVED lines=61> */
[----:B-1----:R-:W-:Y:S05]  /*a0b0*/  @P0 BRA `(.L_x_368) ;  /* 0x0000000000340947 */ /* 0x002fea0003800000 */
        /* <DEDUP_REMOVED lines=13> */
.L_x_368:
[----:B------:R-:W2:Y:S01]  /*a190*/  LDL R3, [R1+0x8] ;  /* 0x0000080001037983 */ /* 0x000ea20000100800 */
[----:B------:R-:W-:Y:S01]  /*a1a0*/  @UP0 UIADD3 UR11, UR18, UR38, URZ ;  /* 0x00000026120b0290 */ /* 0x000fe2000fffe03f */
[----:B------:R-:W-:Y:S01]  /*a1b0*/  @UP0 ULDC.64 UR12, c[0x0][0x458] ;  /* 0x00011600000c0ab9 */ /* 0x000fe20000000a00 */
[----:B------:R-:W-:Y:S02]  /*a1c0*/  USHF.L.U32 UR5, UR17, 0x6, URZ ;  /* 0x0000000611057899 */ /* 0x000fe4000800063f */
[----:B------:R-:W-:Y:S02]  /*a1d0*/  @UP0 UIMAD.WIDE.U32 UR14, UR11, UR12, URZ ;  /* 0x0000000c0b0e02a5 */ /* 0x000fe4000f8e003f */
[----:B------:R-:W-:-:S04]  /*a1e0*/  @UP0 UIMAD UR11, UR11, UR13, URZ ;  /* 0x0000000d0b0b02a4 */ /* 0x000fc8000f8e023f */
[----:B------:R-:W-:Y:S01]  /*a1f0*/  @UP0 UIADD3 UR16, UR15, UR11, URZ ;  /* 0x0000000b0f100290 */ /* 0x000fe2000fffe03f */
[----:B--2---:R-:W-:Y:S01]  /*a200*/  LEA R54, R3, UR4, 0x1 ;  /* 0x0000000403367c11 */ /* 0x004fe2000f8e08ff */
[----:B------:R-:W-:Y:S10]  /*a210*/  @P0 BRA `(.L_x_369) ;  /* 0x0000000000300947 */ /* 0x000ff40003800000 */
        /* <DEDUP_REMOVED lines=12> */
.L_x_369:
[----:B------:R-:W2:Y:S01]  /*a2e0*/  LDL.64 R66, [R1+0x10] ;  /* 0x0000100001427983 */ /* 0x000ea20000100a00 */
[----:B------:R-:W-:Y:S01]  /*a2f0*/  USHF.R.S32.HI UR11, URZ, 0x1f, UR5 ;  /* 0x0000001f3f0b7899 */ /* 0x000fe20008011405 */
[----:B------:R-:W-:Y:S01]  /*a300*/  SHF.R.S32.HI R5, RZ, 0x1f, R2 ;  /* 0x0000001fff057819 */ /* 0x000fe20000011402 */
[----:B------:R-:W-:Y:S01]  /*a310*/  IMAD.U32 R3, RZ, RZ, UR8 ;  /* 0x00000008ff037e24 */ /* 0x000fe2000f8e00ff */
[----:B------:R-:W-:Y:S01]  /*a320*/  BAR.SYNC.DEFER_BLOCKING 0x0 ;  /* 0x0000000000007b1d */ /* 0x000fe20000010000 */
[----:B------:R-:W-:Y:S01]  /*a330*/  UIMAD UR15, UR11, UR8, URZ ;  /* 0x000000080b0f72a4 */ /* 0x000fe2000f8e023f */
[----:B------:R-:W-:Y:S01]  /*a340*/  LEA.HI R5, R5, R2, RZ, 0x3 ;  /* 0x0000000205057211 */ /* 0x000fe200078f18ff */
[----:B------:R-:W-:Y:S02]  /*a350*/  UIMAD UR10, UR17, -0x40, UR10 ;  /* 0xffffffc0110a78a4 */ /* 0x000fe4000f8e020a */
[----:B------:R-:W-:Y:S01]  /*a360*/  UIMAD UR15, UR5, UR9, UR15 ;  /* 0x00000009050f72a4 */ /* 0x000fe2000f8e020f */
[----:B------:R-:W-:Y:S01]  /*a370*/  BSSY B0, `(.L_x_370) ;  /* 0x0000035000007945 */ /* 0x000fe20003800000 */
[----:B------:R-:W-:Y:S01]  /*a380*/  USHF.R.S32.HI UR22, URZ, 0x1f, UR58 ;  /* 0x0000001f3f167899 */ /* 0x000fe2000801143a */
[----:B------:R-:W-:-:S03]  /*a390*/  ULDC.64 UR18, c[0x0][0x468] ;  /* 0x00011a0000127ab9 */ /* 0x000fc60000000a00 */
[----:B------:R-:W-:Y:S01]  /*a3a0*/  IMAD.U32 R2, RZ, RZ, UR15 ;  /* 0x0000000fff027e24 */ /* 0x000fe2000f8e00ff */
[----:B------:R-:W-:-:S04]  /*a3b0*/  UIMAD UR15, UR22, UR18, URZ ;  /* 0x00000012160f72a4 */ /* 0x000fc8000f8e023f */
[----:B------:R-:W-:Y:S01]  /*a3c0*/  UIMAD UR19, UR58, UR19, UR15 ;  /* 0x000000133a1372a4 */ /* 0x000fe2000f8e020f */
[----:B------:R1:W3:Y:S04]  /*a3d0*/  LDS.128 R48, [R54+0x19000] ;  /* 0x0190000036307984 */ /* 0x0002e80000000c00 */
[----:B------:R1:W4:Y:S04]  /*a3e0*/  LDS.128 R44, [R54+0x1b000] ;  /* 0x01b00000362c7984 */ /* 0x0003280000000c00 */
[----:B------:R1:W1:Y:S04]  /*a3f0*/  LDS.128 R40, [R54+0x1d000] ;  /* 0x01d0000036287984 */ /* 0x0002680000000c00 */
[----:B------:R1:W1:Y:S04]  /*a400*/  LDS.128 R36, [R54+0x1f000] ;  /* 0x01f0000036247984 */ /* 0x0002680000000c00 */
[----:B------:R1:W1:Y:S04]  /*a410*/  LDS.128 R32, [R54+0x21000] ;  /* 0x0210000036207984 */ /* 0x0002680000000c00 */
[----:B------:R1:W1:Y:S04]  /*a420*/  LDS.128 R28, [R54+0x23000] ;  /* 0x02300000361c7984 */ /* 0x0002680000000c00 */
[----:B------:R1:W1:Y:S04]  /*a430*/  LDS.128 R24, [R54+0x25000] ;  /* 0x0250000036187984 */ /* 0x0002680000000c00 */
[----:B------:R1:W1:Y:S01]  /*a440*/  LDS.128 R20, [R54+0x27000] ;  /* 0x0270000036147984 */ /* 0x0002620000000c00 */
[--C-:B--2---:R-:W-:Y:S01]  /*a450*/  SHF.R.S32.HI R59, RZ, 0x1f, R66.reuse ;  /* 0x0000001fff3b7819 */ /* 0x104fe20000011442 */
[----:B------:R-:W-:Y:S01]  /*a460*/  IMAD.MOV.U32 R58, RZ, RZ, R66 ;  /* 0x000000ffff3a7224 */ /* 0x000fe200078e0042 */
[C---:B------:R-:W-:Y:S01]  /*a470*/  IADD3 R52, R66.reuse, 0xc0, RZ ;  /* 0x000000c042347810 */ /* 0x040fe20007ffe0ff */
[----:B------:R-:W-:-:S02]  /*a480*/  VIADD R55, R66, 0x80 ;  /* 0x0000008042377836 */ /* 0x000fc40000000000 */
[----:B------:R-:W-:Y:S01]  /*a490*/  IMAD.WIDE.U32 R6, R3, UR5, R58 ;  /* 0x0000000503067c25 */ /* 0x000fe2000f8e003a */
[----:B------:R-:W-:-:S03]  /*a4a0*/  SHF.R.S32.HI R3, RZ, 0x3, R5 ;  /* 0x00000003ff037819 */ /* 0x000fc60000011405 */
[----:B------:R-:W-:Y:S01]  /*a4b0*/  VIADD R53, R66, 0x40 ;  /* 0x0000004042357836 */ /* 0x000fe20000000000 */
[----:B------:R-:W-:Y:S01]  /*a4c0*/  IADD3 R60, P0, R6, UR20, RZ ;  /* 0x00000014063c7c10 */ /* 0x000fe2000ff1e0ff */
[C---:B------:R-:W-:Y:S01]  /*a4d0*/  VIADD R4, R3.reuse, 0x20 ;  /* 0x0000002003047836 */ /* 0x040fe20000000000 */
[----:B------:R-:W-:Y:S02]  /*a4e0*/  ISETP.GE.AND P5, PT, R3, UR10, PT ;  /* 0x0000000a03007c0c */ /* 0x000fe4000bfa6270 */
[----:B------:R-:W-:Y:S02]  /*a4f0*/  IADD3.X R61, R7, UR21, R2, P0, !PT ;  /* 0x00000015073d7c10 */ /* 0x000fe400087fe402 */
[----:B------:R-:W-:Y:S02]  /*a500*/  MOV R2, UR18 ;  /* 0x0000001200027c02 */ /* 0x000fe40008000f00 */
[----:B------:R-:W-:-:S03]  /*a510*/  ISETP.GE.AND P4, PT, R4, UR10, PT ;  /* 0x0000000a04007c0c */ /* 0x000fc6000bf86270 */
[----:B------:R-:W-:Y:S01]  /*a520*/  IMAD.WIDE.U32 R60, R2, UR58, R60 ;  /* 0x0000003a023c7c25 */ /* 0x000fe2000f8e003c */
[----:B------:R-:W-:-:S03]  /*a530*/  SHF.R.S32.HI R2, RZ, 0x1f, R3 ;  /* 0x0000001fff027819 */ /* 0x000fc60000011403 */
[----:B------:R-:W-:Y:S01]  /*a540*/  VIADD R57, R61, UR19 ;  /* 0x000000133d397c36 */ /* 0x000fe20008000000 */
[----:B-1-34-:R-:W-:Y:S06]  /*a550*/  @P5 BRA `(.L_x_371) ;  /* 0x0000000000585947 */ /* 0x01afec0003800000 */
[----:B------:R-:W-:Y:S01]  /*a560*/  ULDC UR15, c[0x0][0x2d0] ;  /* 0x0000b400000f7ab9 */ /* 0x000fe20000000800 */
[----:B------:R-:W1:Y:S01]  /*a570*/  LDS.128 R16, [R54+0x1a000] ;  /* 0x01a0000036107984 */ /* 0x000e620000000c00 */
[----:B------:R-:W-:Y:S01]  /*a580*/  ISETP.GE.AND P3, PT, R66, UR15, PT ;  /* 0x0000000f42007c0c */ /* 0x000fe2000bf66270 */
[----:B------:R-:W-:Y:S01]  /*a590*/  IMAD R56, R2, UR8, RZ ;  /* 0x0000000802387c24 */ /* 0x000fe2000f8e02ff */
[----:B------:R-:W-:Y:S01]  /*a5a0*/  ISETP.GE.AND P2, PT, R53, UR15, PT ;  /* 0x0000000f35007c0c */ /* 0x000fe2000bf46270 */
[----:B------:R-:W2:Y:S01]  /*a5b0*/  LDS.128 R12, [R54+0x1c000] ;  /* 0x01c00000360c7984 */ /* 0x000ea20000000c00 */
[----:B------:R-:W-:Y:S01]  /*a5c0*/  IMAD.MOV.U32 R62, RZ, RZ, R60 ;  /* 0x000000ffff3e7224 */ /* 0x000fe200078e003c */
[----:B------:R-:W-:Y:S01]  /*a5d0*/  ISETP.GE.AND P1, PT, R55, UR15, PT ;  /* 0x0000000f37007c0c */ /* 0x000fe2000bf26270 */
[----:B------:R-:W-:Y:S01]  /*a5e0*/  IMAD.MOV.U32 R63, RZ, RZ, R57 ;  /* 0x000000ffff3f7224 */ /* 0x000fe200078e0039 */
[----:B------:R-:W3:Y:S01]  /*a5f0*/  LDS.128 R8, [R54+0x1e000] ;  /* 0x01e0000036087984 */ /* 0x000ee20000000c00 */
[C---:B------:R-:W-:Y:S01]  /*a600*/  IMAD R56, R3.reuse, UR9, R56 ;  /* 0x0000000903387c24 */ /* 0x040fe2000f8e0238 */
[----:B------:R-:W-:Y:S01]  /*a610*/  ISETP.GE.AND P0, PT, R52, UR15, PT ;  /* 0x0000000f34007c0c */ /* 0x000fe2000bf06270 */
[----:B------:R-:W-:Y:S01]  /*a620*/  IMAD.WIDE.U32 R62, R3, UR8, R62 ;  /* 0x00000008033e7c25 */ /* 0x000fe2000f8e003e */
[----:B------:R-:W-:-:S02]  /*a630*/  ULDC.64 UR18, c[0x0][0x3f0] ;  /* 0x0000fc0000127ab9 */ /* 0x000fc40000000a00 */
[----:B------:R-:W4:Y:S01]  /*a640*/  @!P3 LDS.128 R4, [R54+0x18000] ;  /* 0x018000003604b984 */ /* 0x000f220000000c00 */
[----:B------:R-:W-:Y:S01]  /*a650*/  IMAD.IADD R56, R56, 0x1, R63 ;  /* 0x0000000138387824 */ /* 0x000fe200078e023f */
[----:B------:R-:W-:-:S04]  /*a660*/  LEA R64, P6, R62, UR18, 0x1 ;  /* 0x000000123e407c11 */ /* 0x000fc8000f8c08ff */
[----:B------:R-:W-:-:S05]  /*a670*/  LEA.HI.X R65, R62, UR19, R56, 0x1, P6 ;  /* 0x000000133e417c11 */ /* 0x000fca000b0f0c38 */
[----:B-1----:R1:W-:Y:S04]  /*a680*/  @!P2 STG.E.128 desc[UR6][R64.64+0x80], R16 ;  /* 0x000080104000a986 */ /* 0x0023e8000c101d06 */
[----:B--2---:R1:W-:Y:S04]  /*a690*/  @!P1 STG.E.128 desc[UR6][R64.64+0x100], R12 ;  /* 0x0001000c40009986 */ /* 0x0043e8000c101d06 */
[----:B---3--:R1:W-:Y:S04]  /*a6a0*/  @!P0 STG.E.128 desc[UR6][R64.64+0x180], R8 ;  /* 0x0001800840008986 */ /* 0x0083e8000c101d06 */
[----:B----4-:R1:W-:Y:S02]  /*a6b0*/  @!P3 STG.E.128 desc[UR6][R64.64], R4 ;  /* 0x000000044000b986 */ /* 0x0103e4000c101d06 */
.L_x_371:
[----:B------:R-:W-:Y:S05]  /*a6c0*/  BSYNC B0 ;  /* 0x0000000000007941 */ /* 0x000fea0003800000 */
.L_x_370:
        /* <DEDUP_REMOVED lines=17> */
[----:B------:R2:W-:Y:S04]  /*a7e0*/  @!P3 STG.E.128 desc[UR6][R8.64], R48 ;  /* 0x000000300800b986 */ /* 0x0005e8000c101d06 */
[----:B------:R2:W-:Y:S04]  /*a7f0*/  @!P2 STG.E.128 desc[UR6][R8.64+0x80], R44 ;  /* 0x0000802c0800a986 */ /* 0x0005e8000c101d06 */
[----:B------:R2:W-:Y:S04]  /*a800*/  @!P1 STG.E.128 desc[UR6][R8.64+0x100], R40 ;  /* 0x0001002808009986 */ /* 0x0005e8000c101d06 */
[----:B------:R2:W-:Y:S02]  /*a810*/  @!P0 STG.E.128 desc[UR6][R8.64+0x180], R36 ;  /* 0x0001802408008986 */ /* 0x0005e4000c101d06 */
.L_x_373:
[----:B------:R-:W-:Y:S05]  /*a820*/  BSYNC B0 ;  /* 0x0000000000007941 */ /* 0x000fea0003800000 */
.L_x_372:
[----:B-1----:R1:W3:Y:S01]  /*a830*/  LDS.128 R12, [R54+0x20000] ;  /* 0x02000000360c7984 */ /* 0x0022e20000000c00 */
[----:B--2---:R-:W-:Y:S01]  /*a840*/  IMAD.U32 R37, RZ, RZ, UR12 ;  /* 0x0000000cff257e24 */ /* 0x004fe2000f8e00ff */
[----:B------:R-:W-:Y:S01]  /*a850*/  UIMAD UR11, UR11, UR12, URZ ;  /* 0x0000000c0b0b72a4 */ /* 0x000fe2000f8e023f */
[----:B------:R-:W-:Y:S01]  /*a860*/  BSSY B0, `(.L_x_374) ;  /* 0x0000023000007945 */ /* 0x000fe20003800000 */
[----:B------:R1:W2:Y:S01]  /*a870*/  LDS.128 R8, [R54+0x22000] ;  /* 0x0220000036087984 */ /* 0x0002a20000000c00 */
[----:B------:R-:W-:Y:S01]  /*a880*/  IMAD.WIDE.U32 R36, R37, UR5, R58 ;  /* 0x0000000525247c25 */ /* 0x000fe2000f8e003a */
[----:B------:R-:W-:Y:S02]  /*a890*/  UIMAD UR5, UR5, UR13, UR11 ;  /* 0x0000000d050572a4 */ /* 0x000fe4000f8e020b */
[----:B------:R1:W4:Y:S01]  /*a8a0*/  LDS.128 R4, [R54+0x24000] ;  /* 0x0240000036047984 */ /* 0x0003220000000c00 */
        /* <DEDUP_REMOVED lines=12> */
[----:B------:R-:W-:Y:S01]  /*a970*/  IMAD R36, R2, UR12, RZ ;  /* 0x0000000c02247c24 */ /* 0x000fe2000f8e02ff */
[----:B------:R-:W-:Y:S01]  /*a980*/  ULDC UR5, c[0x0][0x2d0] ;  /* 0x0000b40000057ab9 */ /* 0x000fe20000000800 */
[----:B------:R-:W-:Y:S01]  /*a990*/  IMAD.MOV.U32 R40, RZ, RZ, R38 ;  /* 0x000000ffff287224 */ /* 0x000fe200078e0026 */
[----:B------:R-:W-:Y:S01]  /*a9a0*/  ISETP.GE.AND P3, PT, R66, UR5, PT ;  /* 0x0000000542007c0c */ /* 0x000fe2000bf66270 */
[----:B------:R-:W-:Y:S01]  /*a9b0*/  IMAD.MOV.U32 R41, RZ, RZ, R37 ;  /* 0x000000ffff297224 */ /* 0x000fe200078e0025 */
[----:B------:R-:W-:Y:S01]  /*a9c0*/  ISETP.GE.AND P2, PT, R53, UR5, PT ;  /* 0x0000000535007c0c */ /* 0x000fe2000bf46270 */
[----:B------:R-:W-:Y:S01]  /*a9d0*/  IMAD R36, R3, UR13, R36 ;  /* 0x0000000d03247c24 */ /* 0x000fe2000f8e0224 */
[----:B------:R-:W-:Y:S01]  /*a9e0*/  ISETP.GE.AND P1, PT, R55, UR5, PT ;  /* 0x0000000537007c0c */ /* 0x000fe2000bf26270 */
[----:B------:R-:W-:Y:S01]  /*a9f0*/  IMAD.WIDE.U32 R40, R3, UR12, R40 ;  /* 0x0000000c03287c25 */ /* 0x000fe2000f8e0028 */
[----:B------:R-:W-:Y:S01]  /*aa00*/  ISETP.GE.AND P0, PT, R52, UR5, PT ;  /* 0x0000000534007c0c */ /* 0x000fe2000bf06270 */
[----:B------:R-:W-:-:S02]  /*aa10*/  ULDC.64 UR8, c[0x0][0x3f8] ;  /* 0x0000fe0000087ab9 */ /* 0x000fc40000000a00 */
[----:B------:R-:W-:Y:S01]  /*aa20*/  IMAD.IADD R36, R36, 0x1, R41 ;  /* 0x0000000124247824 */ /* 0x000fe200078e0229 */
[----:B------:R-:W-:-:S04]  /*aa30*/  LEA R42, P5, R40, UR8, 0x1 ;  /* 0x00000008282a7c11 */ /* 0x000fc8000f8a08ff */
[----:B------:R-:W-:-:S05]  /*aa40*/  LEA.HI.X R43, R40, UR9, R36, 0x1, P5 ;  /* 0x00000009282b7c11 */ /* 0x000fca000a8f0c24 */
[----:B---3--:R3:W-:Y:S04]  /*aa50*/  @!P3 STG.E.128 desc[UR6][R42.64], R12 ;  /* 0x0000000c2a00b986 */ /* 0x0087e8000c101d06 */
[----:B--2---:R3:W-:Y:S04]  /*aa60*/  @!P2 STG.E.128 desc[UR6][R42.64+0x80], R8 ;  /* 0x000080082a00a986 */ /* 0x0047e8000c101d06 */
[----:B----4-:R3:W-:Y:S04]  /*aa70*/  @!P1 STG.E.128 desc[UR6][R42.64+0x100], R4 ;  /* 0x000100042a009986 */ /* 0x0107e8000c101d06 */
[----:B-1----:R3:W-:Y:S02]  /*aa80*/  @!P0 STG.E.128 desc[UR6][R42.64+0x180], R16 ;  /* 0x000180102a008986 */ /* 0x0027e4000c101d06 */
.L_x_375:
[----:B------:R-:W-:Y:S05]  /*aa90*/  BSYNC B0 ;  /* 0x0000000000007941 */ /* 0x000fea0003800000 */
.L_x_374:
        /* <DEDUP_REMOVED lines=12> */
[----:B---34-:R-:W-:-:S03]  /*ab60*/  LEA R4, P4, R36, UR8, 0x1 ;  /* 0x0000000824047c11 */ /* 0x018fc6000f8808ff */
[----:B------:R-:W-:-:S04]  /*ab70*/  IMAD R2, R3, UR13, R2 ;  /* 0x0000000d03027c24 */ /* 0x000fc8000f8e0202 */
[----:B------:R-:W-:-:S05]  /*ab80*/  IMAD.IADD R2, R2, 0x1, R37 ;  /* 0x0000000102027824 */ /* 0x000fca00078e0225 */
[----:B------:R-:W-:-:S05]  /*ab90*/  LEA.HI.X R5, R36, UR9, R2, 0x1, P4 ;  /* 0x0000000924057c11 */ /* 0x000fca000a0f0c02 */
[----:B------:R3:W-:Y:S04]  /*aba0*/  @!P3 STG.E.128 desc[UR6][R4.64], R32 ;  /* 0x000000200400b986 */ /* 0x0007e8000c101d06 */
[----:B------:R3:W-:Y:S04]  /*abb0*/  @!P2 STG.E.128 desc[UR6][R4.64+0x80], R28 ;  /* 0x0000801c0400a986 */ /* 0x0007e8000c101d06 */
[----:B------:R3:W-:Y:S04]  /*abc0*/  @!P1 STG.E.128 desc[UR6][R4.64+0x100], R24 ;  /* 0x0001001804009986 */ /* 0x0007e8000c101d06 */
[----:B------:R3:W-:Y:S02]  /*abd0*/  @!P0 STG.E.128 desc[UR6][R4.64+0x180], R20 ;  /* 0x0001801404008986 */ /* 0x0007e4000c101d06 */
.L_x_346:
[----:B------:R-:W-:Y:S05]  /*abe0*/  BSYNC B1 ;  /* 0x0000000000017941 */ /* 0x000fea0003800000 */
.L_x_332:
[----:B------:R-:W-:Y:S01]  /*abf0*/  ULDC UR8, c[0x0][0x2c8] ;  /* 0x0000b20000087ab9 */ /* 0x000fe20000000800 */
[----:B------:R-:W-:Y:S02]  /*ac00*/  UIADD3 UR61, UR61, 0x1, URZ ;  /* 0x000000013d3d7890 */ /* 0x000fe4000fffe03f */
[----:B------:R-:W-:-:S04]  /*ac10*/  UIADD3 UR8, UR8, 0x3f, URZ ;  /* 0x0000003f08087890 */ /* 0x000fc8000fffe03f */
[----:B------:R-:W-:-:S04]  /*ac20*/  USHF.R.S32.HI UR5, URZ, 0x1f, UR8 ;  /* 0x0000001f3f057899 */ /* 0x000fc80008011408 */
[----:B------:R-:W-:-:S03]  /*ac30*/  ULEA.HI UR5, UR5, UR8, URZ, 0x6 ;  /* 0x0000000805057291 */ /* 0x000fc6000f8f303f */
[----:B------:R-:W-:Y:S01]  /*ac40*/  ULDC UR8, c[0x0][0xc] ;  /* 0x0000030000087ab9 */ /* 0x000fe20000000800 */
[----:B------:R-:W-:Y:S02]  /*ac50*/  USHF.R.S32.HI UR5, URZ, 0x6, UR5 ;  /* 0x000000063f057899 */ /* 0x000fe40008011405 */
[----:B------:R-:W-:-:S04]  /*ac60*/  UIADD3 UR17, UR8, UR17, URZ ;  /* 0x0000001108117290 */ /* 0x000fc8000fffe03f */
[----:B------:R-:W-:-:S06]  /*ac70*/  UISETP.GE.AND UP0, UPT, UR17, UR5, UPT ;  /* 0x000000051100728c */ /* 0x000fcc000bf06270 */
[----:B------:R-:W-:-:S13]  /*ac80*/  PLOP3.LUT P0, PT, PT, PT, UP0, 0x80, 0x0 ;  /* 0x000000000000781c */ /* 0x000fda0003f0f008 */
[----:B------:R-:W-:Y:S05]  /*ac90*/  @P0 BRA `(.L_x_376) ;  /* 0x0000000000040947 */ /* 0x000fea0003800000 */
[----:B------:R-:W-:Y:S05]  /*aca0*/  BRA `(.L_x_377) ;  /* 0xffffff5c00507947 */ /* 0x000fea000383ffff */
.L_x_376:
[----:B------:R-:W-:Y:S05]  /*acb0*/  EXIT ;  /* 0x000000000000794d */ /* 0x000fea0003800000 */
.L_x_378:
        /* <DEDUP_REMOVED lines=12> */
.L_x_1041:


//--------------------- .text._ZN5flash44flash_bwd_dq_dk_dv_loop_seqk_parallel_kernelI23Flash_bwd_kernel_traitsILi256ELi64ELi64ELi8ELi4ELi2ELi2ELb0ELb0EN7cutlass6half_tE19Flash_kernel_traitsILi256ELi64ELi64ELi8ES3_EELb0ELb1ELb0ELb0ELb0ELb1ELb0EEEvNS_16Flash_bwd_paramsE --------------------------
	.section	.text._ZN5flash44flash_bwd_dq_dk_dv_loop_seqk_parallel_kernelI23Flash_bwd_kernel_traitsILi256ELi64ELi64ELi8ELi4ELi2ELi2ELb0ELb0EN7cutlass6half_tE19Flash_kernel_traitsILi256ELi64ELi64ELi8ES3_EELb0ELb1ELb0ELb0ELb0ELb1ELb0EEEvNS_16Flash_bwd_paramsE,"ax",@progbits
	.align	128
        .global         _ZN5flash44flash_bwd_dq_dk_dv_loop_seqk_parallel_kernelI23Flash_bwd_kernel_traitsILi256ELi64ELi64ELi8ELi4ELi2ELi2ELb0ELb0EN7cutlass6half_tE19Flash_kernel_traitsILi256ELi64ELi64ELi8ES3_EELb0ELb1ELb0ELb0ELb0ELb1ELb0EEEvNS_16Flash_bwd_paramsE
        .type           _ZN5flash44flash_bwd_dq_dk_dv_loop_seqk_parallel_kernelI23Flash_bwd_kernel_traitsILi256ELi64ELi64ELi8ELi4ELi2ELi2ELb0ELb0EN7cutlass6half_tE19Flash_kernel_traitsILi256ELi64ELi64ELi8ES3_EELb0ELb1ELb0ELb0ELb0ELb1ELb0EEEvNS_16Flash_bwd_paramsE,@function
        .size           _ZN5flash44flash_bwd_dq_dk_dv_loop_seqk_parallel_kernelI23Flash_bwd_kernel_traitsILi256ELi64ELi64ELi8ELi4ELi2ELi2ELb0ELb0EN7cutlass6half_tE19Flash_kernel_traitsILi256ELi64ELi64ELi8ES3_EELb0ELb1ELb0ELb0ELb0ELb1ELb0EEEvNS_16Flash_bwd_paramsE,(.L_x_1042 - _ZN5flash44flash_bwd_dq_dk_dv_loop_seqk_parallel_kernelI23Flash_bwd_kernel_traitsILi256ELi64ELi64ELi8ELi4ELi2ELi2ELb0ELb0EN7cutlass6half_tE19Flash_kernel_traitsILi256ELi64ELi64ELi8ES3_EELb0ELb1ELb0ELb0ELb0ELb1ELb0EEEvNS_16Flash_bwd_paramsE)
        .other          _ZN5flash44flash_bwd_dq_dk_dv_loop_seqk_parallel_kernelI23Flash_bwd_kernel_traitsILi256ELi64ELi64ELi8ELi4ELi2ELi2ELb0ELb0EN7cutlass6half_tE19Flash_kernel_traitsILi256ELi64ELi64ELi8ES3_EELb0ELb1ELb0ELb0ELb0ELb1ELb0EEEvNS_16Flash_bwd_paramsE,@"STO_CUDA_ENTRY STV_DEFAULT"
_ZN5flash44flash_bwd_dq_dk_dv_loop_seqk_parallel_kernelI23Flash_bwd_kernel_traitsILi256ELi64ELi64ELi8ELi4ELi2ELi2ELb0ELb0EN7cutlass6half_tE19Flash_kernel_traitsILi256ELi64ELi64ELi8ES3_EELb0ELb1ELb0ELb0ELb0ELb1ELb0EEEvNS_16Flash_bwd_paramsE:
.text._ZN5flash44flash_bwd_dq_dk_dv_loop_seqk_parallel_kernelI23Flash_bwd_kernel_traitsILi256ELi64ELi64ELi8ELi4ELi2ELi2ELb0ELb0EN7cutlass6half_tE19Flash_kernel_traitsILi256ELi64ELi64ELi8ES3_EELb0ELb1ELb0ELb0ELb0ELb1ELb0EEEvNS_16Flash_bwd_paramsE:
        /* <DEDUP_REMOVED lines=14> */
[----:B------:R-:W-:Y:S01]  /*00e0*/  IMAD.MOV.U32 R213, RZ, RZ, 0x20 ;  /* 0x00000020ffd57424 */ /* 0x000fe200078e00ff */
[----:B------:R-:W-:Y:S01]  /*00f0*/  UMOV UR58, 0xffff8000 ;  /* 0xffff8000003a7882 */ /* 0x000fe20000000000 */
[----:B------:R-:W-:Y:S02]  /*0100*/  IMAD.MOV.U32 R215, RZ, RZ, 0x40 ;  /* 0x00000040ffd77424 */ /* 0x000fe400078e00ff */
[----:B------:R-:W-:Y:S02]  /*0110*/  IMAD.MOV.U32 R239, RZ, RZ, -0x10 ;  /* 0xfffffff0ffef7424 */ /* 0x000fe400078e00ff */
[----:B------:R-:W3:Y:S08]  /*0120*/  S2UR UR54, SR_CTAID.Z ;  /* 0x00000000003679c3 */ /* 0x000ef00000002700 */
[----:B------:R-:W4:Y:S01]  /*0130*/  S2UR UR45, SR_CTAID.Y ;  /* 0x00000000002d79c3 */ /* 0x000f220000002600 */
[----:B--2---:R-:W-:Y:S01]  /*0140*/  ULEA UR4, UR4, UR5, 0x18 ;  /* 0x0000000504047291 */ /* 0x004fe2000f8ec03f */
[----:B-1----:R-:W-:Y:S01]  /*0150*/  SHF.R.S32.HI R12, RZ, 0x1f, R13 ;  /* 0x0000001fff0c7819 */ /* 0x002fe2000001140d */
[----:B------:R-:W-:Y:S01]  /*0160*/  IMAD.SHL.U32 R249, R13, 0x2, RZ ;  /* 0x000000020df97824 */ /* 0x000fe200078e00ff */
[----:B---3--:R-:W-:-:S02]  /*0170*/  USHF.R.S32.HI UR5, URZ, 0x1f, UR54 ;  /* 0x0000001f3f057899 */ /* 0x008fc40008011436 */
[CC--:B------:R-:W-:Y:S02]  /*0180*/  LEA.HI R2, R12.reuse, R13.reuse, RZ, 0x5 ;  /* 0x0000000d0c027211 */ /* 0x0c0fe400078f28ff */
[----:B------:R-:W-:Y:S02]  /*0190*/  LEA.HI R6, R12, R13, RZ, 0x4 ;  /* 0x0000000d0c067211 */ /* 0x000fe400078f20ff */
[--C-:B------:R-:W-:Y:S01]  /*01a0*/  SHF.R.S32.HI R0, RZ, 0x5, R2.reuse ;  /* 0x00000005ff007819 */ /* 0x100fe20000011402 */
[----:B----4-:R-:W-:Y:S01]  /*01b0*/  USHF.R.S32.HI UR6, URZ, 0x1f, UR45 ;  /* 0x0000001f3f067899 */ /* 0x010fe2000801142d */
[----:B------:R-:W-:Y:S02]  /*01c0*/  SHF.R.S32.HI R3, RZ, 0x1f, R2 ;  /* 0x0000001fff037819 */ /* 0x000fe40000011402 */
[-C--:B------:R-:W-:Y:S02]  /*01d0*/  LEA.HI R2, R2, R0.reuse, RZ, 0x1 ;  /* 0x0000000002027211 */ /* 0x080fe400078f08ff */
[----:B------:R-:W-:-:S02]  /*01e0*/  LEA.HI R3, R3, R0, RZ, 0x2 ;  /* 0x0000000003037211 */ /* 0x000fc400078f10ff */
[----:B------:R-:W-:Y:S02]  /*01f0*/  LOP3.LUT R2, R2, 0xfffffffe, RZ, 0xc0, !PT ;  /* 0xfffffffe02027812 */ /* 0x000fe400078ec0ff */
[----:B------:R-:W-:Y:S02]  /*0200*/  LOP3.LUT R3, R3, 0xfffffffc, RZ, 0xc0, !PT ;  /* 0xfffffffc03037812 */ /* 0x000fe400078ec0ff */
[----:B------:R-:W-:Y:S01]  /*0210*/  SHF.R.S32.HI R5, RZ, 0x4, R6 ;  /* 0x00000004ff057819 */ /* 0x000fe20000011406 */
[----:B------:R-:W-:Y:S01]  /*0220*/  IMAD.IADD R222, R0, 0x1, -R2 ;  /* 0x0000000100de7824 */ /* 0x000fe200078e0a02 */
[----:B------:R-:W-:Y:S01]  /*0230*/  LEA.HI R16, R12, R13, RZ, 0x2 ;  /* 0x0000000d0c107211 */ /* 0x000fe200078f10ff */
[----:B------:R-:W-:Y:S01]  /*0240*/  IMAD.IADD R14, R0, 0x1, -R3 ;  /* 0x00000001000e7824 */ /* 0x000fe200078e0a03 */
[----:B------:R-:W-:Y:S02]  /*0250*/  LEA.HI R0, R6, R5, RZ, 0x1 ;  /* 0x0000000506007211 */ /* 0x000fe400078f08ff */
[----:B------:R-:W-:-:S02]  /*0260*/  LEA.HI R15, R12, R13, RZ, 0x3 ;  /* 0x0000000d0c0f7211 */ /* 0x000fc400078f18ff */
[----:B------:R-:W-:Y:S02]  /*0270*/  LOP3.LUT R0, R0, 0xfffffffe, RZ, 0xc0, !PT ;  /* 0xfffffffe00007812 */ /* 0x000fe400078ec0ff */
[--C-:B------:R-:W-:Y:S02]  /*0280*/  SHF.R.S32.HI R7, RZ, 0x2, R16.reuse ;  /* 0x00000002ff077819 */ /* 0x100fe40000011410 */
[----:B------:R-:W-:Y:S01]  /*0290*/  SHF.R.S32.HI R3, RZ, 0x1f, R16 ;  /* 0x0000001fff037819 */ /* 0x000fe20000011410 */
[----:B------:R-:W-:Y:S01]  /*02a0*/  IMAD.IADD R10, R5, 0x1, -R0 ;  /* 0x00000001050a7824 */ /* 0x000fe200078e0a00 */
[----:B------:R-:W-:Y:S02]  /*02b0*/  SHF.R.S32.HI R2, RZ, 0x3, R15 ;  /* 0x00000003ff027819 */ /* 0x000fe4000001140f */
[----:B------:R-:W-:Y:S01]  /*02c0*/  LOP3.LUT R4, R15, 0xfffffff8, RZ, 0xc0, !PT ;  /* 0xfffffff80f047812 */ /* 0x000fe200078ec0ff */
[----:B------:R-:W-:Y:S01]  /*02d0*/  IMAD.SHL.U32 R218, R10, 0x200, RZ ;  /* 0x000002000ada7824 */ /* 0x000fe200078e00ff */
[----:B------:R-:W-:Y:S01]  /*02e0*/  LEA.HI R3, R3, R7, RZ, 0x3 ;  /* 0x0000000703037211 */ /* 0x000fe200078f18ff */
[----:B------:R-:W-:-:S02]  /*02f0*/  IMAD.SHL.U32 R2, R2, 0x40, RZ ;  /* 0x0000004002027824 */ /* 0x000fc400078e00ff */
[----:B------:R-:W-:Y:S01]  /*0300*/  IMAD.IADD R0, R13, 0x1, -R4 ;  /* 0x000000010d007824 */ /* 0x000fe200078e0a04 */
[----:B------:R-:W-:Y:S02]  /*0310*/  LOP3.LUT R4, R6, 0xfffffff0, RZ, 0xc0, !PT ;  /* 0xfffffff006047812 */ /* 0x000fe400078ec0ff */
[----:B------:R-:W-:Y:S01]  /*0320*/  LOP3.LUT R3, R3, 0xfffffff8, RZ, 0xc0, !PT ;  /* 0xfffffff803037812 */ /* 0x000fe200078ec0ff */
[----:B------:R-:W-:Y:S01]  /*0330*/  IMAD.SHL.U32 R5, R0, 0x8, RZ ;  /* 0x0000000800057824 */ /* 0x000fe200078e00ff */
[----:B------:R-:W-:Y:S01]  /*0340*/  LOP3.LUT R2, R2, 0x1c0, RZ, 0xc0, !PT ;  /* 0x000001c002027812 */ /* 0x000fe200078ec0ff */
[----:B------:R-:W-:Y:S01]  /*0350*/  IMAD.IADD R4, R13, 0x1, -R4 ;  /* 0x000000010d047824 */ /* 0x000fe200078e0a04 */
[----:B------:R-:W-:Y:S01]  /*0360*/  LOP3.LUT P4, RZ, R0, 0x2, RZ, 0xc0, !PT ;  /* 0x0000000200ff7812 */ /* 0x000fe2000788c0ff */
[----:B------:R-:W-:Y:S01]  /*0370*/  IMAD.IADD R6, R7, 0x1, -R3 ;  /* 0x0000000107067824 */ /* 0x000fe200078e0a03 */
[----:B------:R-:W-:Y:S02]  /*0380*/  LOP3.LUT R3, R2, 0x38, R5, 0xf8, !PT ;  /* 0x0000003802037812 */ /* 0x000fe400078ef805 */
[----:B------:R-:W-:-:S02]  /*0390*/  SHF.R.U32.HI R2, RZ, 0x3, R2 ;  /* 0x00000003ff027819 */ /* 0x000fc40000011602 */
[C---:B------:R-:W-:Y:S01]  /*03a0*/  LOP3.LUT P3, RZ, R0.reuse, 0x4, RZ, 0xc0, !PT ;  /* 0x0000000400ff7812 */ /* 0x040fe2000786c0ff */
[----:B------:R-:W-:Y:S01]  /*03b0*/  IMAD.SHL.U32 R0, R0, 0x40, RZ ;  /* 0x0000004000007824 */ /* 0x000fe200078e00ff */
[----:B------:R-:W-:Y:S02]  /*03c0*/  SHF.R.S32.HI R5, RZ, 0x1f, R4 ;  /* 0x0000001fff057819 */ /* 0x000fe40000011404 */
[----:B------:R-:W-:Y:S01]  /*03d0*/  LOP3.LUT R8, R3, R2, RZ, 0x3c, !PT ;  /* 0x0000000203087212 */ /* 0x000fe200078e3cff */
[----:B------:R-:W-:Y:S01]  /*03e0*/  IMAD.SHL.U32 R2, R222, 0x10, RZ ;  /* 0x00000010de027824 */ /* 0x000fe200078e00ff */
[----:B------:R-:W-:Y:S02]  /*03f0*/  LEA.HI R3, R12, R13, RZ, 0x7 ;  /* 0x0000000d0c037211 */ /* 0x000fe400078f38ff */
[----:B------:R-:W-:Y:S02]  /*0400*/  LEA.HI R11, R5, R4, RZ, 0x3 ;  /* 0x00000004050b7211 */ /* 0x000fe400078f18ff */
[----:B------:R-:W-:-:S02]  /*0410*/  LOP3.LUT R0, R0, 0x1c0, RZ, 0xc0, !PT ;  /* 0x000001c000007812 */ /* 0x000fc400078ec0ff */
[----:B------:R-:W-:Y:S02]  /*0420*/  SHF.R.S32.HI R7, RZ, 0x7, R3 ;  /* 0x00000007ff077819 */ /* 0x000fe40000011403 */
[----:B------:R-:W-:Y:S02]  /*0430*/  LOP3.LUT R3, R11, 0xfffffff8, RZ, 0xc0, !PT ;  /* 0xfffffff80b037812 */ /* 0x000fe400078ec0ff */
[----:B------:R-:W-:Y:S02]  /*0440*/  LOP3.LUT R5, R0, 0x10, R2, 0xf8, !PT ;  /* 0x0000001000057812 */ /* 0x000fe400078ef802 */
[----:B------:R-:W-:Y:S01]  /*0450*/  LOP3.LUT R2, R6, 0x1, RZ, 0xc0, !PT ;  /* 0x0000000106027812 */ /* 0x000fe200078ec0ff */
[----:B------:R-:W-:Y:S01]  /*0460*/  IMAD.IADD R9, R4, 0x1, -R3 ;  /* 0x0000000104097824 */ /* 0x000fe200078e0a03 */
[----:B------:R-:W-:Y:S01]  /*0470*/  LOP3.LUT R214, R0, 0x8, R15, 0xf8, !PT ;  /* 0x0000000800d67812 */ /* 0x000fe200078ef80f */
[----:B------:R-:W-:Y:S01]  /*0480*/  IMAD R3, R7, 0x800, R218 ;  /* 0x0000080007037824 */ /* 0x000fe200078e02da */
[----:B------:R-:W-:-:S02]  /*0490*/  SHF.R.U32.HI R0, RZ, 0x3, R0 ;  /* 0x00000003ff007819 */ /* 0x000fc40000011600 */
[----:B------:R-:W-:Y:S02]  /*04a0*/  LOP3.LUT R4, R5, 0x8, R15, 0xf8, !PT ;  /* 0x0000000805047812 */ /* 0x000fe400078ef80f */
[----:B------:R-:W-:Y:S02]  /*04b0*/  ISETP.NE.U32.AND P0, PT, R2, 0x1, PT ;  /* 0x000000010200780c */ /* 0x000fe40003f05070 */
[----:B------:R-:W-:Y:S02]  /*04c0*/  LEA.HI R2, R12, R13, RZ, 0x6 ;  /* 0x0000000d0c027211 */ /* 0x000fe400078f30ff */
[----:B------:R-:W-:Y:S02]  /*04d0*/  LOP3.LUT R214, R214, R0, RZ, 0x3c, !PT ;  /* 0x00000000d6d67212 */ /* 0x000fe400078e3cff */
[----:B------:R-:W-:Y:S02]  /*04e0*/  LOP3.LUT R218, R218, R4, R0, 0xf6, !PT ;  /* 0x00000004dada7212 */ /* 0x000fe400078ef600 */
[----:B------:R-:W-:Y:S01]  /*04f0*/  SHF.R.S32.HI R0, RZ, 0x6, R2 ;  /* 0x00000006ff007819 */ /* 0x000fe20000011402 */
[----:B------:R-:W-:Y:S01]  /*0500*/  IMAD.IADD R214, R3, 0x1, R214 ;  /* 0x0000000103d67824 */ /* 0x000fe200078e02d6 */
[----:B------:R-:W-:-:S02]  /*0510*/  LOP3.LUT R3, R16, 0x7ffffffc, RZ, 0xc0, !PT ;  /* 0x7ffffffc10037812 */ /* 0x000fc400078ec0ff */
[----:B------:R-:W-:Y:S01]  /*0520*/  R2P PR, R6, 0x6 ;  /* 0x0000000606007804 */ /* 0x000fe20000000000 */
[C---:B------:R-:W-:Y:S01]  /*0530*/  IMAD R250, R0.reuse, 0x200, R8 ;  /* 0x0000020000fa7824 */ /* 0x040fe200078e0208 */
[----:B------:R-:W-:Y:S01]  /*0540*/  SEL R213, R213, 0xffffffe0, !P4 ;  /* 0xffffffe0d5d57807 */ /* 0x000fe20006000000 */
[----:B------:R-:W-:Y:S01]  /*0550*/  IMAD.SHL.U32 R2, R0, 0x8, RZ ;  /* 0x0000000800027824 */ /* 0x000fe200078e00ff */
[----:B------:R-:W-:Y:S01]  /*0560*/  SEL R215, R215, 0xffffffc0, !P3 ;  /* 0xffffffc0d7d77807 */ /* 0x000fe20005800000 */
[----:B------:R-:W-:Y:S01]  /*0570*/  IMAD.SHL.U32 R0, R6, 0x40, RZ ;  /* 0x0000004006007824 */ /* 0x000fe200078e00ff */
[----:B------:R-:W-:Y:S01]  /*0580*/  SEL R239, R239, 0x10, !P0 ;  /* 0x00000010efef7807 */ /* 0x000fe20004000000 */
[----:B------:R-:W-:Y:S01]  /*0590*/  IMAD.IADD R4, R13, 0x1, -R3 ;  /* 0x000000010d047824 */ /* 0x000fe200078e0a03 */
[----:B------:R-:W-:Y:S01]  /*05a0*/  LOP3.LUT R2, R2, 0x18, RZ, 0xc0, !PT ;  /* 0x0000001802027812 */ /* 0x000fe200078ec0ff */
[----:B------:R-:W-:Y:S01]  /*05b0*/  IMAD.SHL.U32 R3, R7, 0x20, RZ ;  /* 0x0000002007037824 */ /* 0x000fe200078e00ff */
[----:B------:R-:W-:Y:S01]  /*05c0*/  LOP3.LUT R0, R0, 0x1c0, RZ, 0xc0, !PT ;  /* 0x000001c000007812 */ /* 0x000fe200078ec0ff */
[----:B------:R-:W-:Y:S01]  /*05d0*/  IMAD.SHL.U32 R6, R10, 0x20, RZ ;  /* 0x000000200a067824 */ /* 0x000fe200078e00ff */
[----:B------:R-:W-:Y:S01]  /*05e0*/  LEA R218, R218, UR4, 0x1 ;  /* 0x00000004dada7c11 */ /* 0x000fe2000f8e08ff */
[----:B------:R-:W-:Y:S01]  /*05f0*/  IMAD.SHL.U32 R4, R4, 0x2, RZ ;  /* 0x0000000204047824 */ /* 0x000fe200078e00ff */
[----:B------:R-:W-:Y:S01]  /*0600*/  LOP3.LUT R249, R3, 0x6, R249, 0xf8, !PT ;  /* 0x0000000603f97812 */ /* 0x000fe200078ef8f9 */
[----:B------:R-:W-:Y:S01]  /*0610*/  IMAD.SHL.U32 R7, R9, 0x40, RZ ;  /* 0x0000004009077824 */ /* 0x000fe200078e00ff */
[----:B------:R-:W-:Y:S01]  /*0620*/  LOP3.LUT R5, R0, 0x20, R3, 0xf8, !PT ;  /* 0x0000002000057812 */ /* 0x000fe200078ef803 */
[----:B------:R-:W-:Y:S01]  /*0630*/  IMAD R8, R14, 0x400, R4 ;  /* 0x000004000e087824 */ /* 0x000fe200078e0204 */
[----:B------:R-:W-:Y:S01]  /*0640*/  SHF.R.U32.HI R3, RZ, 0x3, R0 ;  /* 0x00000003ff037819 */ /* 0x000fe20000011600 */
[----:B------:R-:W-:Y:S01]  /*0650*/  IMAD.SHL.U32 R214, R214, 0x2, RZ ;  /* 0x00000002d6d67824 */ /* 0x000fe200078e00ff */
[----:B------:R-:W-:Y:S01]  /*0660*/  LOP3.LUT R9, R2, 0x20, R6, 0xf8, !PT ;  /* 0x0000002002097812 */ /* 0x000fe200078ef806 */
[----:B------:R-:W-:Y:S01]  /*0670*/  IMAD.IADD R219, R215, 0x1, R218 ;  /* 0x00000001d7db7824 */ /* 0x000fe200078e02da */
[----:B------:R-:W-:-:S02]  /*0680*/  LOP3.LUT R6, R5, R3, RZ, 0x3c, !PT ;  /* 0x0000000305067212 */ /* 0x000fc400078e3cff */
[----:B------:R-:W-:Y:S01]  /*0690*/  LOP3.LUT R5, R3, R0, R2, 0x1e, !PT ;  /* 0x0000000003057212 */ /* 0x000fe200078e1e02 */
[----:B------:R-:W-:Y:S01]  /*06a0*/  IMAD R0, R222, 0x400, R4 ;  /* 0x00000400de007824 */ /* 0x000fe200078e0204 */
[----:B------:R-:W-:Y:S01]  /*06b0*/  LOP3.LUT R3, R7, 0x1c0, RZ, 0xc0, !PT ;  /* 0x000001c007037812 */ /* 0x000fe200078ec0ff */
[----:B------:R-:W-:Y:S02]  /*06c0*/  IMAD.SHL.U32 R4, R10, 0x8, RZ ;  /* 0x000000080a047824 */ /* 0x000fe400078e00ff */
[----:B------:R-:W-:Y:S01]  /*06d0*/  IMAD.IADD R5, R0, 0x1, R5 ;  /* 0x0000000100057824 */ /* 0x000fe200078e0205 */
[--C-:B------:R-:W-:Y:S01]  /*06e0*/  SHF.R.U32.HI R2, RZ, 0x3, R3.reuse ;  /* 0x00000003ff027819 */ /* 0x100fe20000011603 */
[----:B------:R-:W-:Y:S01]  /*06f0*/  IMAD.SHL.U32 R0, R11, 0x40, RZ ;  /* 0x000000400b007824 */ /* 0x000fe200078e00ff */
[----:B------:R-:W-:Y:S01]  /*0700*/  LOP3.LUT R4, R3, 0x8, R4, 0xf8, !PT ;  /* 0x0000000803047812 */ /* 0x000fe200078ef804 */
[----:B------:R-:W-:Y:S01]  /*0710*/  IMAD.IADD R6, R8, 0x1, R6 ;  /* 0x0000000108067824 */ /* 0x000fe200078e0206 */
[----:B------:R-:W-:-:S02]  /*0720*/  LOP3.LUT R3, R2, R9, R3, 0x1e, !PT ;  /* 0x0000000902037212 */ /* 0x000fc400078e1e03 */
[----:B------:R-:W-:Y:S02]  /*0730*/  LOP3.LUT R0, R0, 0xfffffe00, RZ, 0xc0, !PT ;  /* 0xfffffe0000007812 */ /* 0x000fe400078ec0ff */
[----:B------:R-:W-:Y:S02]  /*0740*/  LOP3.LUT R2, R4, R2, RZ, 0x3c, !PT ;  /* 0x0000000204027212 */ /* 0x000fe400078e3cff */
[----:B------:R-:W-:Y:S01]  /*0750*/  LOP3.LUT R227, R3, R0, RZ, 0xfc, !PT ;  /* 0x0000000003e37212 */ /* 0x000fe200078efcff */
[--C-:B------:R-:W-:Y:S01]  /*0760*/  IMAD R4, R14, 0x400, R0.reuse ;  /* 0x000004000e047824 */ /* 0x100fe200078e0200 */
[----:B------:R-:W-:Y:S01]  /*0770*/  LEA R233, R6, UR4, 0x1 ;  /* 0x0000000406e97c11 */ /* 0x000fe2000f8e08ff */
[----:B------:R-:W-:Y:S02]  /*0780*/  IMAD R222, R222, 0x400, R0 ;  /* 0x00000400dede7824 */ /* 0x000fe400078e0200 */
[----:B------:R-:W-:Y:S01]  /*0790*/  IMAD.U32 R0, RZ, RZ, UR5 ;  /* 0x00000005ff007e24 */ /* 0x000fe2000f8e00ff */
[----:B------:R-:W-:Y:S01]  /*07a0*/  USHF.L.U32 UR5, UR45, 0x7, URZ ;  /* 0x000000072d057899 */ /* 0x000fe2000800063f */
[----:B------:R-:W-:-:S02]  /*07b0*/  IMAD.IADD R226, R4, 0x1, R2 ;  /* 0x0000000104e27824 */ /* 0x000fc400078e0202 */
[----:B------:R-:W-:Y:S02]  /*07c0*/  IMAD.IADD R222, R2, 0x1, R222 ;  /* 0x0000000102de7824 */ /* 0x000fe400078e02de */
[----:B------:R-:W-:Y:S01]  /*07d0*/  IMAD.U32 R0, RZ, RZ, UR6 ;  /* 0x00000006ff007e24 */ /* 0x000fe2000f8e00ff */
[----:B------:R-:W-:Y:S01]  /*07e0*/  UIADD3 UR6, UR4, 0x18000, URZ ;  /* 0x0001800004067890 */ /* 0x000fe2000fffe03f */
[----:B------:R-:W-:Y:S01]  /*07f0*/  IMAD.U32 R2, RZ, RZ, UR5 ;  /* 0x00000005ff027e24 */ /* 0x000fe2000f8e00ff */
[----:B------:R-:W-:Y:S01]  /*0800*/  USHF.R.S32.HI UR5, URZ, 0x1f, UR54 ;  /* 0x0000001f3f057899 */ /* 0x000fe20008011436 */
[C---:B------:R-:W-:Y:S02]  /*0810*/  VIADD R238, R233.reuse, 0x20 ;  /* 0x00000020e9ee7836 */ /* 0x040fe40000000000 */
[----:B------:R-:W-:Y:S01]  /*0820*/  @P1 VIADD R238, R233, 0xffffffe0 ;  /* 0xffffffe0e9ee1836 */ /* 0x000fe20000000000 */
[----:B------:R-:W-:Y:S01]  /*0830*/  LEA R245, R5, UR6, 0x1 ;  /* 0x0000000605f57c11 */ /* 0x000fe2000f8e08ff */
[----:B------:R-:W-:Y:S01]  /*0840*/  VIADD R216, R214, UR6 ;  /* 0x00000006d6d87c36 */ /* 0x000fe20008000000 */
[----:B------:R-:W-:Y:S01]  /*0850*/  ULDC.64 UR6, c[0x0][0x208] ;  /* 0x0000820000067ab9 */ /* 0x000fe20000000a00 */
[----:B------:R-:W-:Y:S01]  /*0860*/  IMAD.U32 R0, RZ, RZ, UR5 ;  /* 0x00000005ff007e24 */ /* 0x000fe2000f8e00ff */
[----:B------:R-:W-:Y:S01]  /*0870*/  UIADD3 UR5, UR4, 0x28000, URZ ;  /* 0x0002800004057890 */ /* 0x000fe2000fffe03f */
[----:B------:R-:W-:-:S02]  /*0880*/  IMAD.IADD R213, R216, 0x1, R213 ;  /* 0x00000001d8d57824 */ /* 0x000fc400078e02d5 */
[----:B------:R-:W-:Y:S02]  /*0890*/  IMAD.IADD R216, R216, 0x1, R215 ;  /* 0x00000001d8d87824 */ /* 0x000fe400078e02d7 */
[----:B------:R-:W-:Y:S01]  /*08a0*/  VIADD R246, R245, 0x40 ;  /* 0x00000040f5f67836 */ /* 0x000fe20000000000 */
[----:B------:R-:W-:Y:S01]  /*08b0*/  LEA R222, R222, UR5, 0x1 ;  /* 0x00000005dede7c11 */ /* 0x000fe2000f8e08ff */
[----:B------:R-:W-:Y:S02]  /*08c0*/  IMAD.IADD R240, R233, 0x1, R239 ;  /* 0x00000001e9f07824 */ /* 0x000fe400078e02ef */
[----:B------:R-:W-:Y:S02]  /*08d0*/  IMAD.IADD R215, R213, 0x1, R215 ;  /* 0x00000001d5d77824 */ /* 0x000fe400078e02d7 */
[----:B------:R-:W-:Y:S02]  /*08e0*/  @P2 VIADD R246, R245, 0xffffffc0 ;  /* 0xffffffc0f5f62836 */ /* 0x000fe40000000000 */
[----:B------:R-:W-:-:S07]  /*08f0*/  IMAD.IADD R239, R239, 0x1, R238 ;  /* 0x00000001efef7824 */ /* 0x000fce00078e02ee */
.L_x_413:
        /* <DEDUP_REMOVED lines=16> */
[----:B-12---:R-:W-:Y:S01]  /*0a00*/  IMAD.U32 R2, RZ, RZ, UR8 ;  /* 0x00000008ff027e24 */ /* 0x006fe2000f8e00ff */
        /* <DEDUP_REMOVED lines=11> */
[----:B------:R-:W-:-:S03]  /*0ac0*/  PLOP3.LUT P3, PT, PT, PT, UP2, 0x80, 0x0 ;  /* 0x000000000000781c */ /* 0x000fc60003f6f028 */
[----:B------:R-:W-:Y:S01]  /*0ad0*/  UISETP.EQ.OR.EX UP4, UPT, UR13, URZ, !UP1, UP4 ;  /* 0x0000003f0d00728c */ /* 0x000fe2000cf82740 */
[----:B------:R-:W2:Y:S01]  /*0ae0*/  @P1 LDG.E R7, desc[UR6][R4.64] ;  /* 0x0000000604071981 */ /* 0x000ea2000c1e1900 */
        /* <DEDUP_REMOVED lines=9> */
[----:B------:R-:W-:Y:S01]  /*0b80*/  UMOV UR18, URZ ;  /* 0x0000003f00127c82 */ /* 0x000fe20008000000 */
[----:B------:R-:W-:Y:S01]  /*0b90*/  IMAD.U32 R3, RZ, RZ, UR5 ;  /* 0x00000005ff037e24 */ /* 0x000fe2000f8e00ff */
[----:B------:R-:W-:-:S04]  /*0ba0*/  @!UP3 ULDC.64 UR8, c[0x0][0x318] ;  /* 0x0000c6000008bab9 */ /* 0x000fc80000000a00 */
[----:B------:R-:W5:Y:S01]  /*0bb0*/  @!P2 LDG.E R4, desc[UR6][R2.64] ;  /* 0x000000060204a981 */ /* 0x000f62000c1e1900 */
[----:B------:R-:W-:Y:S01]  /*0bc0*/  @!UP3 UISETP.NE.U32.AND UP0, UPT, UR8, URZ, UPT ;  /* 0x0000003f0800b28c */ /* 0x000fe2000bf05070 */
[----:B------:R-:W-:Y:S02]  /*0bd0*/  UMOV UR5, 0xffffffff ;  /* 0xffffffff00057882 */ /* 0x000fe40000000000 */
[----:B------:R-:W-:Y:S01]  /*0be0*/  @!UP3 ULDC UR8, c[0x0][0x2cc] ;  /* 0x0000b3000008bab9 */ /* 0x000fe20000000800 */
[----:B------:R-:W-:Y:S01]  /*0bf0*/  @!UP3 UISETP.NE.AND.EX UP0, UPT, UR9, URZ, UPT, UP0 ;  /* 0x0000003f0900b28c */ /* 0x000fe2000bf05300 */
[----:B------:R-:W-:Y:S01]  /*0c00*/  UMOV UR30, 0xffffffff ;  /* 0xffffffff001e7882 */ /* 0x000fe20000000000 */
[----:B------:R-:W-:Y:S02]  /*0c10*/  USHF.L.U32 UR28, UR17, 0x6, URZ ;  /* 0x00000006111c7899 */ /* 0x000fe4000800063f */
[----:B------:R-:W-:-:S03]  /*0c20*/  @!UP3 USEL UR9, UR8, URZ, UP0 ;  /* 0x0000003f0809b287 */ /* 0x000fc60008000000 */
[----:B------:R-:W-:Y:S01]  /*0c30*/  ULDC UR8, c[0x0][0x2c8] ;  /* 0x0000b20000087ab9 */ /* 0x000fe20000000800 */
[----:B--2---:R-:W-:Y:S02]  /*0c40*/  @P1 R2UR UR18, R7 ;  /* 0x00000000071212ca */ /* 0x004fe400000e0000 */
[----:B---3--:R-:W-:Y:S02]  /*0c50*/  @P0 R2UR UR10, R5 ;  /* 0x00000000050a02ca */ /* 0x008fe400000e0000 */
        /* <DEDUP_REMOVED lines=13> */
.L_x_379:
        /* <DEDUP_REMOVED lines=11> */
[----:B------:R-:W-:Y:S02]  /*0de0*/  UIMAD.WIDE.U32 UR20, UR45, UR8, URZ ;  /* 0x000000082d1472a5 */ /* 0x000fe4000f8e003f */
[----:B------:R-:W-:Y:S01]  /*0df0*/  UIMAD UR8, UR56, UR8, URZ ;  /* 0x00000008380872a4 */ /* 0x000fe2000f8e023f */
[----:B------:R-:W2:Y:S01]  /*0e00*/  S2UR UR11, SR_CTAID.X ;  /* 0x00000000000b79c3 */ /* 0x000ea20000002500 */
[----:B------:R-:W-:Y:S01]  /*0e10*/  ULDC UR57, c[0x0][0x2d4] ;  /* 0x0000b50000397ab9 */ /* 0x000fe20000000800 */
[----:B------:R-:W-:-:S02]  /*0e20*/  USHF.L.U32 UR14, UR45, 0x7, URZ ;  /* 0x000000072d0e7899 */ /* 0x000fc4000800063f */
[----:B------:R-:W-:Y:S02]  /*0e30*/  UIMAD UR36, UR45, UR9, UR8 ;  /* 0x000000092d2472a4 */ /* 0x000fe4000f8e0208 */
[----:B------:R-:W-:Y:S01]  /*0e40*/  USHF.R.S32.HI UR46, URZ, 0x1f, UR57 ;  /* 0x0000001f3f2e7899 */ /* 0x000fe20008011439 */
[----:B------:R-:W-:Y:S01]  /*0e50*/  @!UP0 ULDC.64 UR8, c[0x0][0x418] ;  /* 0x0001060000088ab9 */ /* 0x000fe20000000a00 */
[----:B------:R-:W-:Y:S01]  /*0e60*/  ULDC.64 UR34, c[0x0][0x240] ;  /* 0x0000900000227ab9 */ /* 0x000fe20000000a00 */
[----:B------:R-:W-:Y:S01]  /*0e70*/  ULDC UR60, c[0x0][0x2dc] ;  /* 0x0000b700003c7ab9 */ /* 0x000fe20000000800 */
[----:B------:R-:W-:Y:S01]  /*0e80*/  ULDC UR59, c[0x0][0x270] ;  /* 0x00009c00003b7ab9 */ /* 0x000fe20000000800 */
[----:B------:R-:W-:Y:S02]  /*0e90*/  USEL UR37, UR14, URZ, UP2 ;  /* 0x0000003f0e257287 */ /* 0x000fe40009000000 */
[----:B------:R-:W-:Y:S01]  /*0ea0*/  @!UP0 UIMAD.WIDE.U32 UR40, UR45, UR8, URZ ;  /* 0x000000082d2882a5 */ /* 0x000fe2000f8e003f */
[----:B-1----:R-:W-:Y:S01]  /*0eb0*/  IABS R5, R6 ;  /* 0x0000000600057213 */ /* 0x002fe20000000000 */
[----:B------:R-:W-:Y:S01]  /*0ec0*/  UIMAD.WIDE.U32 UR14, UR5, UR34, URZ ;  /* 0x00000022050e72a5 */ /* 0x000fe2000f8e003f */
[----:B------:R-:W-:Y:S01]  /*0ed0*/  ISETP.NE.AND P3, PT, R6, RZ, PT ;  /* 0x000000ff0600720c */ /* 0x000fe20003f65270 */
[----:B------:R-:W-:Y:S01]  /*0ee0*/  UIMAD UR23, UR5, UR35, URZ ;  /* 0x00000023051772a4 */ /* 0x000fe2000f8e023f */
[----:B------:R-:W1:Y:S01]  /*0ef0*/  I2F.RP R2, R5 ;  /* 0x0000000500027306 */ /* 0x000e620000209400 */
[----:B------:R-:W-:-:S02]  /*0f00*/  USHF.L.U64.HI UR16, UR45, 0x7, UR56 ;  /* 0x000000072d107899 */ /* 0x000fc40008010238 */
[----:B------:R-:W-:Y:S02]  /*0f10*/  USEL UR53, UR20, UR14, !UP0 ;  /* 0x0000000e14357287 */ /* 0x000fe4000c000000 */
[----:B--2---:R-:W-:Y:S02]  /*0f20*/  UIMAD.WIDE.U32 UR32, UR11, UR12, URZ ;  /* 0x0000000c0b2072a5 */ /* 0x004fe4000f8e003f */
[----:B------:R-:W-:Y:S02]  /*0f30*/  USEL UR39, UR16, URZ, UP2 ;  /* 0x0000003f10277287 */ /* 0x000fe40009000000 */
[----:B------:R-:W-:Y:S02]  /*0f40*/  UIMAD UR49, UR11, UR13, UR33 ;  /* 0x0000000d0b3172a4 */ /* 0x000fe4000f8e0221 */
[----:B------:R-:W-:Y:S01]  /*0f50*/  @!UP0 UIMAD UR11, UR56, UR8, URZ ;  /* 0x00000008380b82a4 */ /* 0x000fe2000f8e023f */
[----:B------:R-:W-:Y:S01]  /*0f60*/  @UP0 ULDC.64 UR12, c[0x0][0x420] ;  /* 0x00010800000c0ab9 */ /* 0x000fe20000000a00 */
[----:B------:R-:W-:Y:S01]  /*0f70*/  ULDC.U8 UR24, c[0x0][0x3d8] ;  /* 0x0000f60000187ab9 */ /* 0x000fe20000000000 */
[----:B-1----:R-:W1:Y:S01]  /*0f80*/  MUFU.RCP R2, R2 ;  /* 0x0000000200027308 */ /* 0x002e620000001000 */
[----:B------:R-:W-:-:S02]  /*0f90*/  @!UP0 UIMAD UR44, UR45, UR9, UR11 ;  /* 0x000000092d2c82a4 */ /* 0x000fc4000f8e020b */
[----:B------:R-:W-:Y:S02]  /*0fa0*/  UIADD3 UR11, UR29, 0x3f, URZ ;  /* 0x0000003f1d0b7890 */ /* 0x000fe4000fffe03f */
[----:B------:R-:W-:Y:S02]  /*0fb0*/  @UP0 UIMAD.WIDE.U32 UR42, UR5, UR12, URZ ;  /* 0x0000000c052a02a5 */ /* 0x000fe4000f8e003f */
[----:B------:R-:W-:Y:S02]  /*0fc0*/  USHF.R.S32.HI UR19, URZ, 0x1f, UR11 ;  /* 0x0000001f3f137899 */ /* 0x000fe4000801140b */
[----:B------:R-:W-:Y:S02]  /*0fd0*/  @UP0 UIMAD UR48, UR5, UR13, UR43 ;  /* 0x0000000d053002a4 */ /* 0x000fe4000f8e022b */
[----:B------:R-:W-:Y:S02]  /*0fe0*/  ULEA.HI UR33, UR19, UR11, URZ, 0x6 ;  /* 0x0000000b13217291 */ /* 0x000fe4000f8f303f */
[----:B------:R-:W-:-:S02]  /*0ff0*/  UIMAD UR11, UR46, UR45, URZ ;  /* 0x0000002d2e0b72a4 */ /* 0x000fc4000f8e023f */
[----:B------:R-:W-:Y:S01]  /*1000*/  UIMAD.WIDE UR8, UR60, UR59, URZ ;  /* 0x0000003b3c0872a5 */ /* 0x000fe2000f8e023f */
[----:B-1----:R-:W-:Y:S01]  /*1010*/  VIADD R2, R2, 0xffffffe ;  /* 0x0ffffffe02027836 */ /* 0x002fe20000000000 */
[----:B------:R-:W-:Y:S02]  /*1020*/  UIMAD.WIDE.U32 UR12, UR45, UR57, URZ ;  /* 0x000000392d0c72a5 */ /* 0x000fe4000f8e003f */
[----:B------:R-:W-:Y:S01]  /*1030*/  UIMAD UR11, UR56, UR57, UR11 ;  /* 0x00000039380b72a4 */ /* 0x000fe2000f8e020b */
[----:B------:R-:W1:Y:S01]  /*1040*/  F2I.FTZ.U32.TRUNC.NTZ R3, R2 ;  /* 0x0000000200037305 */ /* 0x000e62000021f000 */
[----:B------:R-:W-:Y:S02]  /*1050*/  UIADD3 UR46, UR21, UR36, URZ ;  /* 0x00000024152e7290 */ /* 0x000fe4000fffe03f */
[----:B------:R-:W-:Y:S02]  /*1060*/  @UP0 UIADD3 UR46, UR15, UR23, URZ ;  /* 0x000000170f2e0290 */ /* 0x000fe4000fffe03f */
[----:B------:R-:W-:-:S02]  /*1070*/  UIMAD UR15, UR9, UR12, URZ ;  /* 0x0000000c090f72a4 */ /* 0x000fc4000f8e023f */
[----:B------:R-:W-:Y:S02]  /*1080*/  UIADD3 UR11, UR13, UR11, URZ ;  /* 0x0000000b0d0b7290 */ /* 0x000fe4000fffe03f */
[----:B------:R-:W-:Y:S02]  /*1090*/  ULOP3.LUT UR14, UR33, 0xffffffc0, URZ, 0xc0, !UPT ;  /* 0xffffffc0210e7892 */ /* 0x000fe4000f8ec03f */
[----:B------:R-:W-:Y:S02]  /*10a0*/  UIMAD.WIDE.U32 UR20, UR8, UR12, URZ ;  /* 0x0000000c081472a5 */ /* 0x000fe4000f8e003f */
[----:B------:R-:W-:Y:S01]  /*10b0*/  UIMAD UR11, UR8, UR11, UR15 ;  /* 0x0000000b080b72a4 */ /* 0x000fe2000f8e020f */
[----:B-1----:R-:W-:Y:S01]  /*10c0*/  IMAD.MOV R0, RZ, RZ, -R3 ;  /* 0x000000ffff007224 */ /* 0x002fe200078e0a03 */
[----:B------:R-:W-:Y:S01]  /*10d0*/  UIADD3 UR16, UR14, -0x40, URZ ;  /* 0xffffffc00e107890 */ /* 0x000fe2000fffe03f */
[----:B------:R-:W-:Y:S01]  /*10e0*/  IMAD.MOV.U32 R2, RZ, RZ, RZ ;  /* 0x000000ffff027224 */ /* 0x000fe200078e00ff */
[----:B------:R-:W-:Y:S01]  /*10f0*/  UISETP.NE.AND UP3, UPT, UR24, URZ, UPT ;  /* 0x0000003f1800728c */ /* 0x000fe2000bf65270 */
[----:B------:R-:W-:Y:S01]  /*1100*/  IMAD R0, R0, R5, RZ ;  /* 0x0000000500007224 */ /* 0x000fe200078e02ff */
[----:B------:R-:W-:-:S02]  /*1110*/  UIMAD.WIDE.U32 UR12, UR8, UR5, URZ ;  /* 0x00000005080c72a5 */ /* 0x000fc4000f8e003f */
[----:B------:R-:W-:Y:S01]  /*1120*/  UIADD3 UR47, UR21, UR11, URZ ;  /* 0x0000000b152f7290 */ /* 0x000fe2000fffe03f */
[----:B------:R-:W-:Y:S01]  /*1130*/  IMAD.HI.U32 R0, R3, R0, R2 ;  /* 0x0000000003007227 */ /* 0x000fe200078e0002 */
[----:B------:R-:W-:Y:S01]  /*1140*/  MOV R2, R4 ;  /* 0x0000000400027202 */ /* 0x000fe20000000f00 */
[----:B------:R-:W-:Y:S02]  /*1150*/  UISETP.NE.AND UP1, UPT, UR30, -0x1, UPT ;  /* 0xffffffff1e00788c */ /* 0x000fe4000bf25270 */
[----:B------:R-:W-:Y:S02]  /*1160*/  USHF.R.S32.HI UR21, URZ, 0x1f, UR16 ;  /* 0x0000001f3f157899 */ /* 0x000fe40008011410 */
[----:B------:R-:W-:Y:S01]  /*1170*/  IMAD.HI.U32 R0, R0, R2, RZ ;  /* 0x0000000200007227 */ /* 0x000fe200078e00ff */
[----:B------:R-:W-:Y:S02]  /*1180*/  UIADD3 UR11, UP2, UR16, UR37, URZ ;  /* 0x00000025100b7290 */ /* 0x000fe4000ff5e03f */
[----:B------:R-:W-:Y:S01]  /*1190*/  UIMAD UR15, UR9, UR5, URZ ;  /* 0x00000005090f72a4 */ /* 0x000fe2000f8e023f */
[----:B------:R-:W-:Y:S01]  /*11a0*/  IMAD.MOV R3, RZ, RZ, -R0 ;  /* 0x000000ffff037224 */ /* 0x000fe200078e0a00 */
[----:B------:R-:W-:-:S02]  /*11b0*/  USEL UR55, UR20, UR12, !UP0 ;  /* 0x0000000c14377287 */ /* 0x000fc4000c000000 */
[----:B------:R-:W-:Y:S01]  /*11c0*/  UIADD3.X UR12, UR21, UR39, URZ, UP2, !UPT ;  /* 0x00000027150c7290 */ /* 0x000fe200097fe43f */
[C---:B------:R-:W-:Y:S01]  /*11d0*/  IMAD R2, R5.reuse, R3, R2 ;  /* 0x0000000305027224 */ /* 0x040fe200078e0202 */
[----:B------:R-:W-:Y:S01]  /*11e0*/  UIMAD UR9, UR9, UR11, URZ ;  /* 0x0000000b090972a4 */ /* 0x000fe2000f8e023f */
[----:B------:R-:W-:Y:S01]  /*11f0*/  ULDC UR61, c[0x0][0x2c4] ;  /* 0x0000b100003d7ab9 */ /* 0x000fe20000000800 */
[----:B------:R-:W-:Y:S02]  /*1200*/  UIMAD.WIDE.U32 UR36, UR8, UR11, URZ ;  /* 0x0000000b082472a5 */ /* 0x000fe4000f8e003f */
[----:B------:R-:W-:Y:S01]  /*1210*/  ISETP.GT.U32.AND P1, PT, R5, R2, PT ;  /* 0x000000020500720c */ /* 0x000fe20003f24070 */
[----:B------:R-:W-:Y:S02]  /*1220*/  UIMAD UR19, UR8, UR12, UR9 ;  /* 0x0000000c081372a4 */ /* 0x000fe4000f8e0209 */
[----:B------:R-:W-:Y:S01]  /*1230*/  @UP3 UIMAD UR8, UR45, UR61, URZ ;  /* 0x0000003d2d0832a4 */ /* 0x000fe2000f8e023f */
[----:B------:R-:W-:Y:S01]  /*1240*/  ULDC.U8 UR25, c[0x0][0x480] ;  /* 0x0001200000197ab9 */ /* 0x000fe20000000000 */
[----:B------:R-:W-:-:S02]  /*1250*/  @UP1 UIADD3 UR22, UR18, UR30, URZ ;  /* 0x0000001e12161290 */ /* 0x000fc4000fffe03f */
[----:B------:R-:W-:Y:S02]  /*1260*/  @UP1 UIADD3 UR31, UR18, UR30, URZ ;  /* 0x0000001e121f1290 */ /* 0x000fe4000fffe03f */
[----:B------:R-:W-:Y:S01]  /*1270*/  UISETP.NE.AND UP4, UPT, UR25, URZ, UPT ;  /* 0x0000003f1900728c */ /* 0x000fe2000bf85270 */
[----:B------:R-:W-:-:S03]  /*1280*/  @UP1 ULDC.64 UR26, c[0x0][0x248] ;  /* 0x00009200001a1ab9 */ /* 0x000fc60000000a00 */
[----:B------:R-:W-:Y:S01]  /*1290*/  @!P1 IMAD.IADD R2, R2, 0x1, -R5 ;  /* 0x0000000102029824 */ /* 0x000fe200078e0a05 */
[----:B------:R-:W-:Y:S01]  /*12a0*/  @!P1 IADD3 R0, R0, 0x1, RZ ;  /* 0x0000000100009810 */ /* 0x000fe20007ffe0ff */
[----:B------:R-:W-:Y:S01]  /*12b0*/  @UP1 ULDC.64 UR24, c[0x0][0x250] ;  /* 0x0000940000181ab9 */ /* 0x000fe20000000a00 */
[----:B------:R-:W-:Y:S01]  /*12c0*/  @UP0 UIADD3 UR47, UR13, UR15, URZ ;  /* 0x0000000f0d2f0290 */ /* 0x000fe2000fffe03f */
[----:B------:R-:W-:Y:S01]  /*12d0*/  PLOP3.LUT P1, PT, PT, PT, UP3, 0x80, 0x0 ;  /* 0x000000000000781c */ /* 0x000fe20003f2f038 */
[----:B------:R-:W-:Y:S01]  /*12e0*/  @UP3 USEL UR9, UR8, UR5, !UP0 ;  /* 0x0000000508093287 */ /* 0x000fe2000c000000 */
[----:B------:R-:W-:Y:S01]  /*12f0*/  ISETP.GE.U32.AND P0, PT, R2, R5, PT ;  /* 0x000000050200720c */ /* 0x000fe20003f06070 */
[----:B------:R-:W-:Y:S01]  /*1300*/  @UP1 UIMAD.WIDE.U32 UR14, UR22, UR26, URZ ;  /* 0x0000001a160e12a5 */ /* 0x000fe2000f8e003f */
[----:B------:R-:W-:Y:S01]  /*1310*/  LOP3.LUT R2, R6, UR54, RZ, 0x3c, !PT ;  /* 0x0000003606027c12 */ /* 0x000fe2000f8e3cff */
[----:B------:R-:W-:Y:S02]  /*1320*/  @UP1 UIMAD UR22, UR22, UR27, URZ ;  /* 0x0000001b161612a4 */ /* 0x000fe4000f8e023f */
[----:B------:R-:W-:Y:S01]  /*1330*/  @UP1 UIMAD.WIDE.U32 UR12, UR31, UR24, URZ ;  /* 0x000000181f0c12a5 */ /* 0x000fe2000f8e003f */
[----:B------:R-:W-:Y:S01]  /*1340*/  ISETP.GE.AND P2, PT, R2, RZ, PT ;  /* 0x000000ff0200720c */ /* 0x000fe20003f46270 */
[----:B------:R-:W-:Y:S01]  /*1350*/  @UP3 ULDC UR8, c[0x0][0x2e4] ;  /* 0x0000b90000083ab9 */ /* 0x000fe20000000800 */
[----:B------:R-:W-:-:S02]  /*1360*/  UIMAD UR50, UR54, UR60, URZ ;  /* 0x0000003c363272a4 */ /* 0x000fc4000f8e023f */
[----:B------:R-:W-:Y:S02]  /*1370*/  @UP3 UIMAD UR20, UR54, UR8, UR9 ;  /* 0x00000008361432a4 */ /* 0x000fe4000f8e0209 */
[----:B------:R-:W-:Y:S01]  /*1380*/  @UP1 UIMAD UR11, UR31, UR25, URZ ;  /* 0x000000191f0b12a4 */ /* 0x000fe2000f8e023f */
[----:B------:R-:W-:Y:S01]  /*1390*/  @P0 VIADD R0, R0, 0x1 ;  /* 0x0000000100000836 */ /* 0x000fe20000000000 */
[----:B------:R-:W-:Y:S01]  /*13a0*/  PLOP3.LUT P0, PT, PT, PT, UP1, 0x80, 0x0 ;  /* 0x000000000000781c */ /* 0x000fe20003f0f018 */
[----:B------:R-:W-:Y:S02]  /*13b0*/  @!UP3 UIMAD UR8, UR45, UR59, UR54 ;  /* 0x0000003b2d08b2a4 */ /* 0x000fe4000f8e0236 */
[----:B------:R-:W-:Y:S01]  /*13c0*/  IMAD.MOV.U32 R4, RZ, RZ, R0 ;  /* 0x000000ffff047224 */ /* 0x000fe200078e0000 */
[----:B------:R-:W-:Y:S02]  /*13d0*/  @!UP0 UIADD3 UR48, UR41, UR44, URZ ;  /* 0x0000002c29308290 */ /* 0x000fe4000fffe03f */
[----:B------:R-:W-:-:S02]  /*13e0*/  USEL UR51, UR32, URZ, UP4 ;  /* 0x0000003f20337287 */ /* 0x000fc4000a000000 */
[----:B------:R-:W-:Y:S01]  /*13f0*/  @UP1 UIADD3 UR31, UR15, UR22, URZ ;  /* 0x000000160f1f1290 */ /* 0x000fe2000fffe03f */
[----:B------:R-:W-:Y:S01]  /*1400*/  @!P2 IADD3 R4, -R4, RZ, RZ ;  /* 0x000000ff0404a210 */ /* 0x000fe20007ffe1ff */
[----:B------:R-:W-:Y:S01]  /*1410*/  USHF.R.S32.HI UR38, URZ, 0x1f, UR28 ;  /* 0x0000001f3f267899 */ /* 0x000fe2000801141c */
[----:B------:R-:W-:Y:S01]  /*1420*/  @!P3 LOP3.LUT R4, RZ, R6, RZ, 0x33, !PT ;  /* 0x00000006ff04b212 */ /* 0x000fe200078e33ff */
[----:B------:R-:W-:Y:S02]  /*1430*/  USHF.R.S32.HI UR52, URZ, 0x1f, UR50 ;  /* 0x0000001f3f347899 */ /* 0x000fe40008011432 */
[----:B------:R-:W-:Y:S02]  /*1440*/  USHF.R.S32.HI UR39, URZ, 0x6, UR33 ;  /* 0x000000063f277899 */ /* 0x000fe40008011421 */
[----:B------:R-:W-:Y:S02]  /*1450*/  @UP1 UIADD3 UR32, UR13, UR11, URZ ;  /* 0x0000000b0d201290 */ /* 0x000fe4000fffe03f */
[----:B------:R-:W-:-:S02]  /*1460*/  USEL UR49, UR49, URZ, UP4 ;  /* 0x0000003f31317287 */ /* 0x000fc4000a000000 */
[----:B------:R-:W-:Y:S02]  /*1470*/  @!UP3 UIMAD UR20, UR8, UR61, URZ ;  /* 0x0000003d0814b2a4 */ /* 0x000fe4000f8e023f */
[----:B------:R-:W-:Y:S01]  /*1480*/  UIADD3 UR44, UR37, UR19, URZ ;  /* 0x00000013252c7290 */ /* 0x000fe2000fffe03f */
        /* <DEDUP_REMOVED lines=15> */
.L_x_381:
        /* <DEDUP_REMOVED lines=13> */
.L_x_382:
        /* <DEDUP_REMOVED lines=11> */
.L_x_383:
[----:B------:R-:W-:-:S04]  /*1700*/  UIMAD UR5, UR45, UR59, UR54 ;  /* 0x0000003b2d0572a4 */ /* 0x000fc8000f8e0236 */
[----:B------:R-:W-:-:S12]  /*1710*/  UIMAD UR5, UR5, UR57, URZ ;  /* 0x00000039050572a4 */ /* 0x000fd8000f8e023f */
.L_x_384:
[----:B------:R-:W1:Y:S01]  /*1720*/  S2R R21, SR_TID.X ;  /* 0x0000000000157919 */ /* 0x000e620000002100 */
[----:B------:R-:W2:Y:S01]  /*1730*/  LDC.64 R10, c[0x0][0x420] ;  /* 0x00010800ff0a7b82 */ /* 0x000ea20000000a00 */
[----:B------:R-:W-:Y:S01]  /*1740*/  UIADD3 UR37, UR16, UR5, URZ ;  /* 0x0000000510257290 */ /* 0x000fe2000fffe03f */
[----:B------:R-:W-:Y:S01]  /*1750*/  BSSY B1, `(.L_x_380) ;  /* 0x0000737000017945 */ /* 0x000fe20003800000 */
[----:B------:R-:W-:Y:S01]  /*1760*/  UIADD3 UR5, -UR10, UR29, UR28 ;  /* 0x0000001d0a057290 */ /* 0x000fe2000fffe11c */
[----:B------:R-:W-:Y:S01]  /*1770*/  ULDC UR9, c[0x0][0x398] ;  /* 0x0000e60000097ab9 */ /* 0x000fe20000000800 */
[----:B------:R-:W-:Y:S01]  /*1780*/  ULDC.64 UR12, c[0x0][0x428] ;  /* 0x00010a00000c7ab9 */ /* 0x000fe20000000a00 */
[----:B------:R-:W-:Y:S02]  /*1790*/  UIMAD UR19, UR60, UR59, URZ ;  /* 0x0000003b3c1372a4 */ /* 0x000fe4000f8e023f */
[----:B------:R-:W-:Y:S02]  /*17a0*/  UIADD3 UR5, UR5, -UR9, URZ ;  /* 0x8000000905057290 */ /* 0x000fe4000fffe03f */
[----:B------:R-:W-:Y:S01]  /*17b0*/  UIADD3 UR33, UR16, UR20, URZ ;  /* 0x0000001410217290 */ /* 0x000fe2000fffe03f */
[----:B------:R-:W-:Y:S01]  /*17c0*/  ULDC.64 UR14, c[0x0][0x258] ;  /* 0x00009600000e7ab9 */ /* 0x000fe20000000a00 */
[----:B------:R-:W-:Y:S01]  /*17d0*/  ULDC.64 UR60, c[0x0][0x2b0] ;  /* 0x0000ac00003c7ab9 */ /* 0x000fe20000000a00 */
[----:B------:R-:W-:Y:S01]  /*17e0*/  IMAD.U32 R12, RZ, RZ, UR14 ;  /* 0x0000000eff0c7e24 */ /* 0x000fe2000f8e00ff */
[----:B------:R-:W-:Y:S01]  /*17f0*/  ULDC.64 UR42, c[0x0][0x210] ;  /* 0x00008400002a7ab9 */ /* 0x000fe20000000a00 */
[----:B------:R-:W-:Y:S01]  /*1800*/  ULDC.64 UR40, c[0x0][0x3e0] ;  /* 0x0000f80000287ab9 */ /* 0x000fe20000000a00 */
[----:B-1----:R-:W-:-:S04]  /*1810*/  SHF.R.S32.HI R28, RZ, 0x1f, R21 ;  /* 0x0000001fff1c7819 */ /* 0x002fc80000011415 */
[CC--:B------:R-:W-:Y:S02]  /*1820*/  LEA.HI R0, R28.reuse, R21.reuse, RZ, 0x3 ;  /* 0x000000151c007211 */ /* 0x0c0fe400078f18ff */
[----:B------:R-:W-:Y:S02]  /*1830*/  LEA.HI R16, R28, R21, RZ, 0x5 ;  /* 0x000000151c107211 */ /* 0x000fe400078f28ff */
[----:B------:R-:W-:Y:S02]  /*1840*/  LOP3.LUT R2, R0, 0xfffffff8, RZ, 0xc0, !PT ;  /* 0xfffffff800027812 */ /* 0x000fe400078ec0ff */
[----:B------:R-:W-:Y:S02]  /*1850*/  SHF.R.S32.HI R0, RZ, 0x3, R0 ;  /* 0x00000003ff007819 */ /* 0x000fe40000011400 */
[----:B------:R-:W-:Y:S01]  /*1860*/  SHF.R.S32.HI R17, RZ, 0x5, R16 ;  /* 0x00000005ff117819 */ /* 0x000fe20000011410 */
[----:B------:R-:W-:Y:S01]  /*1870*/  IMAD.IADD R2, R21, 0x1, -R2 ;  /* 0x0000000115027824 */ /* 0x000fe200078e0a02 */
[----:B------:R-:W-:-:S02]  /*1880*/  SHF.R.S32.HI R18, RZ, 0x1f, R0 ;  /* 0x0000001fff127819 */ /* 0x000fc40000011400 */
[----:B------:R-:W-:Y:S01]  /*1890*/  IADD3 R5, P1, R0, UR16, RZ ;  /* 0x0000001000057c10 */ /* 0x000fe2000ff3e0ff */
[----:B------:R-:W-:Y:S02]  /*18a0*/  IMAD.SHL.U32 R2, R2, 0x8, RZ ;  /* 0x0000000802027824 */ /* 0x000fe400078e00ff */
[C---:B--2---:R-:W-:Y:S01]  /*18b0*/  IMAD R14, R18.reuse, R10, RZ ;  /* 0x0000000a120e7224 */ /* 0x044fe200078e02ff */
[----:B------:R-:W-:Y:S02]  /*18c0*/  IADD3.X R6, R18, UR21, RZ, P1, !PT ;  /* 0x0000001512067c10 */ /* 0x000fe40008ffe4ff */
[----:B------:R-:W-:Y:S01]  /*18d0*/  SHF.R.S32.HI R3, RZ, 0x1f, R2 ;  /* 0x0000001fff037819 */ /* 0x000fe20000011402 */
[----:B------:R-:W-:Y:S02]  /*18e0*/  IMAD R14, R0, R11, R14 ;  /* 0x0000000b000e7224 */ /* 0x000fe400078e020e */
[----:B------:R-:W-:Y:S02]  /*18f0*/  IMAD R8, R6, UR34, RZ ;  /* 0x0000002206087c24 */ /* 0x000fe4000f8e02ff */
[----:B------:R-:W-:-:S04]  /*1900*/  IMAD.WIDE.U32 R6, R5, UR34, R2 ;  /* 0x0000002205067c25 */ /* 0x000fc8000f8e0002 */
[----:B------:R-:W-:Y:S01]  /*1910*/  IMAD R5, R5, UR35, R8 ;  /* 0x0000002305057c24 */ /* 0x000fe2000f8e0208 */
[----:B------:R-:W-:Y:S01]  /*1920*/  IADD3 R8, P1, R6, UR53, RZ ;  /* 0x0000003506087c10 */ /* 0x000fe2000ff3e0ff */
[----:B------:R-:W-:-:S03]  /*1930*/  USHF.R.S32.HI UR53, URZ, 0x1f, UR54 ;  /* 0x0000001f3f357899 */ /* 0x000fc60008011436 */
[----:B------:R-:W-:Y:S01]  /*1940*/  IADD3.X R9, R7, UR46, R5, P1, !PT ;  /* 0x0000002e07097c10 */ /* 0x000fe20008ffe405 */
[----:B------:R-:W-:Y:S01]  /*1950*/  IMAD R5, R10, UR21, RZ ;  /* 0x000000150a057c24 */ /* 0x000fe2000f8e02ff */
[----:B------:R-:W-:Y:S01]  /*1960*/  IADD3 R6, P1, R2, UR8, RZ ;  /* 0x0000000802067c10 */ /* 0x000fe2000ff3e0ff */
[----:B------:R-:W-:Y:S02]  /*1970*/  USHF.L.U32 UR8, UR19, 0x6, URZ ;  /* 0x0000000613087899 */ /* 0x000fe4000800063f */
[----:B------:R-:W-:Y:S01]  /*1980*/  IMAD R5, R11, UR16, R5 ;  /* 0x000000100b057c24 */ /* 0x000fe2000f8e0205 */
[----:B------:R-:W-:Y:S01]  /*1990*/  IADD3.X R7, R3, UR48, RZ, P1, !PT ;  /* 0x0000003003077c10 */ /* 0x000fe20008ffe4ff */
[----:B------:R-:W-:Y:S01]  /*19a0*/  UIADD3 UR11, UP2, UP0, UR36, UR8, UR50 ;  /* 0x00000008240b7290 */ /* 0x000fe2000f85e032 */
[----:B------:R-:W-:Y:S01]  /*19b0*/  IMAD.WIDE.U32 R8, R12, UR54, R8 ;  /* 0x000000360c087c25 */ /* 0x000fe2000f8e0008 */
[----:B------:R-:W-:Y:S02]  /*19c0*/  USHF.R.S32.HI UR8, URZ, 0x1f, UR8 ;  /* 0x0000001f3f087899 */ /* 0x000fe40008011408 */
[----:B------:R-:W-:Y:S01]  /*19d0*/  UIMAD UR9, UR53, UR12, URZ ;  /* 0x0000000c350972a4 */ /* 0x000fe2000f8e023f */
[----:B------:R-:W-:Y:S01]  /*19e0*/  IMAD.WIDE.U32 R6, R10, UR16, R6 ;  /* 0x000000100a067c25 */ /* 0x000fe2000f8e0006 */
[----:B------:R-:W-:Y:S01]  /*19f0*/  USHF.R.S32.HI UR16, URZ, 0x1f, UR5 ;  /* 0x0000001f3f107899 */ /* 0x000fe20008011405 */
[----:B------:R-:W-:Y:S01]  /*1a00*/  LEA R236, P3, R8, UR42, 0x1 ;  /* 0x0000002a08ec7c11 */ /* 0x000fe2000f8608ff */
[----:B------:R-:W-:Y:S01]  /*1a10*/  UIADD3.X UR8, UR44, UR8, UR52, UP2, UP0 ;  /* 0x000000082c087290 */ /* 0x000fe200097e0434 */
[----:B------:R-:W-:Y:S01]  /*1a20*/  IMAD.IADD R7, R7, 0x1, R5 ;  /* 0x0000000107077824 */ /* 0x000fe200078e0205 */
[----:B------:R-:W-:Y:S01]  /*1a30*/  ULEA.HI UR16, UR16, UR5, URZ, 0x6 ;  /* 0x0000000510107291 */ /* 0x000fe2000f8f303f */
[----:B------:R-:W-:Y:S01]  /*1a40*/  IMAD.U32 R5, RZ, RZ, UR12 ;  /* 0x0000000cff057e24 */ /* 0x000fe2000f8e00ff */
[----:B------:R-:W-:-:S02]  /*1a50*/  UIADD3 UR11, UP3, UP2, UR51, UR11, UR55 ;  /* 0x0000000b330b7290 */ /* 0x000fc4000fa7e037 */
[----:B------:R-:W-:Y:S01]  /*1a60*/  USHF.R.S32.HI UR16, URZ, 0x6, UR16 ;  /* 0x000000063f107899 */ /* 0x000fe20008011410 */
[----:B------:R-:W-:Y:S01]  /*1a70*/  IMAD.WIDE.U32 R6, R5, UR54, R6 ;  /* 0x0000003605067c25 */ /* 0x000fe2000f8e0006 */
[----:B------:R-:W-:Y:S01]  /*1a80*/  LOP3.LUT R5, R16, 0xffffffe0, RZ, 0xc0, !PT ;  /* 0xffffffe010057812 */ /* 0x000fe200078ec0ff */
[----:B------:R-:W-:Y:S02]  /*1a90*/  UIADD3.X UR5, UR49, UR8, UR47, UP3, UP2 ;  /* 0x0000000831057290 */ /* 0x000fe40009fe442f */
[----:B------:R-:W-:Y:S02]  /*1aa0*/  UISETP.LT.AND UP0, UPT, URZ, UR16, UPT ;  /* 0x000000103f00728c */ /* 0x000fe4000bf01270 */
[----:B------:R-:W-:Y:S01]  /*1ab0*/  IMAD.IADD R5, R21, 0x1, -R5 ;  /* 0x0000000115057824 */ /* 0x000fe200078e0a05 */
[----:B------:R-:W-:Y:S01]  /*1ac0*/  ULDC.64 UR20, c[0x0][0x400] ;  /* 0x0001000000147ab9 */ /* 0x000fe20000000a00 */
[----:B------:R-:W-:Y:S02]  /*1ad0*/  USEL UR16, URZ, UR16, !UP0 ;  /* 0x000000103f107287 */ /* 0x000fe4000c000000 */
[----:B------:R-:W-:Y:S01]  /*1ae0*/  IMAD R13, R17, UR19, R5 ;  /* 0x00000013110d7c24 */ /* 0x000fe2000f8e0205 */
[----:B------:R-:W-:-:S02]  /*1af0*/  UIMAD UR13, UR54, UR13, UR9 ;  /* 0x0000000d360d72a4 */ /* 0x000fc4000f8e0209 */
[----:B------:R-:W-:Y:S02]  /*1b00*/  UIMAD UR9, UR53, UR14, URZ ;  /* 0x0000000e350972a4 */ /* 0x000fe4000f8e023f */
[----:B------:R-:W-:Y:S01]  /*1b10*/  IADD3 R12, P1, R13, UR11, RZ ;  /* 0x0000000b0d0c7c10 */ /* 0x000fe2000ff3e0ff */
[----:B------:R-:W-:Y:S01]  /*1b20*/  UISETP.GT.AND UP0, UPT, UR39, UR16, UPT ;  /* 0x000000102700728c */ /* 0x000fe2000bf04270 */
[----:B------:R-:W-:Y:S01]  /*1b30*/  VIADD R7, R7, UR13 ;  /* 0x0000000d07077c36 */ /* 0x000fe20008000000 */
[----:B------:R-:W-:Y:S01]  /*1b40*/  UIMAD UR15, UR54, UR15, UR9 ;  /* 0x0000000f360f72a4 */ /* 0x000fe2000f8e0209 */
[----:B------:R-:W-:Y:S01]  /*1b50*/  LEA.HI.X.SX32 R13, R13, UR5, 0x1, P1 ;  /* 0x000000050d0d7c11 */ /* 0x000fe200088f0eff */
[----:B------:R-:W-:Y:S01]  /*1b60*/  UIMAD.WIDE UR8, UR33, 0x4, UR60 ;  /* 0x00000004210878a5 */ /* 0x000fe2000f8e023c */
[----:B------:R-:W-:Y:S01]  /*1b70*/  LEA R228, P1, R12, UR20, 0x2 ;  /* 0x000000140ce47c11 */ /* 0x000fe2000f8210ff */
[----:B------:R-:W-:Y:S01]  /*1b80*/  IMAD.WIDE.U32 R6, R0, R10, R6 ;  /* 0x0000000a00067225 */ /* 0x000fe200078e0006 */
[----:B------:R-:W-:Y:S01]  /*1b90*/  ULDC.64 UR60, c[0x0][0x478] ;  /* 0x00011e00003c7ab9 */ /* 0x000fe20000000a00 */
[----:B------:R-:W-:Y:S01]  /*1ba0*/  UIADD3 UR5, UR39, -0x1, URZ ;  /* 0xffffffff27057890 */ /* 0x000fe2000fffe03f */
[----:B------:R-:W-:Y:S01]  /*1bb0*/  LEA.HI.X R229, R12, UR21, R13, 0x2, P1 ;  /* 0x000000150ce57c11 */ /* 0x000fe200088f140d */
[----:B------:R-:W-:Y:S01]  /*1bc0*/  VIADD R9, R9, UR15 ;  /* 0x0000000f09097c36 */ /* 0x000fe20008000000 */
[----:B------:R-:W-:Y:S01]  /*1bd0*/  PLOP3.LUT P1, PT, PT, PT, UP0, 0x80, 0x0 ;  /* 0x000000000000781c */ /* 0x000fe20003f2f008 */
[----:B------:R-:W-:Y:S01]  /*1be0*/  UIMAD.WIDE UR14, UR37, 0x4, UR60 ;  /* 0x00000004250e78a5 */ /* 0x000fe2000f8e023c */
[----:B------:R-:W-:Y:S01]  /*1bf0*/  IMAD.IADD R7, R7, 0x1, R14 ;  /* 0x0000000107077824 */ /* 0x000fe200078e020e */
[----:B------:R-:W-:Y:S01]  /*1c00*/  LEA R234, P2, R6, UR40, 0x1 ;  /* 0x0000002806ea7c11 */ /* 0x000fe2000f8408ff */
[----:B------:R-:W-:Y:S01]  /*1c10*/  UMOV UR12, UR8 ;  /* 0x00000008000c7c82 */ /* 0x000fe20008000000 */
[----:B------:R-:W-:Y:S01]  /*1c20*/  LEA.HI.X R237, R8, UR43, R9, 0x1, P3 ;  /* 0x0000002b08ed7c11 */ /* 0x000fe200098f0c09 */
[----:B------:R-:W-:Y:S01]  /*1c30*/  UMOV UR11, UR9 ;  /* 0x00000009000b7c82 */ /* 0x000fe20008000000 */
[----:B------:R-:W-:Y:S01]  /*1c40*/  LEA.HI.X R235, R6, UR41, R7, 0x1, P2 ;  /* 0x0000002906eb7c11 */ /* 0x000fe200090f0c07 */
[----:B------:R-:W-:-:S05]  /*1c50*/  UMOV UR13, UR15 ;  /* 0x0000000f000d7c82 */ /* 0x000fca0008000000 */
        /* <DEDUP_REMOVED lines=20> */
.L_x_386:
        /* <DEDUP_REMOVED lines=19> */
.L_x_387:
[----:B------:R-:W-:Y:S01]  /*1ed0*/  UIMAD UR5, UR38, UR8, URZ ;  /* 0x00000008260572a4 */ /* 0x000fe2000f8e023f */
[----:B------:R-:W-:Y:S01]  /*1ee0*/  IMAD.U32 R4, RZ, RZ, UR8 ;  /* 0x00000008ff047e24 */ /* 0x000fe2000f8e00ff */
[----:B------:R-:W-:Y:S01]  /*1ef0*/  UIMAD UR10, UR17, -0x40, UR10 ;  /* 0xffffffc0110a78a4 */ /* 0x000fe2000f8e020a */
        /* <DEDUP_REMOVED lines=30> */
.L_x_389:
[----:B------:R-:W-:Y:S05]  /*20e0*/  BSYNC B0 ;  /* 0x0000000000007941 */ /* 0x000fea0003800000 */
.L_x_388:
[----:B------:R-:W-:Y:S04]  /*20f0*/  BSSY B0, `(.L_x_390) ;  /* 0x0000010000007945 */ /* 0x000fe80003800000 */
[----:B------:R-:W-:Y:S05]  /*2100*/  @P0 BRA `(.L_x_391) ;  /* 0x0000000000380947 */ /* 0x000fea0003800000 */
[----:B-1----:R-:W-:Y:S01]  /*2110*/  IADD3 R4, P2, R0, 0x20, RZ ;  /* 0x0000002000047810 */ /* 0x002fe20007f5e0ff */
[----:B------:R-:W-:Y:S01]  /*2120*/  ULDC.64 UR10, c[0x0][0x3f0] ;  /* 0x0000fc00000a7ab9 */ /* 0x000fe20000000a00 */
[----:B------:R-:W-:Y:S02]  /*2130*/  MOV R7, R10 ;  /* 0x0000000a00077202 */ /* 0x000fe40000000f00 */
[----:B------:R-:W-:Y:S01]  /*2140*/  IADD3.X R5, RZ, R18, RZ, P2, !PT ;  /* 0x00000012ff057210 */ /* 0x000fe200017fe4ff */
        /* <DEDUP_REMOVED lines=10> */
.L_x_391:
[----:B------:R-:W-:Y:S05]  /*21f0*/  BSYNC B0 ;  /* 0x0000000000007941 */ /* 0x000fea0003800000 */
.L_x_390:
[----:B-12---:R-:W-:Y:S01]  /*2200*/  IMAD.U32 R4, RZ, RZ, UR12 ;  /* 0x0000000cff047e24 */ /* 0x006fe2000f8e00ff */
[----:B------:R-:W-:Y:S01]  /*2210*/  UIMAD UR5, UR38, UR12, URZ ;  /* 0x0000000c260572a4 */ /* 0x000fe2000f8e023f */
[----:B------:R-:W-:Y:S01]  /*2220*/  BSSY B0, `(.L_x_392) ;  /* 0x000001b000007945 */ /* 0x000fe20003800000 */
[----:B------:R-:W-:Y:S01]  /*2230*/  USHF.R.S32.HI UR10, URZ, 0x1f, UR54 ;  /* 0x0000001f3f0a7899 */ /* 0x000fe20008011436 */
[----:B------:R-:W-:Y:S01]  /*2240*/  IMAD.WIDE.U32 R2, R4, UR28, R2 ;  /* 0x0000001c04027c25 */ /* 0x000fe2000f8e0002 */
[----:B------:R-:W-:Y:S01]  /*2250*/  UIMAD UR5, UR28, UR13, UR5 ;  /* 0x0000000d1c0572a4 */ /* 0x000fe2000f8e0205 */
[----:B------:R-:W-:Y:S01]  /*2260*/  ULDC.64 UR8, c[0x0][0x470] ;  /* 0x00011c0000087ab9 */ /* 0x000fe20000000a00 */
[----:B------:R-:W-:-:S04]  /*2270*/  IADD3 R4, P2, R2, UR16, RZ ;  /* 0x0000001002047c10 */ /* 0x000fc8000ff5e0ff */
        /* <DEDUP_REMOVED lines=21> */
.L_x_393:
[----:B------:R-:W-:Y:S05]  /*23d0*/  BSYNC B0 ;  /* 0x0000000000007941 */ /* 0x000fea0003800000 */
.L_x_392:
        /* <DEDUP_REMOVED lines=14> */
[----:B------:R1:W-:Y:S01]  /*24c0*/  STG.E.128 desc[UR6][R2.64+0x180], RZ ;  /* 0x000180ff02007986 */ /* 0x0003e2000c101d06 */
[----:B------:R-:W-:Y:S05]  /*24d0*/  BRA `(.L_x_394) ;  /* 0x0000006400787947 */ /* 0x000fea0003800000 */
.L_x_385:
[----:B------:R-:W-:Y:S01]  /*24e0*/  PLOP3.LUT P0, PT, PT, PT, UP4, 0x80, 0x0 ;  /* 0x000000000000781c */ /* 0x000fe20003f0f048 */
[----:B------:R-:W-:Y:S01]  /*24f0*/  UIMAD UR8, UR5, -0x40, UR29 ;  /* 0xffffffc0050878a4 */ /* 0x000fe2000f8e021d */
[----:B------:R-:W-:Y:S01]  /*2500*/  VIADD R12, R0, 0x20 ;  /* 0x00000020000c7836 */ /* 0x000fe20000000000 */
[----:B------:R-:W-:Y:S01]  /*2510*/  ULEA.HI UR9, UR5, UR5, URZ, 0x1 ;  /* 0x0000000505097291 */ /* 0x000fe2000f8f083f */
[----:B------:R-:W-:Y:S01]  /*2520*/  IMAD.WIDE.U32 R6, R10, 0x40, RZ ;  /* 0x000000400a067825 */ /* 0x000fe200078e00ff */
[----:B------:R-:W-:Y:S01]  /*2530*/  LEA R232, R250, UR4, 0x1 ;  /* 0x00000004fae87c11 */ /* 0x000fe2000f8e08ff */
[----:B------:R-:W-:Y:S07]  /*2540*/  BSSY B0, `(.L_x_395) ;  /* 0x000003d000007945 */ /* 0x000fee0003800000 */
[----:B------:R-:W-:Y:S01]  /*2550*/  @P0 BAR.SYNC.DEFER_BLOCKING 0x0 ;  /* 0x0000000000000b1d */ /* 0x000fe20000010000 */
[----:B------:R-:W-:Y:S01]  /*2560*/  ISETP.GE.AND P1, PT, R12, UR8, PT ;  /* 0x000000080c007c0c */ /* 0x000fe2000bf26270 */
[----:B------:R-:W-:Y:S01]  /*2570*/  IMAD.SHL.U32 R11, R11, 0x40, RZ ;  /* 0x000000400b0b7824 */ /* 0x000fe200078e00ff */
[----:B------:R-:W-:Y:S01]  /*2580*/  ISETP.GE.AND P2, PT, R0, UR8, PT ;  /* 0x0000000800007c0c */ /* 0x000fe2000bf46270 */
[----:B------:R-:W-:-:S04]  /*2590*/  ULOP3.LUT UR9, UR9, 0xfffffffe, URZ, 0xc0, !UPT ;  /* 0xfffffffe09097892 */ /* 0x000fc8000f8ec03f */
[----:B------:R-:W-:-:S04]  /*25a0*/  UIADD3 UR9, UR5, -UR9, URZ ;  /* 0x8000000905097290 */ /* 0x000fc8000fffe03f */
[----:B------:R-:W-:Y:S02]  /*25b0*/  UISETP.NE.AND UP0, UPT, UR9, 0x1, UPT ;  /* 0x000000010900788c */ /* 0x000fe4000bf05270 */
[----:B------:R-:W-:-:S04]  /*25c0*/  @!P1 IADD3 R6, P3, R234, R6, RZ ;  /* 0x00000006ea069210 */ /* 0x000fc80007f7e0ff */
[----:B------:R-:W-:Y:S02]  /*25d0*/  @!P1 IADD3.X R7, R235, R7, R11, P3, !PT ;  /* 0x00000007eb079210 */ /* 0x000fe40001ffe40b */
[----:B------:R-:W-:Y:S01]  /*25e0*/  PLOP3.LUT P0, PT, PT, PT, UP0, 0x80, 0x0 ;  /* 0x000000000000781c */ /* 0x000fe20003f0f008 */
        /* <DEDUP_REMOVED lines=21> */
[----:B------:R2:W-:Y:S02]  /*2740*/  @!P1 LDGSTS.E.BYPASS.LTC128B.128 [R232+0x17000], desc[UR6][R6.64+0x180] ;  /* 0x1700018006e89fae */ /* 0x0005e4000b901d46 */
[----:B--2---:R-:W-:-:S05]  /*2750*/  VIADD R6, R250, 0x4000 ;  /* 0x00004000fa067836 */ /* 0x004fca0000000000 */
[----:B------:R-:W-:-:S04]  /*2760*/  SEL R6, R6, R250, !P0 ;  /* 0x000000fa06067207 */ /* 0x000fc80004000000 */
[----:B------:R-:W-:Y:S01]  /*2770*/  LEA R231, R6, UR4, 0x1 ;  /* 0x0000000406e77c11 */ /* 0x000fe2000f8e08ff */
[----:B-1----:R-:W-:Y:S06]  /*2780*/  @!P2 BRA `(.L_x_396) ;  /* 0x000000000044a947 */ /* 0x002fec0003800000 */
        /* <DEDUP_REMOVED lines=17> */
.L_x_396:
[----:B------:R-:W-:Y:S01]  /*28a0*/  @!PT LDS RZ, [RZ] ;  /* 0x00000000fffff984 */ /* 0x000fe20000000800 */
[----:B------:R-:W-:Y:S01]  /*28b0*/  @!PT LDS RZ, [RZ] ;  /* 0x00000000fffff984 */ /* 0x000fe20000000800 */
[----:B------:R-:W-:Y:S01]  /*28c0*/  @!PT LDS RZ, [RZ] ;  /* 0x00000000fffff984 */ /* 0x000fe20000000800 */
[----:B------:R1:W-:Y:S04]  /*28d0*/  LDGSTS.E.BYPASS.LTC128B.128 [R231], desc[UR6][R236.64] ;  /* 0x00000000ece77fae */ /* 0x0003e8000b901d46 */
[----:B------:R1:W-:Y:S04]  /*28e0*/  LDGSTS.E.BYPASS.LTC128B.128 [R231+0x2000], desc[UR6][R236.64+0x80] ;  /* 0x02000080ece77fae */ /* 0x0003e8000b901d46 */
[----:B------:R1:W-:Y:S04]  /*28f0*/  LDGSTS.E.BYPASS.LTC128B.128 [R231+0x4000], desc[UR6][R236.64+0x100] ;  /* 0x04000100ece77fae */ /* 0x0003e8000b901d46 */
[----:B------:R1:W-:Y:S02]  /*2900*/  LDGSTS.E.BYPASS.LTC128B.128 [R231+0x6000], desc[UR6][R236.64+0x180] ;  /* 0x06000180ece77fae */ /* 0x0003e4000b901d46 */
.L_x_397:
[----:B------:R-:W-:Y:S05]  /*2910*/  BSYNC B0 ;  /* 0x0000000000007941 */ /* 0x000fea0003800000 */
.L_x_395:
        /* <DEDUP_REMOVED lines=21> */
.L_x_399:
[----:B------:R-:W-:Y:S01]  /*2a70*/  IMAD.U32 R7, RZ, RZ, UR9 ;  /* 0x00000009ff077e24 */ /* 0x000fe2000f8e00ff */
[----:B------:R-:W-:-:S04]  /*2a80*/  IADD3 R6, P1, R236, UR20, RZ ;  /* 0x00000014ec067c10 */ /* 0x000fc8000ff3e0ff */
[----:B------:R-:W-:-:S05]  /*2a90*/  IADD3.X R7, R237, UR21, R7, P1, !PT ;  /* 0x00000015ed077c10 */ /* 0x000fca0008ffe407 */
[----:B------:R-:W-:Y:S01]  /*2aa0*/  @!PT LDS RZ, [RZ] ;  /* 0x00000000fffff984 */ /* 0x000fe20000000800 */
[----:B------:R-:W-:Y:S01]  /*2ab0*/  @!PT LDS RZ, [RZ] ;  /* 0x00000000fffff984 */ /* 0x000fe20000000800 */
[----:B------:R-:W-:Y:S01]  /*2ac0*/  @!PT LDS RZ, [RZ] ;  /* 0x00000000fffff984 */ /* 0x000fe20000000800 */
[----:B------:R3:W-:Y:S04]  /*2ad0*/  LDGSTS.E.BYPASS.LTC128B.128 [R231+0x1000], desc[UR6][R6.64] ;  /* 0x0100000006e77fae */ /* 0x0007e8000b901d46 */
[----:B------:R3:W-:Y:S04]  /*2ae0*/  LDGSTS.E.BYPASS.LTC128B.128 [R231+0x3000], desc[UR6][R6.64+0x80] ;  /* 0x0300008006e77fae */ /* 0x0007e8000b901d46 */
[----:B------:R3:W-:Y:S04]  /*2af0*/  LDGSTS.E.BYPASS.LTC128B.128 [R231+0x5000], desc[UR6][R6.64+0x100] ;  /* 0x0500010006e77fae */ /* 0x0007e8000b901d46 */
[----:B------:R3:W-:Y:S02]  /*2b00*/  LDGSTS.E.BYPASS.LTC128B.128 [R231+0x7000], desc[UR6][R6.64+0x180] ;  /* 0x0700018006e77fae */ /* 0x0007e4000b901d46 */
.L_x_400:
[----:B------:R-:W-:Y:S05]  /*2b10*/  BSYNC B0 ;  /* 0x0000000000007941 */ /* 0x000fea0003800000 */
.L_x_398:
[----:B------:R-:W-:Y:S01]  /*2b20*/  SHF.R.S32.HI R14, RZ, 0x1f, R5 ;  /* 0x0000001fff0e7819 */ /* 0x000fe20000011405 */
[----:B------:R-:W-:Y:S01]  /*2b30*/  UIMAD UR15, UR38, UR26, URZ ;  /* 0x0000001a260f72a4 */ /* 0x000fe2000f8e023f */
[----:B---3--:R-:W-:Y:S01]  /*2b40*/  IMAD.U32 R6, RZ, RZ, UR26 ;  /* 0x0000001aff067e24 */ /* 0x008fe2000f8e00ff */
[----:B------:R-:W-:Y:S01]  /*2b50*/  UIMAD UR9, UR38, UR24, URZ ;  /* 0x00000018260972a4 */ /* 0x000fe2000f8e023f */
[----:B------:R-:W-:Y:S01]  /*2b60*/  LEA.HI R14, R14, R5, RZ, 0x2 ;  /* 0x000000050e0e7211 */ /* 0x000fe200078f10ff */
[----:B------:R-:W-:Y:S01]  /*2b70*/  IMAD.U32 R5, RZ, RZ, UR24 ;  /* 0x00000018ff057e24 */ /* 0x000fe2000f8e00ff */
[----:B------:R-:W-:Y:S01]  /*2b80*/  UIMAD UR19, UR28, UR27, UR15 ;  /* 0x0000001b1c1372a4 */ /* 0x000fe2000f8e020f */
[----:B------:R-:W-:Y:S01]  /*2b90*/  SHF.R.S32.HI R8, RZ, 0x1f, R16 ;  /* 0x0000001fff087819 */ /* 0x000fe20000011410 */
[----:B------:R-:W-:Y:S01]  /*2ba0*/  UIMAD UR15, UR28, UR25, UR9 ;  /* 0x000000191c0f72a4 */ /* 0x000fe2000f8e0209 */
[----:B------:R-:W-:Y:S01]  /*2bb0*/  IMAD.WIDE.U32 R6, R6, UR28, R2 ;  /* 0x0000001c06067c25 */ /* 0x000fe2000f8e0002 */
[----:B------:R-:W-:Y:S01]  /*2bc0*/  UIMAD UR9, UR17, -0x40, UR10 ;  /* 0xffffffc0110978a4 */ /* 0x000fe2000f8e020a */
[----:B------:R-:W-:Y:S01]  /*2bd0*/  SHF.R.S32.HI R14, RZ, 0x2, R14 ;  /* 0x00000002ff0e7819 */ /* 0x000fe2000001140e */
[----:B------:R-:W-:Y:S01]  /*2be0*/  ULDC.64 UR20, c[0x0][0x268] ;  /* 0x00009a0000147ab9 */ /* 0x000fe20000000a00 */
[----:B------:R-:W-:Y:S01]  /*2bf0*/  IMAD.WIDE.U32 R2, R5, UR28, R2 ;  /* 0x0000001c05027c25 */ /* 0x000fe2000f8e0002 */
[----:B------:R-:W-:Y:S01]  /*2c00*/  LEA.HI R5, R8, R17, RZ, 0x2 ;  /* 0x0000001108057211 */ /* 0x000fe200078f10ff */
[----:B------:R-:W3:Y:S01]  /*2c10*/  LDC R248, c[0x0][0x270] ;  /* 0x00009c00fff87b82 */ /* 0x000ee20000000800 */
[----:B------:R-:W-:Y:S01]  /*2c20*/  ISETP.GE.AND P1, PT, R12, UR9, PT ;  /* 0x000000090c007c0c */ /* 0x000fe2000bf26270 */
[----:B------:R-:W-:Y:S01]  /*2c30*/  IMAD.U32 R8, RZ, RZ, UR15 ;  /* 0x0000000fff087e24 */ /* 0x000fe2000f8e00ff */
[----:B------:R-:W-:Y:S01]  /*2c40*/  IADD3 R2, P2, R2, UR22, RZ ;  /* 0x0000001602027c10 */ /* 0x000fe2000ff5e0ff */
[----:B------:R-:W-:Y:S01]  /*2c50*/  IMAD.U32 R9, RZ, RZ, UR19 ;  /* 0x00000013ff097e24 */ /* 0x000fe2000f8e00ff */
[----:B------:R-:W-:Y:S01]  /*2c60*/  LOP3.LUT R5, R5, 0xfffffffc, RZ, 0xc0, !PT ;  /* 0xfffffffc05057812 */ /* 0x000fe200078ec0ff */
[----:B------:R-:W-:Y:S01]  /*2c70*/  IMAD.MOV.U32 R241, RZ, RZ, 0x7f800000 ;  /* 0x7f800000fff17424 */ /* 0x000fe200078e00ff */
[----:B------:R-:W-:Y:S01]  /*2c80*/  IADD3.X R3, R3, UR32, R8, P2, !PT ;  /* 0x0000002003037c10 */ /* 0x000fe200097fe408 */
[----:B------:R-:W-:Y:S01]  /*2c90*/  IMAD.MOV.U32 R242, RZ, RZ, 0x7f800000 ;  /* 0x7f800000fff27424 */ /* 0x000fe200078e00ff */
[----:B------:R-:W-:Y:S01]  /*2ca0*/  ISETP.GE.AND P2, PT, R0, UR9, PT ;  /* 0x0000000900007c0c */ /* 0x000fe2000bf46270 */
[----:B------:R-:W-:Y:S01]  /*2cb0*/  IMAD.IADD R5, R17, 0x1, -R5 ;  /* 0x0000000111057824 */ /* 0x000fe200078e0a05 */
[----:B------:R-:W-:Y:S01]  /*2cc0*/  IADD3 R6, P3, R6, UR23, RZ ;  /* 0x0000001706067c10 */ /* 0x000fe2000ff7e0ff */
[----:B------:R-:W-:Y:S01]  /*2cd0*/  ULDC.64 UR22, c[0x0][0x260] ;  /* 0x0000980000167ab9 */ /* 0x000fe20000000a00 */
[----:B------:R-:W-:Y:S01]  /*2ce0*/  IMAD.WIDE.U32 R2, R4, UR20, R2 ;  /* 0x0000001404027c25 */ /* 0x000fe2000f8e0002 */
[----:B------:R-:W1:Y:S01]  /*2cf0*/  @!P1 LDC.64 R26, c[0x0][0x218] ;  /* 0x00008600ff1a9b82 */ /* 0x000e620000000a00 */
[----:B------:R-:W-:-:S02]  /*2d00*/  IADD3.X R7, R7, UR31, R9, P3, !PT ;  /* 0x0000001f07077c10 */ /* 0x000fc40009ffe409 */
[----:B------:R-:W-:Y:S02]  /*2d10*/  IMAD.MOV.U32 R221, RZ, RZ, 0x20 ;  /* 0x00000020ffdd7424 */ /* 0x000fe400078e00ff */
[----:B------:R-:W-:Y:S01]  /*2d20*/  IMAD.MOV.U32 R220, RZ, RZ, 0x40 ;  /* 0x00000040ffdc7424 */ /* 0x000fe200078e00ff */
[----:B------:R-:W-:Y:S01]  /*2d30*/  CS2R R190, SRZ ;  /* 0x0000000000be7805 */ /* 0x000fe2000001ff00 */
[----:B------:R-:W-:Y:S01]  /*2d40*/  IMAD R8, R15, UR22, RZ ;  /* 0x000000160f087c24 */ /* 0x000fe2000f8e02ff */
[----:B------:R-:W2:Y:S01]  /*2d50*/  @!P2 LDC.64 R22, c[0x0][0x218] ;  /* 0x00008600ff16ab82 */ /* 0x000ea20000000a00 */
[----:B------:R-:W-:Y:S01]  /*2d60*/  IMAD R14, R5, 0x10, R14 ;  /* 0x00000010050e7824 */ /* 0x000fe200078e020e */
[----:B------:R1:W-:Y:S01]  /*2d70*/  @P2 STS.128 [R232+0x18000], RZ ;  /* 0x018000ffe8002388 */ /* 0x0003e20000000c00 */
[----:B------:R-:W-:Y:S01]  /*2d80*/  IMAD R5, R15, UR20, RZ ;  /* 0x000000140f057c24 */ /* 0x000fe2000f8e02ff */
[----:B------:R-:W-:Y:S01]  /*2d90*/  UIADD3 UR19, UR29, 0x40, UR28 ;  /* 0x000000401d137890 */ /* 0x000fe2000fffe01c */
[----:B------:R-:W-:Y:S01]  /*2da0*/  IMAD R10, R4, UR23, R8 ;  /* 0x00000017040a7c24 */ /* 0x000fe2000f8e0208 */
[----:B------:R-:W-:Y:S01]  /*2db0*/  @!P1 IADD3 R8, P3, R0, 0x20, RZ ;  /* 0x0000002000089810 */ /* 0x000fe20007f7e0ff */
[C---:B------:R-:W-:Y:S01]  /*2dc0*/  IMAD.WIDE.U32 R6, R4.reuse, UR22, R6 ;  /* 0x0000001604067c25 */ /* 0x040fe2000f8e0006 */
[----:B------:R-:W4:Y:S01]  /*2dd0*/  @!P2 LDC.64 R24, c[0x0][0x220] ;  /* 0x00008800ff18ab82 */ /* 0x000f220000000a00 */
[----:B------:R1:W-:Y:S01]  /*2de0*/  @P2 STS.128 [R232+0x1a000], RZ ;  /* 0x01a000ffe8002388 */ /* 0x0003e20000000c00 */
[----:B------:R-:W-:Y:S01]  /*2df0*/  CS2R R188, SRZ ;  /* 0x0000000000bc7805 */ /* 0x000fe2000001ff00 */
[----:B------:R-:W-:Y:S01]  /*2e00*/  IMAD R9, R4, UR21, R5 ;  /* 0x0000001504097c24 */ /* 0x000fe2000f8e0205 */
[----:B------:R-:W-:Y:S01]  /*2e10*/  CS2R R194, SRZ ;  /* 0x0000000000c27805 */ /* 0x000fe2000001ff00 */
[----:B------:R-:W-:Y:S01]  /*2e20*/  VIADD R4, R14, 0x8 ;  /* 0x000000080e047836 */ /* 0x000fe20000000000 */
[----:B------:R1:W-:Y:S01]  /*2e30*/  @P2 STS.128 [R232+0x1c000], RZ ;  /* 0x01c000ffe8002388 */ /* 0x0003e20000000c00 */
[----:B------:R-:W-:Y:S01]  /*2e40*/  IMAD.IADD R3, R3, 0x1, R9 ;  /* 0x0000000103037824 */ /* 0x000fe200078e0209 */
[----:B------:R-:W-:Y:S01]  /*2e50*/  CS2R R192, SRZ ;  /* 0x0000000000c07805 */ /* 0x000fe2000001ff00 */
[----:B------:R-:W-:Y:S01]  /*2e60*/  IMAD.IADD R5, R7, 0x1, R10 ;  /* 0x0000000107057824 */ /* 0x000fe200078e020a */
[----:B------:R-:W-:Y:S01]  /*2e70*/  ISETP.GE.AND P5, PT, R4, UR8, PT ;  /* 0x0000000804007c0c */ /* 0x000fe2000bfa6270 */
[----:B------:R-:W-:Y:S01]  /*2e80*/  @!P1 IMAD.X R9, RZ, RZ, R18, P3 ;  /* 0x000000ffff099224 */ /* 0x000fe200018e0612 */
[----:B------:R-:W-:Y:S01]  /*2e90*/  @!P1 IADD3 R10, P3, R0, 0x20, RZ ;  /* 0x00000020000a9810 */ /* 0x000fe20007f7e0ff */
[----:B------:R-:W-:Y:S01]  /*2ea0*/  @!P2 IMAD.MOV.U32 R4, RZ, RZ, R6 ;  /* 0x000000ffff04a224 */ /* 0x000fe200078e0006 */
[----:B------:R1:W-:Y:S01]  /*2eb0*/  @P2 STS.128 [R232+0x1e000], RZ ;  /* 0x01e000ffe8002388 */ /* 0x0003e20000000c00 */
[----:B------:R-:W-:Y:S01]  /*2ec0*/  @!P2 IMAD R11, R18, UR26, RZ ;  /* 0x0000001a120bac24 */ /* 0x000fe2000f8e02ff */
[----:B------:R-:W-:Y:S01]  /*2ed0*/  CS2R R186, SRZ ;  /* 0x0000000000ba7805 */ /* 0x000fe2000001ff00 */
[----:B------:R-:W-:Y:S01]  /*2ee0*/  @!P1 IMAD.MOV.U32 R7, RZ, RZ, R5 ;  /* 0x000000ffff079224 */ /* 0x000fe200078e0005 */
[----:B------:R-:W-:Y:S01]  /*2ef0*/  CS2R R184, SRZ ;  /* 0x0000000000b87805 */ /* 0x000fe2000001ff00 */
[----:B------:R-:W-:Y:S01]  /*2f00*/  @!P1 IMAD R9, R9, UR26, RZ ;  /* 0x0000001a09099c24 */ /* 0x000fe2000f8e02ff */
[----:B------:R-:W-:Y:S01]  /*2f10*/  CS2R R182, SRZ ;  /* 0x0000000000b67805 */ /* 0x000fe2000001ff00 */
[C---:B------:R-:W-:Y:S01]  /*2f20*/  @!P2 IMAD R19, R0.reuse, UR27, R11 ;  /* 0x0000001b0013ac24 */ /* 0x040fe2000f8e020b */
[----:B------:R-:W-:Y:S01]  /*2f30*/  CS2R R180, SRZ ;  /* 0x0000000000b47805 */ /* 0x000fe2000001ff00 */
[----:B------:R-:W-:Y:S01]  /*2f40*/  @!P2 IMAD.WIDE.U32 R12, R0, UR26, R4 ;  /* 0x0000001a000cac25 */ /* 0x000fe2000f8e0004 */
[----:B------:R-:W-:-:S02]  /*2f50*/  CS2R R174, SRZ ;  /* 0x0000000000ae7805 */ /* 0x000fc4000001ff00 */
[----:B------:R-:W-:Y:S02]  /*2f60*/  CS2R R172, SRZ ;  /* 0x0000000000ac7805 */ /* 0x000fe4000001ff00 */
[----:B------:R-:W-:Y:S01]  /*2f70*/  CS2R R178, SRZ ;  /* 0x0000000000b27805 */ /* 0x000fe2000001ff00 */
[----:B------:R-:W-:Y:S01]  /*2f80*/  @!P2 IMAD R15, R18, UR24, RZ ;  /* 0x00000018120fac24 */ /* 0x000fe2000f8e02ff */
[----:B------:R-:W-:Y:S01]  /*2f90*/  CS2R R176, SRZ ;  /* 0x0000000000b07805 */ /* 0x000fe2000001ff00 */
[----:B------:R-:W-:Y:S01]  /*2fa0*/  @!P1 IMAD.X R11, RZ, RZ, R18, P3 ;  /* 0x000000ffff0b9224 */ /* 0x000fe200018e0612 */
[----:B------:R-:W-:Y:S01]  /*2fb0*/  CS2R R170, SRZ ;  /* 0x0000000000aa7805 */ /* 0x000fe2000001ff00 */
[C---:B------:R-:W-:Y:S01]  /*2fc0*/  @!P1 IMAD R18, R8.reuse, UR27, R9 ;  /* 0x0000001b08129c24 */ /* 0x040fe2000f8e0209 */
[----:B------:R-:W-:Y:S01]  /*2fd0*/  CS2R R168, SRZ ;  /* 0x0000000000a87805 */ /* 0x000fe2000001ff00 */
[----:B------:R-:W-:Y:S01]  /*2fe0*/  @!P1 IMAD.WIDE.U32 R4, R8, UR26, R6 ;  /* 0x0000001a08049c25 */ /* 0x000fe2000f8e0006 */
[----:B------:R-:W-:-:S02]  /*2ff0*/  CS2R R166, SRZ ;  /* 0x0000000000a67805 */ /* 0x000fc4000001ff00 */
[----:B------:R-:W-:Y:S02]  /*3000*/  CS2R R164, SRZ ;  /* 0x0000000000a47805 */ /* 0x000fe4000001ff00 */
[----:B------:R-:W-:Y:S01]  /*3010*/  CS2R R158, SRZ ;  /* 0x00000000009e7805 */ /* 0x000fe2000001ff00 */
[--C-:B------:R-:W-:Y:S01]  /*3020*/  @!P1 IMAD.MOV.U32 R17, RZ, RZ, R3.reuse ;  /* 0x000000ffff119224 */ /* 0x100fe200078e0003 */
[----:B-1----:R-:W-:Y:S01]  /*3030*/  @!P1 LEA R6, P3, R4, R26, 0x1 ;  /* 0x0000001a04069211 */ /* 0x002fe200078608ff */
[----:B------:R-:W-:Y:S01]  /*3040*/  @!P2 IMAD.WIDE.U32 R8, R0, UR24, R2 ;  /* 0x000000180008ac25 */ /* 0x000fe2000f8e0002 */
[----:B------:R-:W-:Y:S02]  /*3050*/  CS2R R156, SRZ ;  /* 0x00000000009c7805 */ /* 0x000fe4000001ff00 */
[----:B------:R-:W-:Y:S02]  /*3060*/  CS2R R162, SRZ ;  /* 0x0000000000a27805 */ /* 0x000fe4000001ff00 */
[----:B------:R-:W-:Y:S01]  /*3070*/  CS2R R160, SRZ ;  /* 0x0000000000a07805 */ /* 0x000fe2000001ff00 */
[----:B------:R-:W-:Y:S01]  /*3080*/  @!P1 IMAD.MOV.U32 R16, RZ, RZ, R2 ;  /* 0x000000ffff109224 */ /* 0x000fe200078e0002 */
[----:B--2---:R-:W-:Y:S01]  /*3090*/  @!P2 LEA R2, P4, R12, R22, 0x1 ;  /* 0x000000160c02a211 */ /* 0x004fe200078808ff */
[----:B------:R-:W-:Y:S01]  /*30a0*/  @!P2 IMAD.IADD R3, R13, 0x1, R19 ;  /* 0x000000010d03a824 */ /* 0x000fe200078e0213 */
[----:B------:R-:W-:Y:S01]  /*30b0*/  CS2R R154, SRZ ;  /* 0x00000000009a7805 */ /* 0x000fe2000001ff00 */
[----:B------:R-:W-:Y:S01]  /*30c0*/  @!P2 IMAD R20, R0, UR25, R15 ;  /* 0x000000190014ac24 */ /* 0x000fe2000f8e020f */
[----:B------:R-:W-:Y:S01]  /*30d0*/  CS2R R152, SRZ ;  /* 0x0000000000987805 */ /* 0x000fe2000001ff00 */
[----:B------:R-:W-:Y:S01]  /*30e0*/  @!P1 IMAD R0, R11, UR24, RZ ;  /* 0x000000180b009c24 */ /* 0x000fe2000f8e02ff */
[----:B------:R-:W-:Y:S01]  /*30f0*/  @!P2 LEA.HI.X R3, R12, R23, R3, 0x1, P4 ;  /* 0x000000170c03a211 */ /* 0x000fe200020f0c03 */
[----:B------:R-:W-:Y:S01]  /*3100*/  @!P1 IMAD.IADD R5, R5, 0x1, R18 ;  /* 0x0000000105059824 */ /* 0x000fe200078e0212 */
[----:B------:R-:W1:Y:S01]  /*3110*/  @!P1 LDC.64 R12, c[0x0][0x220] ;  /* 0x00008800ff0c9b82 */ /* 0x000e620000000a00 */
[----:B------:R-:W-:Y:S01]  /*3120*/  @!P1 IMAD R15, R10, UR25, R0 ;  /* 0x000000190a0f9c24 */ /* 0x000fe2000f8e0200 */
[----:B------:R-:W-:Y:S01]  /*3130*/  CS2R R150, SRZ ;  /* 0x0000000000967805 */ /* 0x000fe2000001ff00 */
[----:B------:R-:W-:Y:S01]  /*3140*/  @!P2 IMAD.IADD R0, R9, 0x1, R20 ;  /* 0x000000010900a824 */ /* 0x000fe200078e0214 */
[----:B------:R-:W-:Y:S01]  /*3150*/  @!P1 LEA.HI.X R7, R4, R27, R5, 0x1, P3 ;  /* 0x0000001b04079211 */ /* 0x000fe200018f0c05 */
[----:B------:R-:W-:Y:S01]  /*3160*/  @!P1 IMAD.WIDE.U32 R10, R10, UR24, R16 ;  /* 0x000000180a0a9c25 */ /* 0x000fe2000f8e0010 */
[----:B------:R-:W-:Y:S01]  /*3170*/  @!PT LDS RZ, [RZ] ;  /* 0x00000000fffff984 */ /* 0x000fe20000000800 */
[----:B------:R-:W-:Y:S01]  /*3180*/  @!PT LDS RZ, [RZ] ;  /* 0x00000000fffff984 */ /* 0x000fe20000000800 */
[----:B------:R-:W-:Y:S01]  /*3190*/  @!PT LDS RZ, [RZ] ;  /* 0x00000000fffff984 */ /* 0x000fe20000000800 */
[----:B------:R-:W-:Y:S01]  /*31a0*/  @!P2 LDGSTS.E.BYPASS.LTC128B.128 [R232+0x18000], desc[UR6][R2.64] ;  /* 0x1800000002e8afae */ /* 0x000fe2000b901d46 */
[----:B----4-:R-:W-:-:S02]  /*31b0*/  @!P2 LEA R4, P3, R8, R24, 0x1 ;  /* 0x000000180804a211 */ /* 0x010fc400078608ff */
[----:B------:R-:W-:Y:S01]  /*31c0*/  CS2R R148, SRZ ;  /* 0x0000000000947805 */ /* 0x000fe2000001ff00 */
[----:B------:R-:W-:Y:S01]  /*31d0*/  IMAD.SHL.U32 R244, R14, 0x4, RZ ;  /* 0x000000040ef47824 */ /* 0x000fe200078e00ff */
[----:B------:R-:W-:Y:S01]  /*31e0*/  @!P2 LDGSTS.E.BYPASS.LTC128B.128 [R232+0x1a000], desc[UR6][R2.64+0x80] ;  /* 0x1a00008002e8afae */ /* 0x000fe2000b901d46 */
[----:B------:R-:W-:Y:S01]  /*31f0*/  @!P2 LEA.HI.X R5, R8, R25, R0, 0x1, P3 ;  /* 0x000000190805a211 */ /* 0x000fe200018f0c00 */
[----:B------:R-:W-:Y:S01]  /*3200*/  IMAD.MOV.U32 R252, RZ, RZ, 0x8 ;  /* 0x00000008fffc7424 */ /* 0x000fe200078e00ff */
[----:B------:R-:W-:Y:S01]  /*3210*/  SHF.R.S32.HI R0, RZ, 0x1f, R14 ;  /* 0x0000001fff007819 */ /* 0x000fe2000001140e */
[----:B------:R-:W-:Y:S01]  /*3220*/  @!P2 LDGSTS.E.BYPASS.LTC128B.128 [R232+0x1c000], desc[UR6][R2.64+0x100] ;  /* 0x1c00010002e8afae */ /* 0x000fe2000b901d46 */
[----:B------:R-:W-:Y:S02]  /*3230*/  CS2R R142, SRZ ;  /* 0x00000000008e7805 */ /* 0x000fe4000001ff00 */
[----:B------:R-:W-:Y:S02]  /*3240*/  CS2R R140, SRZ ;  /* 0x00000000008c7805 */ /* 0x000fe4000001ff00 */
[----:B------:R-:W-:Y:S01]  /*3250*/  SHF.L.U64.HI R243, R14, 0x2, R0 ;  /* 0x000000020ef37819 */ /* 0x000fe20000010200 */
[----:B------:R2:W-:Y:S01]  /*3260*/  @!P2 LDGSTS.E.BYPASS.LTC128B.128 [R232+0x1e000], desc[UR6][R2.64+0x180] ;  /* 0x1e00018002e8afae */ /* 0x0005e2000b901d46 */
        /* <DEDUP_REMOVED lines=28> */
[----:B------:R-:W-:Y:S01]  /*3430*/  CS2R R56, SRZ ;  /* 0x0000000000387805 */ /* 0x000fe2000001ff00 */
[----:B--2---:R-:W-:Y:S01]  /*3440*/  @!P1 IMAD.IADD R3, R11, 0x1, R15 ;  /* 0x000000010b039824 */ /* 0x004fe200078e020f */
[C---:B-1----:R-:W-:Y:S01]  /*3450*/  @!P1 LEA R2, P3, R10.reuse, R12, 0x1 ;  /* 0x0000000c0a029211 */ /* 0x042fe200078608ff */
[----:B------:R-:W-:Y:S01]  /*3460*/  @!P1 LDGSTS.E.BYPASS.LTC128B.128 [R232+0x1d000], desc[UR6][R6.64+0x100] ;  /* 0x1d00010006e89fae */ /* 0x000fe2000b901d46 */
[----:B------:R-:W-:Y:S02]  /*3470*/  CS2R R54, SRZ ;  /* 0x0000000000367805 */ /* 0x000fe4000001ff00 */
[----:B------:R-:W-:Y:S02]  /*3480*/  CS2R R52, SRZ ;  /* 0x0000000000347805 */ /* 0x000fe4000001ff00 */
[----:B------:R-:W-:Y:S01]  /*3490*/  @!P1 LEA.HI.X R3, R10, R13, R3, 0x1, P3 ;  /* 0x0000000d0a039211 */ /* 0x000fe200018f0c03 */
[----:B------:R-:W-:Y:S01]  /*34a0*/  @!P1 LDGSTS.E.BYPASS.LTC128B.128 [R232+0x1f000], desc[UR6][R6.64+0x180] ;  /* 0x1f00018006e89fae */ /* 0x000fe2000b901d46 */
[----:B------:R-:W-:-:S02]  /*34b0*/  ISETP.GE.AND P3, PT, R14, UR8, PT ;  /* 0x000000080e007c0c */ /* 0x000fc4000bf66270 */
        /* <DEDUP_REMOVED lines=15> */
[----:B------:R-:W-:Y:S01]  /*35b0*/  ULDC UR20, c[0x0][0x2dc] ;  /* 0x0000b70000147ab9 */ /* 0x000fe20000000800 */
[----:B------:R-:W-:-:S02]  /*35c0*/  ULDC UR15, c[0x0][0x2ec] ;  /* 0x0000bb00000f7ab9 */ /* 0x000fc40000000800 */
[----:B------:R-:W-:Y:S01]  /*35d0*/  @!PT LDS RZ, [RZ] ;  /* 0x00000000fffff984 */ /* 0x000fe20000000800 */
[----:B------:R-:W-:Y:S01]  /*35e0*/  @!PT LDS RZ, [RZ] ;  /* 0x00000000fffff984 */ /* 0x000fe20000000800 */
[----:B------:R-:W-:Y:S01]  /*35f0*/  @!PT LDS RZ, [RZ] ;  /* 0x00000000fffff984 */ /* 0x000fe20000000800 */
[----:B------:R-:W-:Y:S04]  /*3600*/  @!P2 LDGSTS.E.BYPASS.LTC128B.128 [R232+0x20000], desc[UR6][R4.64] ;  /* 0x2000000004e8afae */ /* 0x000fe8000b901d46 */
[----:B------:R-:W-:Y:S04]  /*3610*/  @!P2 LDGSTS.E.BYPASS.LTC128B.128 [R232+0x22000], desc[UR6][R4.64+0x80] ;  /* 0x2200008004e8afae */ /* 0x000fe8000b901d46 */
[----:B------:R-:W-:Y:S04]  /*3620*/  @!P2 LDGSTS.E.BYPASS.LTC128B.128 [R232+0x24000], desc[UR6][R4.64+0x100] ;  /* 0x2400010004e8afae */ /* 0x000fe8000b901d46 */
[----:B------:R1:W-:Y:S01]  /*3630*/  @!P2 LDGSTS.E.BYPASS.LTC128B.128 [R232+0x26000], desc[UR6][R4.64+0x180] ;  /* 0x2600018004e8afae */ /* 0x0003e2000b901d46 */
[----:B------:R-:W-:-:S03]  /*3640*/  LEA.HI R0, R28, R21, RZ, 0x4 ;  /* 0x000000151c007211 */ /* 0x000fc600078f20ff */
[----:B------:R4:W-:Y:S01]  /*3650*/  @P1 STS.128 [R232+0x21000], RZ ;  /* 0x021000ffe8001388 */ /* 0x0009e20000000c00 */
[----:B-1----:R-:W-:-:S03]  /*3660*/  IADD3 R4, P2, R244, UR12, RZ ;  /* 0x0000000cf4047c10 */ /* 0x002fc6000ff5e0ff */
[----:B------:R4:W-:Y:S01]  /*3670*/  @P1 STS.128 [R232+0x23000], RZ ;  /* 0x023000ffe8001388 */ /* 0x0009e20000000c00 */
[----:B------:R-:W-:-:S03]  /*3680*/  IADD3.X R5, R243, UR11, RZ, P2, !PT ;  /* 0x0000000bf3057c10 */ /* 0x000fc600097fe4ff */
[----:B------:R4:W-:Y:S04]  /*3690*/  @P1 STS.128 [R232+0x25000], RZ ;  /* 0x025000ffe8001388 */ /* 0x0009e80000000c00 */
[----:B------:R-:W5:Y:S04]  /*36a0*/  @!P3 LDG.E R241, desc[UR6][R4.64] ;  /* 0x0000000604f1b981 */ /* 0x000f68000c1e1900 */
[----:B------:R-:W5:Y:S01]  /*36b0*/  @!P5 LDG.E R242, desc[UR6][R4.64+0x20] ;  /* 0x0000200604f2d981 */ /* 0x000f62000c1e1900 */
[----:B------:R-:W-:-:S03]  /*36c0*/  LOP3.LUT R0, R0, 0xfffffff0, RZ, 0xc0, !PT ;  /* 0xfffffff000007812 */ /* 0x000fc600078ec0ff */
[----:B------:R4:W-:Y:S02]  /*36d0*/  @P1 STS.128 [R232+0x27000], RZ ;  /* 0x027000ffe8001388 */ /* 0x0009e40000000c00 */
[----:B------:R-:W-:Y:S02]  /*36e0*/  IMAD.IADD R0, R21, 0x1, -R0 ;  /* 0x0000000115007824 */ /* 0x000fe400078e0a00 */
[----:B------:R-:W-:Y:S01]  /*36f0*/  @!PT LDS RZ, [RZ] ;  /* 0x00000000fffff984 */ /* 0x000fe20000000800 */
[----:B------:R-:W-:Y:S01]  /*3700*/  @!PT LDS RZ, [RZ] ;  /* 0x00000000fffff984 */ /* 0x000fe20000000800 */
[----:B------:R-:W-:Y:S01]  /*3710*/  @!PT LDS RZ, [RZ] ;  /* 0x00000000fffff984 */ /* 0x000fe20000000800 */
[----:B------:R-:W-:Y:S04]  /*3720*/  @!P1 LDGSTS.E.BYPASS.LTC128B.128 [R232+0x21000], desc[UR6][R2.64] ;  /* 0x2100000002e89fae */ /* 0x000fe8000b901d46 */
[----:B------:R-:W-:Y:S04]  /*3730*/  @!P1 LDGSTS.E.BYPASS.LTC128B.128 [R232+0x23000], desc[UR6][R2.64+0x80] ;  /* 0x2300008002e89fae */ /* 0x000fe8000b901d46 */
[----:B------:R-:W-:Y:S04]  /*3740*/  @!P1 LDGSTS.E.BYPASS.LTC128B.128 [R232+0x25000], desc[UR6][R2.64+0x100] ;  /* 0x2500010002e89fae */ /* 0x000fe8000b901d46 */
[----:B------:R1:W-:Y:S04]  /*3750*/  @!P1 LDGSTS.E.BYPASS.LTC128B.128 [R232+0x27000], desc[UR6][R2.64+0x180] ;  /* 0x2700018002e89fae */ /* 0x0003e8000b901d46 */
[----:B------:R-:W0:Y:S01]  /*3760*/  LDGDEPBAR ;  /* 0x00000000000079af */ /* 0x000e220000000000 */
[----:B-1----:R-:W-:-:S04]  /*3770*/  SHF.R.S32.HI R2, RZ, 0x1f, R0 ;  /* 0x0000001fff027819 */ /* 0x002fc80000011400 */
[----:B------:R-:W-:-:S04]  /*3780*/  LEA.HI R2, R2, R0, RZ, 0x3 ;  /* 0x0000000002027211 */ /* 0x000fc800078f18ff */
[----:B------:R-:W-:-:S05]  /*3790*/  LOP3.LUT R2, R2, 0xfffffff8, RZ, 0xc0, !PT ;  /* 0xfffffff802027812 */ /* 0x000fca00078ec0ff */
[----:B------:R-:W-:-:S05]  /*37a0*/  IMAD.IADD R0, R0, 0x1, -R2 ;  /* 0x0000000100007824 */ /* 0x000fca00078e0a02 */
[----:B------:R-:W-:Y:S01]  /*37b0*/  R2P PR, R0, 0x6 ;  /* 0x0000000600007804 */ /* 0x000fe20000000000 */
[----:B------:R-:W-:Y:S02]  /*37c0*/  VIADD R0, R226, 0x4000 ;  /* 0x00004000e2007836 */ /* 0x000fe40000000000 */
[----:B------:R-:W-:Y:S02]  /*37d0*/  VIADD R2, R227, 0x4000 ;  /* 0x00004000e3027836 */ /* 0x000fe40000000000 */
[----:B------:R-:W-:Y:S01]  /*37e0*/  SEL R221, R221, 0xffffffe0, !P1 ;  /* 0xffffffe0dddd7807 */ /* 0x000fe20004800000 */
[----:B------:R-:W-:Y:S01]  /*37f0*/  IMAD.U32 R3, RZ, RZ, UR29 ;  /* 0x0000001dff037e24 */ /* 0x000fe2000f8e00ff */
[----:B------:R-:W-:Y:S01]  /*3800*/  SEL R220, R220, 0xffffffc0, !P2 ;  /* 0xffffffc0dcdc7807 */ /* 0x000fe20005000000 */
[----:B------:R-:W-:Y:S01]  /*3810*/  VIADD R14, R14, 0x1 ;  /* 0x000000010e0e7836 */ /* 0x000fe20000000000 */
[----:B------:R-:W-:Y:S01]  /*3820*/  SEL R0, R0, R226, !P0 ;  /* 0x000000e200007207 */ /* 0x000fe20004000000 */
[----:B------:R-:W-:Y:S01]  /*3830*/  IMAD.IADD R223, R222, 0x1, R221 ;  /* 0x00000001dedf7824 */ /* 0x000fe200078e02dd */
[----:B------:R-:W-:-:S02]  /*3840*/  SEL R2, R2, R227, !P0 ;  /* 0x000000e302027207 */ /* 0x000fc40004000000 */
[----:B------:R-:W-:Y:S02]  /*3850*/  CS2R R28, SRZ ;  /* 0x00000000001c7805 */ /* 0x000fe4000001ff00 */
[----:B------:R-:W-:Y:S02]  /*3860*/  IADD3 R247, R14, UR10, -R3 ;  /* 0x0000000a0ef77c10 */ /* 0x000fe4000fffe803 */
[----:B------:R-:W-:Y:S02]  /*3870*/  CS2R R26, SRZ ;  /* 0x00000000001a7805 */ /* 0x000fe4000001ff00 */
[----:B------:R-:W-:Y:S02]  /*3880*/  CS2R R24, SRZ ;  /* 0x0000000000187805 */ /* 0x000fe4000001ff00 */
[----:B------:R-:W-:Y:S02]  /*3890*/  CS2R R22, SRZ ;  /* 0x0000000000167805 */ /* 0x000fe4000001ff00 */
[----:B------:R-:W-:-:S02]  /*38a0*/  CS2R R20, SRZ ;  /* 0x0000000000147805 */ /* 0x000fc4000001ff00 */
[----:B------:R-:W-:Y:S01]  /*38b0*/  LEA R217, R0, UR4, 0x1 ;  /* 0x0000000400d97c11 */ /* 0x000fe2000f8e08ff */
[----:B------:R-:W-:Y:S01]  /*38c0*/  IMAD.IADD R224, R222, 0x1, R220 ;  /* 0x00000001dee07824 */ /* 0x000fe200078e02dc */
[----:B------:R-:W-:Y:S01]  /*38d0*/  LEA R212, R2, UR4, 0x1 ;  /* 0x0000000402d47c11 */ /* 0x000fe2000f8e08ff */
[----:B------:R-:W-:Y:S01]  /*38e0*/  IMAD.IADD R225, R220, 0x1, R223 ;  /* 0x00000001dce17824 */ /* 0x000fe200078e02df */
[----:B---34-:R-:W-:-:S12]  /*38f0*/  UIADD3 UR19, UR19, -UR10, URZ ;  /* 0x8000000a13137290 */ /* 0x018fd8000fffe03f */
.L_x_403:
[----:B------:R-:W0:Y:S01]  /*3900*/  LDGDEPBAR ;  /* 0x00000000000079af */ /* 0x000e220000000000 */
[----:B------:R-:W-:Y:S01]  /*3910*/  IMAD.IADD R3, R217, 0x1, R221 ;  /* 0x00000001d9037824 */ /* 0x000fe200078e02dd */
[----:B-----5:R-:W-:Y:S01]  /*3920*/  FSETP.NEU.FTZ.AND P1, PT, R241, -INF , PT ;  /* 0xff800000f100780b */ /* 0x020fe20003f3d000 */
[----:B------:R-:W-:Y:S01]  /*3930*/  IMAD.IADD R2, R217, 0x1, R220 ;  /* 0x00000001d9027824 */ /* 0x000fe200078e02dc */
[----:B------:R-:W-:Y:S02]  /*3940*/  USHF.L.U32 UR8, UR5, 0x6, URZ ;  /* 0x0000000605087899 */ /* 0x000fe4000800063f */
[----:B------:R-:W-:Y:S01]  /*3950*/  IADD3 R0, R3, R220, RZ ;  /* 0x000000dc03007210 */ /* 0x000fe20007ffe0ff */
        /* <DEDUP_REMOVED lines=8> */
[----:B------:R-:W-:Y:S04]  /*39e0*/  LDSM.16.M88.4 R16, [R217] ;  /* 0x00000000d910783b */ /* 0x000fe80000000200 */
        /* <DEDUP_REMOVED lines=83> */
[----:B------:R3:W1:Y:S01]  /*3f20*/  LDSM.16.M88.4 R92, [R3+0x6000] ;  /* 0x00600000035c783b */ /* 0x0006620000000200 */
[C---:B----4-:R-:W-:Y:S06]  /*3f30*/  HMMA.16816.F32 R4, R100.reuse, R104, R4 ;  /* 0x000000686404723c */ /* 0x050fec0000001804 */
[C---:B------:R-:W-:Y:S01]  /*3f40*/  HMMA.16816.F32 R8, R100.reuse, R106, R8 ;  /* 0x0000006a6408723c */ /* 0x040fe20000001808 */
[----:B------:R-:W-:Y:S05]  /*3f50*/  LDSM.16.M88.4 R104, [R216+0x6000] ;  /* 0x00600000d868783b */ /* 0x000fea0000000200 */
[C---:B--2---:R-:W-:Y:S06]  /*3f60*/  HMMA.16816.F32 R12, R100.reuse, R88, R12 ;  /* 0x00000058640c723c */ /* 0x044fec000000180c */
[----:B------:R-:W-:Y:S01]  /*3f70*/  HMMA.16816.F32 R16, R100, R90, R16 ;  /* 0x0000005a6410723c */ /* 0x000fe20000001810 */
[----:B------:R-:W2:Y:S04]  /*3f80*/  LDSM.16.M88.4 R88, [R213+0x6800] ;  /* 0x00680000d558783b */ /* 0x000ea80000000200 */
[----:B------:R4:W2:Y:S01]  /*3f90*/  LDSM.16.M88.4 R100, [R2+0x6000] ;  /* 0x006000000264783b */ /* 0x0008a20000000200 */
[C---:B------:R-:W-:Y:S05]  /*3fa0*/  HMMA.16816.F32 R4, R108.reuse, R112, R4 ;  /* 0x000000706c04723c */ /* 0x040fea0000001804 */
[----:B---3--:R-:W-:Y:S01]  /*3fb0*/  @!P0 VIADD R3, R247, UR8 ;  /* 0x00000008f7038c36 */ /* 0x008fe20008000000 */
[C---:B------:R-:W-:Y:S01]  /*3fc0*/  HMMA.16816.F32 R8, R108.reuse, R114, R8 ;  /* 0x000000726c08723c */ /* 0x040fe20000001808 */
[----:B------:R-:W-:Y:S05]  /*3fd0*/  LDSM.16.M88.4 R112, [R215+0x6000] ;  /* 0x00600000d770783b */ /* 0x000fea0000000200 */
[C---:B-1----:R-:W-:Y:S06]  /*3fe0*/  HMMA.16816.F32 R12, R108.reuse, R84, R12 ;  /* 0x000000546c0c723c */ /* 0x042fec000000180c */
[----:B------:R-:W-:Y:S01]  /*3ff0*/  HMMA.16816.F32 R16, R108, R86, R16 ;  /* 0x000000566c10723c */ /* 0x000fe20000001810 */
[----:B------:R-:W1:Y:S04]  /*4000*/  LDSM.16.M88.4 R84, [R216+0x6800] ;  /* 0x00680000d854783b */ /* 0x000e680000000200 */
[----:B------:R3:W1:Y:S01]  /*4010*/  LDSM.16.M88.4 R108, [R0+0x6000] ;  /* 0x00600000006c783b */ /* 0x0006620000000200 */
[C---:B------:R-:W-:Y:S05]  /*4020*/  HMMA.16816.F32 R4, R92.reuse, R96, R4 ;  /* 0x000000605c04723c */ /* 0x040fea0000001804 */
[----:B----4-:R-:W-:Y:S01]  /*4030*/  FMUL.FTZ R2, R242, 1.4426950216293334961 ;  /* 0x3fb8aa3bf2027820 */ /* 0x010fe20000410000 */
[C---:B------:R-:W-:Y:S06]  /*4040*/  HMMA.16816.F32 R8, R92.reuse, R98, R8 ;  /* 0x000000625c08723c */ /* 0x040fec0000001808 */
[C---:B--2---:R-:W-:Y:S06]  /*4050*/  HMMA.16816.F32 R12, R92.reuse, R88, R12 ;  /* 0x000000585c0c723c */ /* 0x044fec000000180c */
[----:B------:R-:W-:Y:S05]  /*4060*/  HMMA.16816.F32 R16, R92, R90, R16 ;  /* 0x0000005a5c10723c */ /* 0x000fea0000001810 */
[C---:B------:R-:W-:Y:S01]  /*4070*/  @!P0 VIMNMX R89, R3.reuse, UR10, PT ;  /* 0x0000000a03598c48 */ /* 0x040fe2000bfe0100 */
[C---:B------:R-:W-:Y:S01]  /*4080*/  HMMA.16816.F32 R4, R100.reuse, R104, R4 ;  /* 0x000000686404723c */ /* 0x040fe20000001804 */
[----:B---3--:R-:W-:Y:S04]  /*4090*/  IMAD.U32 R0, RZ, RZ, UR17 ;  /* 0x00000011ff007e24 */ /* 0x008fe8000f8e00ff */
[----:B------:R-:W-:Y:S01]  /*40a0*/  @!P0 VIADDMNMX R3, R3, R252, UR10, PT ;  /* 0x0000000a03038e46 */ /* 0x000fe2000b8001fc */
[C---:B------:R-:W-:Y:S05]  /*40b0*/  HMMA.16816.F32 R8, R100.reuse, R106, R8 ;  /* 0x0000006a6408723c */ /* 0x040fea0000001808 */
[----:B------:R-:W-:Y:S01]  /*40c0*/  @!P0 LEA R0, R0, R249, 0x6 ;  /* 0x000000f900008211 */ /* 0x000fe200078e30ff */
[C---:B-1----:R-:W-:Y:S03]  /*40d0*/  HMMA.16816.F32 R12, R100.reuse, R84, R12 ;  /* 0x00000054640c723c */ /* 0x042fe6000000180c */
[CC--:B------:R-:W-:Y:S02]  /*40e0*/  @!P0 ISETP.GE.AND P2, PT, R0.reuse, R89.reuse, PT ;  /* 0x000000590000820c */ /* 0x0c0fe40003f46270 */
[----:B------:R-:W-:Y:S01]  /*40f0*/  @!P0 VIADD R90, R0, 0x1 ;  /* 0x00000001005a8836 */ /* 0x000fe20000000000 */
[----:B------:R-:W-:Y:S01]  /*4100*/  HMMA.16816.F32 R16, R100, R86, R16 ;  /* 0x000000566410723c */ /* 0x000fe20000001810 */
[----:B------:R-:W1:Y:S04]  /*4110*/  LDSM.16.M88.4 R84, [R215+0x6800] ;  /* 0x00680000d754783b */ /* 0x000e680000000200 */
[----:B------:R-:W-:Y:S01]  /*4120*/  FMUL.FTZ R88, R241, 1.4426950216293334961 ;  /* 0x3fb8aa3bf1587820 */ /* 0x000fe20000410000 */
[C---:B------:R-:W-:Y:S05]  /*4130*/  HMMA.16816.F32 R4, R108.reuse, R112, R4 ;  /* 0x000000706c04723c */ /* 0x040fea0000001804 */
[----:B------:R-:W-:Y:S01]  /*4140*/  FSEL R88, R88, RZ, P1 ;  /* 0x000000ff58587208 */ /* 0x000fe20000800000 */
[C---:B------:R-:W-:Y:S03]  /*4150*/  HMMA.16816.F32 R8, R108.reuse, R114, R8 ;  /* 0x000000726c08723c */ /* 0x040fe60000001808 */
[----:B------:R-:W-:Y:S11]  /*4160*/  @!P0 ISETP.GE.AND P1, PT, R90, R89, PT ;  /* 0x000000595a00820c */ /* 0x000ff60003f26270 */
[----:B------:R-:W-:Y:S04]  /*4170*/  @!UPT UIADD3 URZ, URZ, URZ, URZ ;  /* 0x0000003f3f3ff290 */ /* 0x000fe8000fffe03f */
[----:B------:R-:W-:Y:S02]  /*4180*/  @!P0 FSEL R5, R5, -INF , !P1 ;  /* 0xff80000005058808 */ /* 0x000fe40004800000 */
[----:B------:R-:W-:Y:S02]  /*4190*/  @!P0 FSEL R4, R4, -INF , !P2 ;  /* 0xff80000004048808 */ /* 0x000fe40005000000 */
[----:B------:R-:W-:Y:S01]  /*41a0*/  FSETP.NEU.FTZ.AND P1, PT, R242, -INF , PT ;  /* 0xff800000f200780b */ /* 0x000fe20003f3d000 */
[--C-:B------:R-:W-:Y:S01]  /*41b0*/  FFMA.FTZ R5, R5, UR15, -R88.reuse ;  /* 0x0000000f05057c23 */ /* 0x100fe20008010858 */
[-C--:B------:R-:W-:Y:S01]  /*41c0*/  @!P0 ISETP.GE.AND P2, PT, R0, R3.reuse, PT ;  /* 0x000000030000820c */ /* 0x080fe20003f46270 */
[----:B------:R-:W-:Y:S01]  /*41d0*/  FFMA.FTZ R4, R4, UR15, -R88 ;  /* 0x0000000f04047c23 */ /* 0x000fe20008010858 */
[----:B------:R-:W-:Y:S01]  /*41e0*/  FSEL R2, R2, RZ, P1 ;  /* 0x000000ff02027208 */ /* 0x000fe20000800000 */
[----:B------:R2:W-:Y:S01]  /*41f0*/  MUFU.EX2 R126, R5 ;  /* 0x00000005007e7308 */ /* 0x0005e20000000800 */
[----:B------:R-:W-:Y:S01]  /*4200*/  @!P0 ISETP.GE.AND P1, PT, R90, R3, PT ;  /* 0x000000035a00820c */ /* 0x000fe20003f26270 */
[C---:B-1----:R-:W-:Y:S03]  /*4210*/  HMMA.16816.F32 R12, R108.reuse, R84, R12 ;  /* 0x000000546c0c723c */ /* 0x042fe6000000180c */
[----:B------:R-:W-:Y:S02]  /*4220*/  @!P0 FSEL R7, R7, -INF , !P1 ;  /* 0xff80000007078808 */ /* 0x000fe40004800000 */
[----:B------:R-:W-:Y:S01]  /*4230*/  @!P0 FSEL R6, R6, -INF , !P2 ;  /* 0xff80000006068808 */ /* 0x000fe20005000000 */
[----:B------:R-:W-:Y:S02]  /*4240*/  HMMA.16816.F32 R16, R108, R86, R16 ;  /* 0x000000566c10723c */ /* 0x000fe40000001810 */
[----:B------:R1:W3:Y:S03]  /*4250*/  MUFU.EX2 R127, R4 ;  /* 0x00000004007f7308 */ /* 0x0002e60000000800 */
[--C-:B------:R-:W-:Y:S01]  /*4260*/  FFMA.FTZ R6, R6, UR15, -R2.reuse ;  /* 0x0000000f06067c23 */ /* 0x100fe20008010802 */
[----:B------:R-:W-:Y:S06]  /*4270*/  FFMA.FTZ R7, R7, UR15, -R2 ;  /* 0x0000000f07077c23 */ /* 0x000fec0008010802 */
[----:B------:R-:W-:Y:S01]  /*4280*/  MUFU.EX2 R131, R6 ;  /* 0x0000000600837308 */ /* 0x000fe20000000800 */
[C---:B--2---:R-:W-:Y:S05]  /*4290*/  @!P0 VIADD R5, R0.reuse, 0x8 ;  /* 0x0000000800058836 */ /* 0x044fea0000000000 */
[-C--:B------:R-:W-:Y:S04]  /*42a0*/  @!P0 ISETP.GE.AND P1, PT, R5, R89.reuse, PT ;  /* 0x000000590500820c */ /* 0x080fe80003f26270 */
[----:B------:R-:W2:Y:S01]  /*42b0*/  MUFU.EX2 R130, R7 ;  /* 0x0000000700827308 */ /* 0x000ea20000000800 */
[----:B-1----:R-:W-:Y:S02]  /*42c0*/  @!P0 IADD3 R4, R0, 0x9, RZ ;  /* 0x0000000900048810 */ /* 0x002fe40007ffe0ff */
[----:B------:R-:W-:Y:S02]  /*42d0*/  @!P0 FSEL R8, R8, -INF , !P1 ;  /* 0xff80000008088808 */ /* 0x000fe40004800000 */
[----:B------:R-:W-:Y:S03]  /*42e0*/  @!P0 ISETP.GE.AND P1, PT, R4, R89, PT ;  /* 0x000000590400820c */ /* 0x000fe60003f26270 */
[--C-:B------:R-:W-:Y:S01]  /*42f0*/  FFMA.FTZ R8, R8, UR15, -R88.reuse ;  /* 0x0000000f08087c23 */ /* 0x100fe20008010858 */
[----:B------:R-:W-:Y:S02]  /*4300*/  @!P0 FSEL R9, R9, -INF , !P1 ;  /* 0xff80000009098808 */ /* 0x000fe40004800000 */
[-C--:B------:R-:W-:Y:S01]  /*4310*/  @!P0 ISETP.GE.AND P1, PT, R5, R3.reuse, PT ;  /* 0x000000030500820c */ /* 0x080fe20003f26270 */
[----:B------:R-:W-:Y:S01]  /*4320*/  @!P0 VIADD R5, R0, 0x10 ;  /* 0x0000001000058836 */ /* 0x000fe20000000000 */
[----:B------:R-:W-:Y:S01]  /*4330*/  MUFU.EX2 R124, R8 ;  /* 0x00000008007c7308 */ /* 0x000fe20000000800 */
[----:B------:R-:W-:Y:S01]  /*4340*/  FFMA.FTZ R9, R9, UR15, -R88 ;  /* 0x0000000f09097c23 */ /* 0x000fe20008010858 */
[----:B------:R-:W-:Y:S02]  /*4350*/  @!P0 FSEL R10, R10, -INF , !P1 ;  /* 0xff8000000a0a8808 */ /* 0x000fe40004800000 */
[----:B------:R-:W-:Y:S01]  /*4360*/  @!P0 ISETP.GE.AND P1, PT, R4, R3, PT ;  /* 0x000000030400820c */ /* 0x000fe20003f26270 */
[----:B------:R-:W-:Y:S02]  /*4370*/  @!P0 VIADD R4, R0, 0x11 ;  /* 0x0000001100048836 */ /* 0x000fe40000000000 */
[--C-:B------:R-:W-:Y:S01]  /*4380*/  FFMA.FTZ R10, R10, UR15, -R2.reuse ;  /* 0x0000000f0a0a7c23 */ /* 0x100fe20008010802 */
[----:B------:R-:W-:Y:S02]  /*4390*/  @!P0 FSEL R11, R11, -INF , !P1 ;  /* 0xff8000000b0b8808 */ /* 0x000fe40004800000 */
[----:B------:R-:W-:Y:S01]  /*43a0*/  MUFU.EX2 R122, R9 ;  /* 0x00000009007a7308 */ /* 0x000fe20000000800 */
[-C--:B------:R-:W-:Y:S02]  /*43b0*/  @!P0 ISETP.GE.AND P1, PT, R5, R89.reuse, PT ;  /* 0x000000590500820c */ /* 0x080fe40003f26270 */
[----:B------:R-:W-:Y:S02]  /*43c0*/  FFMA.FTZ R11, R11, UR15, -R2 ;  /* 0x0000000f0b0b7c23 */ /* 0x000fe40008010802 */
[----:B------:R-:W-:Y:S02]  /*43d0*/  @!P0 FSEL R12, R12, -INF , !P1 ;  /* 0xff8000000c0c8808 */ /* 0x000fe40004800000 */
[----:B------:R-:W-:Y:S03]  /*43e0*/  @!P0 ISETP.GE.AND P1, PT, R4, R89, PT ;  /* 0x000000590400820c */ /* 0x000fe60003f26270 */
[----:B------:R-:W-:Y:S01]  /*43f0*/  MUFU.EX2 R129, R10 ;  /* 0x0000000a00817308 */ /* 0x000fe20000000800 */
[--C-:B------:R-:W-:Y:S01]  /*4400*/  FFMA.FTZ R12, R12, UR15, -R88.reuse ;  /* 0x0000000f0c0c7c23 */ /* 0x100fe20008010858 */
[----:B------:R-:W-:Y:S02]  /*4410*/  @!P0 FSEL R13, R13, -INF , !P1 ;  /* 0xff8000000d0d8808 */ /* 0x000fe40004800000 */
[-C--:B------:R-:W-:Y:S06]  /*4420*/  @!P0 ISETP.GE.AND P1, PT, R5, R3.reuse, PT ;  /* 0x000000030500820c */ /* 0x080fec0003f26270 */
[----:B------:R-:W1:Y:S01]  /*4430*/  MUFU.EX2 R128, R11 ;  /* 0x0000000b00807308 */ /* 0x000e620000000800 */
[----:B------:R-:W-:Y:S01]  /*4440*/  @!P0 FSEL R14, R14, -INF , !P1 ;  /* 0xff8000000e0e8808 */ /* 0x000fe20004800000 */
[----:B------:R-:W-:Y:S01]  /*4450*/  FFMA.FTZ R13, R13, UR15, -R88 ;  /* 0x0000000f0d0d7c23 */ /* 0x000fe20008010858 */
[----:B------:R-:W-:Y:S02]  /*4460*/  @!P0 ISETP.GE.AND P1, PT, R4, R3, PT ;  /* 0x000000030400820c */ /* 0x000fe40003f26270 */
        /* <DEDUP_REMOVED lines=10> */
[----:B------:R-:W-:Y:S03]  /*4510*/  @!P0 FSEL R18, R18, -INF , !P2 ;  /* 0xff80000012128808 */ /* 0x000fe60005000000 */
[----:B------:R-:W4:Y:S01]  /*4520*/  MUFU.EX2 R118, R13 ;  /* 0x0000000d00767308 */ /* 0x000f220000000800 */
[----:B------:R-:W-:Y:S01]  /*4530*/  @!P0 FSEL R17, R17, -INF , !P1 ;  /* 0xff80000011118808 */ /* 0x000fe20004800000 */
[----:B------:R-:W-:Y:S01]  /*4540*/  FFMA.FTZ R16, R16, UR15, -R88 ;  /* 0x0000000f10107c23 */ /* 0x000fe20008010858 */
[----:B------:R-:W-:Y:S01]  /*4550*/  @!P0 ISETP.GE.AND P1, PT, R0, R3, PT ;  /* 0x000000030000820c */ /* 0x000fe20003f26270 */
[----:B------:R-:W-:Y:S01]  /*4560*/  FFMA.FTZ R18, R18, UR15, -R2 ;  /* 0x0000000f12127c23 */ /* 0x000fe20008010802 */
[----:B---3--:R-:W-:Y:S01]  /*4570*/  F2FP.F16.F32.PACK_AB R4, R126, R127 ;  /* 0x0000007f7e04723e */ /* 0x008fe200000000ff */
[----:B------:R-:W-:Y:S01]  /*4580*/  FFMA.FTZ R88, R17, UR15, -R88 ;  /* 0x0000000f11587c23 */ /* 0x000fe20008010858 */
[----:B------:R-:W-:Y:S03]  /*4590*/  @!P0 FSEL R19, R19, -INF , !P1 ;  /* 0xff80000013138808 */ /* 0x000fe60004800000 */
[----:B------:R-:W-:Y:S01]  /*45a0*/  MUFU.EX2 R125, R14 ;  /* 0x0000000e007d7308 */ /* 0x000fe20000000800 */
[----:B--2---:R-:W-:Y:S01]  /*45b0*/  F2FP.F16.F32.PACK_AB R3, R130, R131 ;  /* 0x000000838203723e */ /* 0x004fe200000000ff */
[----:B------:R2:W-:Y:S01]  /*45c0*/  STS [R233+0x2a000], R4 ;  /* 0x02a00004e9007388 */ /* 0x0005e20000000800 */
[----:B-1----:R-:W-:Y:S01]  /*45d0*/  F2FP.F16.F32.PACK_AB R0, R128, R129 ;  /* 0x000000818000723e */ /* 0x002fe200000000ff */
[----:B------:R-:W-:Y:S01]  /*45e0*/  FFMA.FTZ R2, R19, UR15, -R2 ;  /* 0x0000000f13027c23 */ /* 0x000fe20008010802 */
[----:B------:R-:W-:Y:S01]  /*45f0*/  IADD3 R114, P0, R244, UR14, RZ ;  /* 0x0000000ef4727c10 */ /* 0x000fe2000ff1e0ff */
[----:B------:R-:W-:Y:S01]  /*4600*/  STS [R233+0x2a400], R3 ;  /* 0x02a40003e9007388 */ /* 0x000fe20000000800 */
[----:B------:R-:W-:Y:S03]  /*4610*/  PLOP3.LUT P1, PT, PT, PT, UP3, 0x80, 0x0 ;  /* 0x000000000000781c */ /* 0x000fe60003f2f038 */
[----:B------:R1:W-:Y:S01]  /*4620*/  MUFU.EX2 R119, R2 ;  /* 0x0000000200777308 */ /* 0x0003e20000000800 */
[----:B----4-:R-:W-:Y:S01]  /*4630*/  F2FP.F16.F32.PACK_AB R5, R118, R120 ;  /* 0x000000787605723e */ /* 0x010fe200000000ff */
[----:B------:R3:W-:Y:S01]  /*4640*/  STS [R240+0x2a400], R0 ;  /* 0x02a40000f0007388 */ /* 0x0007e20000000800 */
[----:B------:R-:W-:Y:S07]  /*4650*/  IADD3.X R115, R243, UR13, RZ, P0, !PT ;  /* 0x0000000df3737c10 */ /* 0x000fee00087fe4ff */
[----:B------:R-:W2:Y:S01]  /*4660*/  MUFU.EX2 R123, R15 ;  /* 0x0000000f007b7308 */ /* 0x000ea20000000800 */
[----:B------:R-:W4:Y:S09]  /*4670*/  LDG.E R113, desc[UR6][R114.64] ;  /* 0x0000000672717981 */ /* 0x000f32000c1e1900 */
[----:B------:R-:W3:Y:S01]  /*4680*/  MUFU.EX2 R121, R18 ;  /* 0x0000001200797308 */ /* 0x000ee20000000800 */
[----:B-1----:R-:W-:Y:S05]  /*4690*/  F2FP.F16.F32.PACK_AB R2, R122, R124 ;  /* 0x0000007c7a02723e */ /* 0x002fea00000000ff */
[----:B------:R1:W-:Y:S04]  /*46a0*/  STS [R240+0x2a000], R2 ;  /* 0x02a00002f0007388 */ /* 0x0003e80000000800 */
[----:B------:R-:W-:Y:S01]  /*46b0*/  MUFU.EX2 R117, R16 ;  /* 0x0000001000757308 */ /* 0x000fe20000000800 */
[----:B--2---:R-:W-:Y:S01]  /*46c0*/  F2FP.F16.F32.PACK_AB R4, R123, R125 ;  /* 0x0000007d7b04723e */ /* 0x004fe200000000ff */
[----:B------:R-:W-:Y:S01]  /*46d0*/  STS [R238+0x2a000], R5 ;  /* 0x02a00005ee007388 */ /* 0x000fe20000000800 */
[----:B---3--:R-:W-:Y:S03]  /*46e0*/  LEA R0, R226, UR4, 0x1 ;  /* 0x00000004e2007c11 */ /* 0x008fe6000f8e08ff */
[----:B------:R-:W-:Y:S04]  /*46f0*/  STS [R238+0x2a400], R4 ;  /* 0x02a40004ee007388 */ /* 0x000fe80000000800 */
[----:B------:R-:W2:Y:S01]  /*4700*/  MUFU.EX2 R116, R88 ;  /* 0x0000005800747308 */ /* 0x000ea20000000800 */
[----:B------:R-:W3:Y:S01]  /*4710*/  LDG.E R114, desc[UR6][R114.64+0x20] ;  /* 0x0000200672727981 */ /* 0x000ee2000c1e1900 */
[----:B-1----:R-:W-:Y:S02]  /*4720*/  F2FP.F16.F32.PACK_AB R2, R119, R121 ;  /* 0x000000797702723e */ /* 0x002fe400000000ff */
[----:B--2---:R-:W-:Y:S03]  /*4730*/  F2FP.F16.F32.PACK_AB R3, R116, R117 ;  /* 0x000000757403723e */ /* 0x004fe600000000ff */
[----:B------:R1:W-:Y:S04]  /*4740*/  STS [R239+0x2a400], R2 ;  /* 0x02a40002ef007388 */ /* 0x0003e80000000800 */
[----:B------:R2:W-:Y:S04]  /*4750*/  STS [R239+0x2a000], R3 ;  /* 0x02a00003ef007388 */ /* 0x0005e80000000800 */
[----:B------:R-:W-:Y:S04]  /*4760*/  LDSM.16.M88.4 R16, [R0+0x10000] ;  /* 0x010000000010783b */ /* 0x000fe80000000200 */
[----:B------:R-:W2:Y:S04]  /*4770*/  LDSM.16.M88.4 R8, [R214+UR4+0x20000] ;  /* 0x02000004d608783b */ /* 0x000ea80008000200 */
[----:B------:R-:W2:Y:S04]  /*4780*/  LDSM.16.M88.4 R84, [R214+UR4+0x20800] ;  /* 0x02080004d654783b */ /* 0x000ea80008000200 */
[----:B------:R-:W-:Y:S04]  /*4790*/  LDSM.16.M88.4 R92, [R213+0x8000] ;  /* 0x00800000d55c783b */ /* 0x000fe80000000200 */
[----:B------:R-:W-:Y:S01]  /*47a0*/  LDSM.16.M88.4 R96, [R213+0x8800] ;  /* 0x00880000d560783b */ /* 0x000fe20000000200 */
[----:B-1----:R-:W-:Y:S03]  /*47b0*/  IADD3 R2, R221, R0, RZ ;  /* 0x00000000dd027210 */ /* 0x002fe60007ffe0ff */
[----:B------:R-:W-:Y:S01]  /*47c0*/  LDSM.16.M88.4 R104, [R216+0x8000] ;  /* 0x00800000d868783b */ /* 0x000fe20000000200 */
[C---:B--2---:R-:W-:Y:S01]  /*47d0*/  IMAD.IADD R3, R220.reuse, 0x1, R0 ;  /* 0x00000001dc037824 */ /* 0x044fe200078e0200 */
[----:B------:R-:W-:Y:S02]  /*47e0*/  IADD3 R112, R220, R2, RZ ;  /* 0x00000002dc707210 */ /* 0x000fe40007ffe0ff */
[----:B------:R-:W1:Y:S04]  /*47f0*/  LDSM.16.M88.4 R88, [R2+0x10000] ;  /* 0x010000000258783b */ /* 0x000e680000000200 */
[----:B------:R-:W2:Y:S04]  /*4800*/  LDSM.16.M88.4 R100, [R3+0x10000] ;  /* 0x010000000364783b */ /* 0x000ea80000000200 */
[----:B------:R-:W-:Y:S01]  /*4810*/  LDSM.16.M88.4 R108, [R215+0x8000] ;  /* 0x00800000d76c783b */ /* 0x000fe20000000200 */
[C---:B------:R-:W-:Y:S06]  /*4820*/  HMMA.16816.F32 R4, R16.reuse, R8, RZ ;  /* 0x000000081004723c */ /* 0x040fec00000018ff */
[C---:B------:R-:W-:Y:S06]  /*4830*/  HMMA.16816.F32 R8, R16.reuse, R10, RZ ;  /* 0x0000000a1008723c */ /* 0x040fec00000018ff */
[C---:B------:R-:W-:Y:S06]  /*4840*/  HMMA.16816.F32 R12, R16.reuse, R84, RZ ;  /* 0x00000054100c723c */ /* 0x040fec00000018ff */
[----:B------:R-:W-:Y:S01]  /*4850*/  HMMA.16816.F32 R16, R16, R86, RZ ;  /* 0x000000561010723c */ /* 0x000fe200000018ff */
[----:B------:R-:W2:Y:S05]  /*4860*/  LDSM.16.M88.4 R84, [R216+0x8800] ;  /* 0x00880000d854783b */ /* 0x000eaa0000000200 */
[C---:B-1----:R-:W-:Y:S06]  /*4870*/  HMMA.16816.F32 R4, R88.reuse, R92, R4 ;  /* 0x0000005c5804723c */ /* 0x042fec0000001804 */
[C---:B------:R-:W-:Y:S01]  /*4880*/  HMMA.16816.F32 R8, R88.reuse, R94, R8 ;  /* 0x0000005e5808723c */ /* 0x040fe20000001808 */
[----:B------:R-:W1:Y:S05]  /*4890*/  LDSM.16.M88.4 R92, [R112+0x10000] ;  /* 0x01000000705c783b */ /* 0x000e6a0000000200 */
[C---:B------:R-:W-:Y:S06]  /*48a0*/  HMMA.16816.F32 R12, R88.reuse, R96, R12 ;  /* 0x00000060580c723c */ /* 0x040fec000000180c */
[----:B------:R-:W-:Y:S01]  /*48b0*/  HMMA.16816.F32 R16, R88, R98, R16 ;  /* 0x000000625810723c */ /* 0x000fe20000001810 */
[----:B------:R-:W1:Y:S04]  /*48c0*/  LDSM.16.M88.4 R88, [R215+0x8800] ;  /* 0x00880000d758783b */ /* 0x000e680000000200 */
[----:B------:R-:W-:Y:S01]  /*48d0*/  LDSM.16.M88.4 R96, [R0+0x12000] ;  /* 0x012000000060783b */ /* 0x000fe20000000200 */
[C---:B--2---:R-:W-:Y:S06]  /*48e0*/  HMMA.16816.F32 R4, R100.reuse, R104, R4 ;  /* 0x000000686404723c */ /* 0x044fec0000001804 */
[C---:B------:R-:W-:Y:S01]  /*48f0*/  HMMA.16816.F32 R8, R100.reuse, R106, R8 ;  /* 0x0000006a6408723c */ /* 0x040fe20000001808 */
[----:B------:R-:W2:Y:S05]  /*4900*/  LDSM.16.M88.4 R104, [R214+UR4+0x22000] ;  /* 0x02200004d668783b */ /* 0x000eaa0008000200 */
[C---:B------:R-:W-:Y:S06]  /*4910*/  HMMA.16816.F32 R12, R100.reuse, R84, R12 ;  /* 0x00000054640c723c */ /* 0x040fec000000180c */
[----:B------:R-:W-:Y:S01]  /*4920*/  HMMA.16816.F32 R16, R100, R86, R16 ;  /* 0x000000566410723c */ /* 0x000fe20000001810 */
[----:B------:R-:W2:Y:S04]  /*4930*/  LDSM.16.M88.4 R84, [R214+UR4+0x22800] ;  /* 0x02280004d654783b */ /* 0x000ea80008000200 */
        /* <DEDUP_REMOVED lines=34> */
[----:B------:R-:W3:Y:S04]  /*4b60*/  LDSM.16.M88.4 R88, [R213+0xc800] ;  /* 0x00c80000d558783b */ /* 0x000ee80000000200 */
[----:B------:R-:W-:Y:S01]  /*4b70*/  LDSM.16.M88.4 R96, [R3+0x14000] ;  /* 0x014000000360783b */ /* 0x000fe20000000200 */
[C---:B--2---:R-:W-:Y:S06]  /*4b80*/  HMMA.16816.F32 R4, R100.reuse, R104, R4 ;  /* 0x000000686404723c */ /* 0x044fec0000001804 */
[C---:B------:R-:W-:Y:S01]  /*4b90*/  HMMA.16816.F32 R8, R100.reuse, R106, R8 ;  /* 0x0000006a6408723c */ /* 0x040fe20000001808 */
[----:B------:R-:W2:Y:S05]  /*4ba0*/  LDSM.16.M88.4 R104, [R216+0xc000] ;  /* 0x00c00000d868783b */ /* 0x000eaa0000000200 */
[C---:B----4-:R-:W-:Y:S06]  /*4bb0*/  HMMA.16816.F32 R12, R100.reuse, R84, R12 ;  /* 0x00000054640c723c */ /* 0x050fec000000180c */
[----:B------:R-:W-:Y:S01]  /*4bc0*/  HMMA.16816.F32 R16, R100, R86, R16 ;  /* 0x000000566410723c */ /* 0x000fe20000001810 */
[----:B------:R-:W4:Y:S04]  /*4bd0*/  LDSM.16.M88.4 R84, [R216+0xc800] ;  /* 0x00c80000d854783b */ /* 0x000f280000000200 */
[----:B------:R-:W-:Y:S01]  /*4be0*/  LDSM.16.M88.4 R100, [R112+0x14000] ;  /* 0x014000007064783b */ /* 0x000fe20000000200 */
[C---:B-1----:R-:W-:Y:S06]  /*4bf0*/  HMMA.16816.F32 R4, R92.reuse, R108, R4 ;  /* 0x0000006c5c04723c */ /* 0x042fec0000001804 */
[C---:B------:R-:W-:Y:S01]  /*4c00*/  HMMA.16816.F32 R8, R92.reuse, R110, R8 ;  /* 0x0000006e5c08723c */ /* 0x040fe20000001808 */
[----:B------:R-:W1:Y:S05]  /*4c10*/  LDSM.16.M88.4 R108, [R215+0xc000] ;  /* 0x00c00000d76c783b */ /* 0x000e6a0000000200 */
[C---:B---3--:R-:W-:Y:S06]  /*4c20*/  HMMA.16816.F32 R12, R92.reuse, R88, R12 ;  /* 0x000000585c0c723c */ /* 0x048fec000000180c */
[----:B------:R-:W-:Y:S01]  /*4c30*/  HMMA.16816.F32 R16, R92, R90, R16 ;  /* 0x0000005a5c10723c */ /* 0x000fe20000001810 */
[----:B------:R-:W3:Y:S04]  /*4c40*/  LDSM.16.M88.4 R88, [R215+0xc800] ;  /* 0x00c80000d758783b */ /* 0x000ee80000000200 */
[----:B------:R-:W-:Y:S01]  /*4c50*/  LDSM.16.M88.4 R92, [R0+0x16000] ;  /* 0x01600000005c783b */ /* 0x000fe20000000200 */
[C---:B--2---:R-:W-:Y:S06]  /*4c60*/  HMMA.16816.F32 R4, R96.reuse, R104, R4 ;  /* 0x000000686004723c */ /* 0x044fec0000001804 */
[C---:B------:R-:W-:Y:S01]  /*4c70*/  HMMA.16816.F32 R8, R96.reuse, R106, R8 ;  /* 0x0000006a6008723c */ /* 0x040fe20000001808 */
[----:B------:R-:W2:Y:S05]  /*4c80*/  LDSM.16.M88.4 R104, [R214+UR4+0x26000] ;  /* 0x02600004d668783b */ /* 0x000eaa0008000200 */
[C---:B----4-:R-:W-:Y:S06]  /*4c90*/  HMMA.16816.F32 R12, R96.reuse, R84, R12 ;  /* 0x00000054600c723c */ /* 0x050fec000000180c */
[----:B------:R-:W-:Y:S01]  /*4ca0*/  HMMA.16816.F32 R16, R96, R86, R16 ;  /* 0x000000566010723c */ /* 0x000fe20000001810 */
[----:B------:R-:W4:Y:S04]  /*4cb0*/  LDSM.16.M88.4 R84, [R214+UR4+0x26800] ;  /* 0x02680004d654783b */ /* 0x000f280008000200 */
        /* <DEDUP_REMOVED lines=20> */
[----:B------:R-:W3:Y:S05]  /*4e00*/  LDSM.16.M88.4 R88, [R215+0xe800] ;  /* 0x00e80000d758783b */ /* 0x000eea0000000200 */
[C---:B--2---:R-:W-:Y:S06]  /*4e10*/  HMMA.16816.F32 R4, R100.reuse, R104, R4 ;  /* 0x000000686404723c */ /* 0x044fec0000001804 */
[C---:B------:R-:W-:Y:S06]  /*4e20*/  HMMA.16816.F32 R8, R100.reuse, R106, R8 ;  /* 0x0000006a6408723c */ /* 0x040fec0000001808 */
[C---:B----4-:R-:W-:Y:S06]  /*4e30*/  HMMA.16816.F32 R12, R100.reuse, R84, R12 ;  /* 0x00000054640c723c */ /* 0x050fec000000180c */
[----:B------:R-:W-:Y:S06]  /*4e40*/  HMMA.16816.F32 R16, R100, R86, R16 ;  /* 0x000000566410723c */ /* 0x000fec0000001810 */
[C---:B-1----:R-:W-:Y:S06]  /*4e50*/  HMMA.16816.F32 R4, R92.reuse, R108, R4 ;  /* 0x0000006c5c04723c */ /* 0x042fec0000001804 */
[C---:B------:R-:W-:Y:S06]  /*4e60*/  HMMA.16816.F32 R8, R92.reuse, R110, R8 ;  /* 0x0000006e5c08723c */ /* 0x040fec0000001808 */
[C---:B---3--:R-:W-:Y:S06]  /*4e70*/  HMMA.16816.F32 R12, R92.reuse, R88, R12 ;  /* 0x000000585c0c723c */ /* 0x048fec000000180c */
[----:B------:R-:W-:Y:S06]  /*4e80*/  HMMA.16816.F32 R16, R92, R90, R16 ;  /* 0x0000005a5c10723c */ /* 0x000fec0000001810 */
[C---:B------:R-:W-:Y:S01]  /*4e90*/  FADD.FTZ R0, -R113.reuse, R5 ;  /* 0x0000000571007221 */ /* 0x040fe20000010100 */
[----:B------:R-:W-:Y:S04]  /*4ea0*/  FADD.FTZ R2, -R113, R4 ;  /* 0x0000000471027221 */ /* 0x000fe80000010100 */
[----:B------:R-:W-:Y:S01]  /*4eb0*/  FMUL.FTZ R2, R127, R2 ;  /* 0x000000027f027220 */ /* 0x000fe20000410000 */
[C---:B------:R-:W-:Y:S01]  /*4ec0*/  FADD.FTZ R5, -R113.reuse, R8 ;  /* 0x0000000871057221 */ /* 0x040fe20000010100 */
[C---:B------:R-:W-:Y:S01]  /*4ed0*/  FADD.FTZ R8, -R113.reuse, R9 ;  /* 0x0000000971087221 */ /* 0x040fe20000010100 */
[----:B------:R-:W-:Y:S01]  /*4ee0*/  FMUL.FTZ R0, R126, R0 ;  /* 0x000000007e007220 */ /* 0x000fe20000410000 */
[----:B------:R-:W-:Y:S01]  /*4ef0*/  FADD.FTZ R9, -R114, R6 ;  /* 0x0000000672097221 */ /* 0x000fe20000010100 */
[----:B------:R-:W-:Y:S01]  /*4f00*/  FMUL.FTZ R5, R124, R5 ;  /* 0x000000057c057220 */ /* 0x000fe20000410000 */
[----:B------:R-:W-:Y:S01]  /*4f10*/  FMUL.FTZ R8, R122, R8 ;  /* 0x000000087a087220 */ /* 0x000fe20000410000 */
[C---:B------:R-:W-:Y:S01]  /*4f20*/  FADD.FTZ R3, -R113.reuse, R12 ;  /* 0x0000000c71037221 */ /* 0x040fe20000010100 */
[----:B------:R-:W-:Y:S01]  /*4f30*/  F2FP.F16.F32.PACK_AB R0, R0, R2 ;  /* 0x000000020000723e */ /* 0x000fe200000000ff */
[----:B------:R-:W-:Y:S01]  /*4f40*/  FADD.FTZ R4, -R113, R13 ;  /* 0x0000000d71047221 */ /* 0x000fe20000010100 */
[----:B------:R-:W-:Y:S01]  /*4f50*/  FADD.FTZ R10, -R114, R10 ;  /* 0x0000000a720a7221 */ /* 0x000fe20000010100 */
[----:B------:R-:W-:Y:S01]  /*4f60*/  F2FP.F16.F32.PACK_AB R8, R8, R5 ;  /* 0x000000050808723e */ /* 0x000fe200000000ff */
[----:B------:R-:W-:Y:S01]  /*4f70*/  FADD.FTZ R5, -R114, R7 ;  /* 0x0000000772057221 */ /* 0x000fe20000010100 */
[----:B------:R-:W-:Y:S01]  /*4f80*/  FMUL.FTZ R7, R131, R9 ;  /* 0x0000000983077220 */ /* 0x000fe20000410000 */
[C---:B------:R-:W-:Y:S01]  /*4f90*/  FADD.FTZ R2, -R113.reuse, R16 ;  /* 0x0000001071027221 */ /* 0x040fe20000010100 */
[----:B------:R-:W-:Y:S01]  /*4fa0*/  FADD.FTZ R17, -R113, R17 ;  /* 0x0000001171117221 */ /* 0x000fe20000010100 */
[----:B------:R-:W-:Y:S01]  /*4fb0*/  FMUL.FTZ R5, R130, R5 ;  /* 0x0000000582057220 */ /* 0x000fe20000410000 */
[----:B------:R-:W-:Y:S01]  /*4fc0*/  FADD.FTZ R11, -R114, R11 ;  /* 0x0000000b720b7221 */ /* 0x000fe20000010100 */
[----:B------:R-:W-:Y:S01]  /*4fd0*/  FMUL.FTZ R3, R120, R3 ;  /* 0x0000000378037220 */ /* 0x000fe20000410000 */
[----:B------:R-:W-:Y:S01]  /*4fe0*/  FMUL.FTZ R4, R118, R4 ;  /* 0x0000000476047220 */ /* 0x000fe20000410000 */
[----:B------:R-:W-:Y:S01]  /*4ff0*/  FMUL.FTZ R2, R117, R2 ;  /* 0x0000000275027220 */ /* 0x000fe20000410000 */
[----:B------:R-:W-:Y:S01]  /*5000*/  FMUL.FTZ R6, R116, R17 ;  /* 0x0000001174067220 */ /* 0x000fe20000410000 */
        /* <DEDUP_REMOVED lines=9> */
[----:B------:R-:W-:Y:S01]  /*50a0*/  F2FP.F16.F32.PACK_AB R6, R6, R2 ;  /* 0x000000020606723e */ /* 0x000fe200000000ff */
[----:B------:R-:W-:Y:S01]  /*50b0*/  FMUL.FTZ R7, R123, R7 ;  /* 0x000000077b077220 */ /* 0x000fe20000410000 */
[----:B------:R-:W-:Y:S01]  /*50c0*/  FMUL.FTZ R11, R121, R11 ;  /* 0x0000000b790b7220 */ /* 0x000fe20000410000 */
[----:B------:R-:W-:Y:S01]  /*50d0*/  FMUL.FTZ R10, R119, R10 ;  /* 0x0000000a770a7220 */ /* 0x000fe20000410000 */
[----:B------:R-:W-:Y:S06]  /*50e0*/  @!P1 BRA `(.L_x_401) ;  /* 0x0000000000689947 */ /* 0x000fec0003800000 */
[----:B------:R-:W1:Y:S01]  /*50f0*/  LDC R14, c[0x0][0x240] ;  /* 0x00009000ff0e7b82 */ /* 0x000e620000000800 */
[----:B------:R-:W-:Y:S04]  /*5100*/  ULOP3.LUT UR8, UR5, 0x1, URZ, 0xc0, !UPT ;  /* 0x0000000105087892 */ /* 0x000fe8000f8ec03f */
[----:B------:R-:W-:Y:S03]  /*5110*/  UISETP.NE.U32.AND UP0, UPT, UR8, 0x1, UPT ;  /* 0x000000010800788c */ /* 0x000fe6000bf05070 */
[----:B------:R-:W2:Y:S01]  /*5120*/  LDC R15, c[0x0][0x244] ;  /* 0x00009100ff0f7b82 */ /* 0x000ea20000000800 */
[----:B------:R-:W-:Y:S06]  /*5130*/  USEL UR8, UR58, 0x8000, !UP0 ;  /* 0x000080003a087887 */ /* 0x000fec000c000000 */
[----:B------:R-:W-:Y:S01]  /*5140*/  VIADD R231, R231, UR8 ;  /* 0x00000008e7e77c36 */ /* 0x000fe20008000000 */
[----:B------:R-:W-:Y:S01]  /*5150*/  IADD3 R217, R217, UR8, RZ ;  /* 0x00000008d9d97c10 */ /* 0x000fe2000fffe0ff */
[----:B-1----:R-:W-:Y:S05]  /*5160*/  IMAD.U32 R2, R14, -0x40, RZ ;  /* 0xffffffc00e027824 */ /* 0x002fea00078e00ff */
[C---:B------:R-:W-:Y:S04]  /*5170*/  LEA R3, P0, R2.reuse, R236, 0x1 ;  /* 0x000000ec02037211 */ /* 0x040fe800078008ff */
[----:B------:R-:W-:Y:S01]  /*5180*/  LEA.HI.X.SX32 R2, R2, R237, 0x1, P0 ;  /* 0x000000ed02027211 */ /* 0x000fe200000f0eff */
[----:B------:R-:W-:Y:S03]  /*5190*/  IMAD.MOV.U32 R236, RZ, RZ, R3 ;  /* 0x000000ffffec7224 */ /* 0x000fe600078e0003 */
[----:B------:R-:W-:Y:S02]  /*51a0*/  MOV R237, R2 ;  /* 0x0000000200ed7202 */ /* 0x000fe40000000f00 */
[C---:B------:R-:W-:Y:S03]  /*51b0*/  LEA R2, P0, R14.reuse, R236, 0x6 ;  /* 0x000000ec0e027211 */ /* 0x040fe600078030ff */
        /* <DEDUP_REMOVED lines=13> */
.L_x_401:
[----:B------:R2:W-:Y:S01]  /*5290*/  STS [R233+0x28000], R0 ;  /* 0x02800000e9007388 */ /* 0x0005e20000000800 */
[----:B-1----:R-:W-:Y:S01]  /*52a0*/  F2FP.F16.F32.PACK_AB R2, R12, R13 ;  /* 0x0000000d0c02723e */ /* 0x002fe200000000ff */
[----:B------:R-:W-:Y:S01]  /*52b0*/  IMAD R230, R248, UR20, RZ ;  /* 0x00000014f8e67c24 */ /* 0x000fe2000f8e02ff */
[----:B------:R-:W-:Y:S02]  /*52c0*/  F2FP.F16.F32.PACK_AB R3, R10, R11 ;  /* 0x0000000b0a03723e */ /* 0x000fe400000000ff */
[----:B------:R-:W-:Y:S05]  /*52d0*/  STS [R233+0x28400], R5 ;  /* 0x02840005e9007388 */ /* 0x000fea0000000800 */
[----:B------:R-:W-:Y:S05]  /*52e0*/  STS [R240+0x28000], R8 ;  /* 0x02800008f0007388 */ /* 0x000fea0000000800 */
[----:B------:R1:W-:Y:S05]  /*52f0*/  STS [R240+0x28400], R2 ;  /* 0x02840002f0007388 */ /* 0x0003ea0000000800 */
[----:B------:R-:W-:Y:S01]  /*5300*/  STS [R238+0x28000], R4 ;  /* 0x02800004ee007388 */ /* 0x000fe20000000800 */
[----:B--2---:R-:W-:Y:S05]  /*5310*/  F2FP.F16.F32.PACK_AB R0, R7, R9 ;  /* 0x000000090700723e */ /* 0x004fea00000000ff */
[----:B------:R2:W-:Y:S05]  /*5320*/  STS [R238+0x28400], R0 ;  /* 0x02840000ee007388 */ /* 0x0005ea0000000800 */
[----:B------:R-:W-:Y:S01]  /*5330*/  STS [R239+0x28000], R6 ;  /* 0x02800006ef007388 */ /* 0x000fe20000000800 */
[----:B-1----:R-:W-:Y:S04]  /*5340*/  IMAD.U32 R2, R230, -0x40, RZ ;  /* 0xffffffc0e6027824 */ /* 0x002fe800078e00ff */
[----:B------:R-:W-:Y:S01]  /*5350*/  STS [R239+0x28400], R3 ;  /* 0x02840003ef007388 */ /* 0x000fe20000000800 */
[----:B------:R-:W-:Y:S01]  /*5360*/  BAR.SYNC.DEFER_BLOCKING 0x0 ;  /* 0x0000000000007b1d */ /* 0x000fe20000010000 */
[C---:B------:R-:W-:Y:S04]  /*5370*/  LEA R228, P0, R2.reuse, R228, 0x2 ;  /* 0x000000e402e47211 */ /* 0x040fe800078010ff */
[----:B------:R-:W-:Y:S02]  /*5380*/  LEA.HI.X.SX32 R229, R2, R229, 0x2, P0 ;  /* 0x000000e502e57211 */ /* 0x000fe400000f16ff */
[----:B--2---:R-:W-:Y:S01]  /*5390*/  LEA R0, R227, UR4, 0x1 ;  /* 0x00000004e3007c11 */ /* 0x004fe2000f8e08ff */
[----:B------:R-:W-:Y:S05]  /*53a0*/  LDSM.16.MT88.4 R4, [R218+0x2a000] ;  /* 0x02a00000da04783b */ /* 0x000fea0000004200 */
[----:B------:R-:W1:Y:S05]  /*53b0*/  LDSM.16.MT88.4 R8, [R0+0x10000] ;  /* 0x010000000008783b */ /* 0x000e6a0000004200 */
[----:B------:R-:W2:Y:S05]  /*53c0*/  LDSM.16.MT88.4 R12, [R219+0x2a000] ;  /* 0x02a00000db0c783b */ /* 0x000eaa0000004200 */
[----:B------:R-:W3:Y:S05]  /*53d0*/  LDSM.16.MT88.4 R16, [R0+0x12000] ;  /* 0x012000000010783b */ /* 0x000eea0000004200 */
[----:B------:R-:W4:Y:S05]  /*53e0*/  LDSM.16.MT88.4 R84, [R0+0x14000] ;  /* 0x014000000054783b */ /* 0x000f2a0000004200 */
[----:B------:R-:W5:Y:S05]  /*53f0*/  LDSM.16.MT88.4 R88, [R0+0x16000] ;  /* 0x016000000058783b */ /* 0x000f6a0000004200 */
[----:B------:R-:W-:Y:S05]  /*5400*/  LDSM.16.MT88.4 R92, [R218+0x2a800] ;  /* 0x02a80000da5c783b */ /* 0x000fea0000004200 */
[----:B------:R-:W5:Y:S05]  /*5410*/  LDSM.16.MT88.4 R96, [R0+0x10800] ;  /* 0x010800000060783b */ /* 0x000f6a0000004200 */
[----:B------:R-:W5:Y:S01]  /*5420*/  LDSM.16.MT88.4 R100, [R219+0x2a800] ;  /* 0x02a80000db64783b */ /* 0x000f620000004200 */
[-C--:B-1----:R-:W-:Y:S04]  /*5430*/  HMMA.16816.F32 R20, R4, R8.reuse, R20 ;  /* 0x000000080414723c */ /* 0x082fe80000001814 */
[----:B------:R-:W-:Y:S02]  /*5440*/  LDSM.16.MT88.4 R104, [R0+0x17000] ;  /* 0x017000000068783b */ /* 0x000fe40000004200 */
[C---:B--2---:R-:W-:Y:S03]  /*5450*/  HMMA.16816.F32 R24, R12.reuse, R8, R24 ;  /* 0x000000080c18723c */ /* 0x044fe60000001818 */
[----:B------:R-:W-:Y:S03]  /*5460*/  LDSM.16.MT88.4 R108, [R0+0x15800] ;  /* 0x01580000006c783b */ /* 0x000fe60000004200 */
[-C--:B------:R-:W-:Y:S02]  /*5470*/  HMMA.16816.F32 R28, R12, R10.reuse, R28 ;  /* 0x0000000a0c1c723c */ /* 0x080fe4000000181c */
[----:B------:R-:W-:Y:S04]  /*5480*/  LDSM.16.MT88.4 R112, [R0+0x17800] ;  /* 0x017800000070783b */ /* 0x000fe80000004200 */
[C---:B------:R-:W-:Y:S01]  /*5490*/  HMMA.16816.F32 R32, R4.reuse, R10, R32 ;  /* 0x0000000a0420723c */ /* 0x040fe20000001820 */
[----:B------:R-:W1:Y:S05]  /*54a0*/  LDSM.16.MT88.4 R8, [R0+0x12800] ;  /* 0x012800000008783b */ /* 0x000e6a0000004200 */
[-C--:B---3--:R-:W-:Y:S06]  /*54b0*/  HMMA.16816.F32 R36, R4, R16.reuse, R36 ;  /* 0x000000100424723c */ /* 0x088fec0000001824 */
[C---:B------:R-:W-:Y:S06]  /*54c0*/  HMMA.16816.F32 R40, R12.reuse, R16, R40 ;  /* 0x000000100c28723c */ /* 0x040fec0000001828 */
[-C--:B------:R-:W-:Y:S06]  /*54d0*/  HMMA.16816.F32 R44, R12, R18.reuse, R44 ;  /* 0x000000120c2c723c */ /* 0x080fec000000182c */
[C---:B------:R-:W-:Y:S01]  /*54e0*/  HMMA.16816.F32 R48, R4.reuse, R18, R48 ;  /* 0x000000120430723c */ /* 0x040fe20000001830 */
[----:B------:R-:W2:Y:S05]  /*54f0*/  LDSM.16.MT88.4 R16, [R0+0x14800] ;  /* 0x014800000010783b */ /* 0x000eaa0000004200 */
[-C--:B----4-:R-:W-:Y:S06]  /*5500*/  HMMA.16816.F32 R52, R4, R84.reuse, R52 ;  /* 0x000000540434723c */ /* 0x090fec0000001834 */
[C---:B------:R-:W-:Y:S06]  /*5510*/  HMMA.16816.F32 R56, R12.reuse, R84, R56 ;  /* 0x000000540c38723c */ /* 0x040fec0000001838 */
[-C--:B------:R-:W-:Y:S06]  /*5520*/  HMMA.16816.F32 R60, R12, R86.reuse, R60 ;  /* 0x000000560c3c723c */ /* 0x080fec000000183c */
[C---:B------:R-:W-:Y:S01]  /*5530*/  HMMA.16816.F32 R64, R4.reuse, R86, R64 ;  /* 0x000000560440723c */ /* 0x040fe20000001840 */
[----:B------:R-:W3:Y:S05]  /*5540*/  LDSM.16.MT88.4 R84, [R0+0x16800] ;  /* 0x016800000054783b */ /* 0x000eea0000004200 */
[-C--:B-----5:R-:W-:Y:S06]  /*5550*/  HMMA.16816.F32 R68, R4, R88.reuse, R68 ;  /* 0x000000580444723c */ /* 0x0a0fec0000001844 */
[C---:B------:R-:W-:Y:S06]  /*5560*/  HMMA.16816.F32 R72, R12.reuse, R88, R72 ;  /* 0x000000580c48723c */ /* 0x040fec0000001848 */
[-C--:B------:R-:W-:Y:S01]  /*5570*/  HMMA.16816.F32 R76, R12, R90.reuse, R76 ;  /* 0x0000005a0c4c723c */ /* 0x080fe2000000184c */
[----:B------:R-:W-:Y:S05]  /*5580*/  LDSM.16.MT88.4 R12, [R0+0x11000] ;  /* 0x01100000000c783b */ /* 0x000fea0000004200 */
[----:B------:R-:W-:Y:S01]  /*5590*/  HMMA.16816.F32 R80, R4, R90, R80 ;  /* 0x0000005a0450723c */ /* 0x000fe20000001850 */
[----:B------:R-:W4:Y:S05]  /*55a0*/  LDSM.16.MT88.4 R4, [R218+0x2b000] ;  /* 0x02b00000da04783b */ /* 0x000f2a0000004200 */
[-C--:B------:R-:W-:Y:S01]  /*55b0*/  HMMA.16816.F32 R20, R92, R96.reuse, R20 ;  /* 0x000000605c14723c */ /* 0x080fe20000001814 */
[----:B------:R-:W5:Y:S05]  /*55c0*/  LDSM.16.MT88.4 R88, [R219+0x2b000] ;  /* 0x02b00000db58783b */ /* 0x000f6a0000004200 */
        /* <DEDUP_REMOVED lines=19> */
[----:B------:R-:W2:Y:S05]  /*5700*/  LDSM.16.MT88.4 R84, [R0+0x11800] ;  /* 0x011800000054783b */ /* 0x000eaa0000004200 */
[-C--:B----4-:R-:W-:Y:S01]  /*5710*/  HMMA.16816.F32 R20, R4, R12.reuse, R20 ;  /* 0x0000000c0414723c */ /* 0x090fe20000001814 */
[----:B------:R-:W3:Y:S05]  /*5720*/  LDSM.16.MT88.4 R92, [R219+0x2b800] ;  /* 0x02b80000db5c783b */ /* 0x000eea0000004200 */
[C---:B-----5:R-:W-:Y:S01]  /*5730*/  HMMA.16816.F32 R24, R88.reuse, R12, R24 ;  /* 0x0000000c5818723c */ /* 0x060fe20000001818 */
[----:B------:R-:W-:Y:S05]  /*5740*/  BAR.SYNC.DEFER_BLOCKING 0x0 ;  /* 0x0000000000007b1d */ /* 0x000fea0000010000 */
        /* <DEDUP_REMOVED lines=54> */
.L_x_402:
[----:B------:R-:W-:Y:S01]  /*5ab0*/  LDSM.16.M88.4 R128, [R222] ;  /* 0x00000000de80783b */ /* 0x000fe20000000200 */
[----:B-1----:R-:W-:Y:S01]  /*5ac0*/  @P1 IADD3 R2, P0, R244, UR12, RZ ;  /* 0x0000000cf4021c10 */ /* 0x002fe2000ff1e0ff */
[----:B------:R-:W-:Y:S02]  /*5ad0*/  ULOP3.LUT UR8, UR5, 0x1, URZ, 0xc0, !UPT ;  /* 0x0000000105087892 */ /* 0x000fe4000f8ec03f */
[----:B------:R-:W1:Y:S01]  /*5ae0*/  LDSM.16.MT88.4 R16, [R0+0x18000] ;  /* 0x018000000010783b */ /* 0x000e620000004200 */
[----:B------:R-:W-:Y:S01]  /*5af0*/  @P1 IADD3.X R3, R243, UR11, RZ, P0, !PT ;  /* 0x0000000bf3031c10 */ /* 0x000fe200087fe4ff */
[----:B------:R-:W-:Y:S02]  /*5b00*/  UISETP.NE.U32.AND UP0, UPT, UR8, 0x1, UPT ;  /* 0x000000010800788c */ /* 0x000fe4000bf05070 */
[----:B------:R-:W2:Y:S01]  /*5b10*/  LDSM.16.M88.4 R124, [R222+0x1000] ;  /* 0x00100000de7c783b */ /* 0x000ea20000000200 */
[----:B------:R-:W-:Y:S02]  /*5b20*/  UISETP.GT.AND UP2, UPT, UR5, UR16, UPT ;  /* 0x000000100500728c */ /* 0x000fe4000bf44270 */
[----:B------:R-:W-:Y:S01]  /*5b30*/  @UP3 UIADD3 UR9, UP1, UR12, -0x100, URZ ;  /* 0xffffff000c093890 */ /* 0x000fe2000ff3e03f */
[----:B------:R-:W3:Y:S01]  /*5b40*/  LDSM.16.MT88.4 R96, [R0+0x1a000] ;  /* 0x01a000000060783b */ /* 0x000ee20000004200 */
[----:B------:R-:W-:Y:S02]  /*5b50*/  UIADD3 UR5, UR5, -0x1, URZ ;  /* 0xffffffff05057890 */ /* 0x000fe4000fffe03f */
[----:B------:R-:W-:Y:S01]  /*5b60*/  @UP3 UIADD3.X UR8, UR11, -0x1, URZ, UP1, !UPT ;  /* 0xffffffff0b083890 */ /* 0x000fe20008ffe43f */
[----:B------:R-:W4:Y:S02]  /*5b70*/  LDSM.16.MT88.4 R112, [R0+0x1c000] ;  /* 0x01c000000070783b */ /* 0x000f240000004200 */
[----:B------:R-:W-:Y:S02]  /*5b80*/  @UP3 UMOV UR12, UR9 ;  /* 0x00000009000c3c82 */ /* 0x000fe40008000000 */
[----:B------:R-:W4:Y:S02]  /*5b90*/  LDSM.16.MT88.4 R196, [R0+0x1e000] ;  /* 0x01e0000000c4783b */ /* 0x000f240000004200 */
[----:B------:R-:W-:Y:S02]  /*5ba0*/  @UP3 UMOV UR11, UR8 ;  /* 0x00000008000b3c82 */ /* 0x000fe40008000000 */
[----:B------:R-:W-:Y:S04]  /*5bb0*/  LDSM.16.M88.4 R200, [R223] ;  /* 0x00000000dfc8783b */ /* 0x000fe80000000200 */
[----:B------:R-:W4:Y:S04]  /*5bc0*/  LDSM.16.MT88.4 R204, [R0+0x18800] ;  /* 0x0188000000cc783b */ /* 0x000f280000004200 */
[----:B------:R-:W4:Y:S04]  /*5bd0*/  LDSM.16.M88.4 R208, [R223+0x1000] ;  /* 0x00100000dfd0783b */ /* 0x000f280000000200 */
[----:B------:R-:W5:Y:S04]  /*5be0*/  @P1 LDG.E R241, desc[UR6][R2.64+-0x100] ;  /* 0xffff000602f11981 */ /* 0x000f68000c1e1900 */
[----:B------:R4:W5:Y:S01]  /*5bf0*/  @P1 LDG.E R242, desc[UR6][R2.64+-0xe0] ;  /* 0xffff200602f21981 */ /* 0x000962000c1e1900 */
        /* <DEDUP_REMOVED lines=65> */
[----:B------:R-:W1:Y:S04]  /*6010*/  LDSM.16.MT88.4 R208, [R0+0x1d800] ;  /* 0x01d8000000d0783b */ /* 0x000e680000004200 */
[----:B------:R-:W-:Y:S01]  /*6020*/  REDG.E.ADD.F32.FTZ.RN.STRONG.GPU desc[UR6][R228.64], R4 ;  /* 0x00000004e40079a6 */ /* 0x000fe2000c10f386 */
[-C--:B---3--:R-:W-:Y:S06]  /*6030*/  HMMA.16816.F32 R84, R196, R204.reuse, R84 ;  /* 0x000000ccc454723c */ /* 0x088fec0000001854 */
[C---:B------:R-:W-:Y:S06]  /*6040*/  HMMA.16816.F32 R88, R200.reuse, R204, R88 ;  /* 0x000000ccc858723c */ /* 0x040fec0000001858 */
[-C--:B------:R-:W-:Y:S06]  /*6050*/  HMMA.16816.F32 R92, R200, R206.reuse, R92 ;  /* 0x000000cec85c723c */ /* 0x080fec000000185c */
[C---:B------:R-:W-:Y:S01]  /*6060*/  HMMA.16816.F32 R96, R196.reuse, R206, R96 ;  /* 0x000000cec460723c */ /* 0x040fe20000001860 */
[----:B------:R2:W3:Y:S05]  /*6070*/  LDSM.16.MT88.4 R204, [R0+0x1f800] ;  /* 0x01f8000000cc783b */ /* 0x0004ea0000004200 */
[-C--:B-1----:R-:W-:Y:S06]  /*6080*/  HMMA.16816.F32 R100, R196, R208.reuse, R100 ;  /* 0x000000d0c464723c */ /* 0x082fec0000001864 */
[C---:B------:R-:W-:Y:S05]  /*6090*/  HMMA.16816.F32 R104, R200.reuse, R208, R104 ;  /* 0x000000d0c868723c */ /* 0x040fea0000001868 */
[C---:B--2---:R-:W-:Y:S01]  /*60a0*/  IMAD R0, R230.reuse, 0x18, RZ ;  /* 0x00000018e6007824 */ /* 0x044fe200078e02ff */
[-C--:B------:R-:W-:Y:S06]  /*60b0*/  HMMA.16816.F32 R108, R200, R210.reuse, R108 ;  /* 0x000000d2c86c723c */ /* 0x080fec000000186c */
[C---:B------:R-:W-:Y:S06]  /*60c0*/  HMMA.16816.F32 R112, R196.reuse, R210, R112 ;  /* 0x000000d2c470723c */ /* 0x040fec0000001870 */
[-C--:B---3--:R-:W-:Y:S06]  /*60d0*/  HMMA.16816.F32 R116, R196, R204.reuse, R116 ;  /* 0x000000ccc474723c */ /* 0x088fec0000001874 */
[C---:B------:R-:W-:Y:S06]  /*60e0*/  HMMA.16816.F32 R120, R200.reuse, R204, R120 ;  /* 0x000000ccc878723c */ /* 0x040fec0000001878 */
[-C--:B------:R-:W-:Y:S05]  /*60f0*/  HMMA.16816.F32 R124, R200, R206.reuse, R124 ;  /* 0x000000cec87c723c */ /* 0x080fea000000187c */
[----:B------:R-:W-:Y:S01]  /*6100*/  IMAD.SHL.U32 R204, R230, 0x8, RZ ;  /* 0x00000008e6cc7824 */ /* 0x000fe200078e00ff */
[----:B------:R-:W-:Y:S05]  /*6110*/  HMMA.16816.F32 R128, R196, R206, R128 ;  /* 0x000000cec480723c */ /* 0x000fea0000001880 */
[-C--:B------:R-:W-:Y:S01]  /*6120*/  LEA R2, P0, R204, R228.reuse, 0x2 ;  /* 0x000000e4cc027211 */ /* 0x080fe200078010ff */
[C---:B------:R-:W-:Y:S02]  /*6130*/  IMAD.SHL.U32 R200, R230.reuse, 0x10, RZ ;  /* 0x00000010e6c87824 */ /* 0x040fe400078e00ff */
[----:B------:R-:W-:Y:S03]  /*6140*/  IMAD.SHL.U32 R197, R230, 0x20, RZ ;  /* 0x00000020e6c57824 */ /* 0x000fe600078e00ff */
[-C--:B------:R-:W-:Y:S01]  /*6150*/  LEA.HI.X.SX32 R3, R204, R229.reuse, 0x2, P0 ;  /* 0x000000e5cc037211 */ /* 0x080fe200000f16ff */
[----:B------:R-:W-:Y:S01]  /*6160*/  IMAD R201, R230, 0x28, RZ ;  /* 0x00000028e6c97824 */ /* 0x000fe200078e02ff */
[-C--:B------:R-:W-:Y:S02]  /*6170*/  LEA R198, P1, R200, R228.reuse, 0x2 ;  /* 0x000000e4c8c67211 */ /* 0x080fe400078210ff */
[-C--:B------:R-:W-:Y:S01]  /*6180*/  LEA R4, P0, R0, R228.reuse, 0x2 ;  /* 0x000000e400047211 */ /* 0x080fe200078010ff */
[----:B------:R1:W-:Y:S01]  /*6190*/  REDG.E.ADD.F32.FTZ.RN.STRONG.GPU desc[UR6][R2.64], R5 ;  /* 0x00000005020079a6 */ /* 0x0003e2000c10f386 */
[-C--:B------:R-:W-:Y:S02]  /*61a0*/  LEA.HI.X.SX32 R199, R200, R229.reuse, 0x2, P1 ;  /* 0x000000e5c8c77211 */ /* 0x080fe400008f16ff */
[CC--:B------:R-:W-:Y:S03]  /*61b0*/  LEA R196, P1, R197.reuse, R228.reuse, 0x2 ;  /* 0x000000e4c5c47211 */ /* 0x0c0fe600078210ff */
[----:B------:R2:W-:Y:S01]  /*61c0*/  REDG.E.ADD.F32.FTZ.RN.STRONG.GPU desc[UR6][R198.64], R6 ;  /* 0x00000006c60079a6 */ /* 0x0005e2000c10f386 */
[-C--:B------:R-:W-:Y:S02]  /*61d0*/  LEA.HI.X.SX32 R197, R197, R229.reuse, 0x2, P1 ;  /* 0x000000e5c5c57211 */ /* 0x080fe400008f16ff */
[-C--:B-1----:R-:W-:Y:S01]  /*61e0*/  LEA.HI.X.SX32 R5, R0, R229.reuse, 0x2, P0 ;  /* 0x000000e500057211 */ /* 0x082fe200000f16ff */
[C---:B------:R-:W-:Y:S02]  /*61f0*/  IMAD R0, R230.reuse, 0x30, RZ ;  /* 0x00000030e6007824 */ /* 0x040fe400078e02ff */
[----:B------:R-:W-:Y:S02]  /*6200*/  IMAD R230, R230, 0x38, RZ ;  /* 0x00000038e6e67824 */ /* 0x000fe400078e02ff */
[----:B------:R1:W-:Y:S01]  /*6210*/  REDG.E.ADD.F32.FTZ.RN.STRONG.GPU desc[UR6][R4.64], R7 ;  /* 0x00000007040079a6 */ /* 0x0003e2000c10f386 */
[CC--:B--2---:R-:W-:Y:S03]  /*6220*/  LEA R6, P0, R201.reuse, R228.reuse, 0x2 ;  /* 0x000000e4c9067211 */ /* 0x0c4fe600078010ff */
[----:B------:R2:W-:Y:S01]  /*6230*/  REDG.E.ADD.F32.FTZ.RN.STRONG.GPU desc[UR6][R196.64], R8 ;  /* 0x00000008c40079a6 */ /* 0x0005e2000c10f386 */
[-C--:B-1----:R-:W-:Y:S02]  /*6240*/  LEA.HI.X.SX32 R7, R201, R229.reuse, 0x2, P0 ;  /* 0x000000e5c9077211 */ /* 0x082fe400000f16ff */
[-C--:B------:R-:W-:Y:S02]  /*6250*/  LEA R4, P1, R0, R228.reuse, 0x2 ;  /* 0x000000e400047211 */ /* 0x080fe400078210ff */
[-C--:B--2---:R-:W-:Y:S01]  /*6260*/  LEA R8, P0, R230, R228.reuse, 0x2 ;  /* 0x000000e4e6087211 */ /* 0x084fe200078010ff */
[----:B------:R1:W-:Y:S01]  /*6270*/  REDG.E.ADD.F32.FTZ.RN.STRONG.GPU desc[UR6][R6.64], R9 ;  /* 0x00000009060079a6 */ /* 0x0003e2000c10f386 */
[-C--:B------:R-:W-:Y:S05]  /*6280*/  LEA.HI.X.SX32 R5, R0, R229.reuse, 0x2, P1 ;  /* 0x000000e500057211 */ /* 0x080fea00008f16ff */
[----:B------:R2:W-:Y:S01]  /*6290*/  REDG.E.ADD.F32.FTZ.RN.STRONG.GPU desc[UR6][R4.64], R10 ;  /* 0x0000000a040079a6 */ /* 0x0005e2000c10f386 */
[-C--:B-1----:R-:W-:Y:S01]  /*62a0*/  LEA.HI.X.SX32 R9, R230, R229.reuse, 0x2, P0 ;  /* 0x000000e5e6097211 */ /* 0x082fe200000f16ff */
[----:B------:R-:W-:Y:S04]  /*62b0*/  VIADD R7, R200, 0x20 ;  /* 0x00000020c8077836 */ /* 0x000fe80000000000 */
[----:B------:R1:W-:Y:S01]  /*62c0*/  REDG.E.ADD.F32.FTZ.RN.STRONG.GPU desc[UR6][R8.64], R11 ;  /* 0x0000000b080079a6 */ /* 0x0003e2000c10f386 */
[CC--:B------:R-:W-:Y:S01]  /*62d0*/  LEA R6, P0, R7.reuse, R228.reuse, 0x2 ;  /* 0x000000e407067211 */ /* 0x0c0fe200078010ff */
[C---:B------:R-:W-:Y:S02]  /*62e0*/  IMAD.IADD R0, R204.reuse, 0x1, R7 ;  /* 0x00000001cc007824 */ /* 0x040fe400078e0207 */
[----:B------:R-:W-:Y:S01]  /*62f0*/  REDG.E.ADD.F32.FTZ.RN.STRONG.GPU desc[UR6][R228.64+0x80], R16 ;  /* 0x00008010e40079a6 */ /* 0x000fe2000c10f386 */
[-C--:B------:R-:W-:Y:S01]  /*6300*/  LEA.HI.X.SX32 R7, R7, R229.reuse, 0x2, P0 ;  /* 0x000000e507077211 */ /* 0x080fe200000f16ff */
[----:B--2---:R-:W-:Y:S01]  /*6310*/  IMAD.IADD R5, R204, 0x1, R0 ;  /* 0x00000001cc057824 */ /* 0x004fe200078e0200 */
[-C--:B------:R-:W-:Y:S01]  /*6320*/  LEA R196, P0, R0, R228.reuse, 0x2 ;  /* 0x000000e400c47211 */ /* 0x080fe200078010ff */
[----:B------:R-:W-:Y:S02]  /*6330*/  REDG.E.ADD.F32.FTZ.RN.STRONG.GPU desc[UR6][R2.64+0x80], R17 ;  /* 0x00008011020079a6 */ /* 0x000fe4000c10f386 */
[----:B------:R-:W-:Y:S01]  /*6340*/  IMAD.IADD R4, R204, 0x1, R5 ;  /* 0x00000001cc047824 */ /* 0x000fe200078e0205 */
[-C--:B------:R-:W-:Y:S01]  /*6350*/  LEA.HI.X.SX32 R197, R0, R229.reuse, 0x2, P0 ;  /* 0x000000e500c57211 */ /* 0x080fe200000f16ff */
[----:B------:R2:W-:Y:S02]  /*6360*/  REDG.E.ADD.F32.FTZ.RN.STRONG.GPU desc[UR6][R6.64], R18 ;  /* 0x00000012060079a6 */ /* 0x0005e4000c10f386 */
[----:B------:R-:W-:Y:S01]  /*6370*/  IMAD.IADD R0, R204, 0x1, R4 ;  /* 0x00000001cc007824 */ /* 0x000fe200078e0204 */
[CC--:B------:R-:W-:Y:S01]  /*6380*/  LEA R10, P0, R4.reuse, R228.reuse, 0x2 ;  /* 0x000000e4040a7211 */ /* 0x0c0fe200078010ff */
[----:B------:R-:W-:Y:S04]  /*6390*/  REDG.E.ADD.F32.FTZ.RN.STRONG.GPU desc[UR6][R196.64], R19 ;  /* 0x00000013c40079a6 */ /* 0x000fe8000c10f386 */
[----:B------:R-:W-:Y:S01]  /*63a0*/  LDSM.16.MT88.4 R16, [R212+0x2000] ;  /* 0x00200000d410783b */ /* 0x000fe20000004200 */
[CC--:B-1----:R-:W-:Y:S02]  /*63b0*/  LEA R8, P1, R5.reuse, R228.reuse, 0x2 ;  /* 0x000000e405087211 */ /* 0x0c2fe400078210ff */
[-C--:B------:R-:W-:Y:S02]  /*63c0*/  LEA.HI.X.SX32 R11, R4, R229.reuse, 0x2, P0 ;  /* 0x000000e5040b7211 */ /* 0x080fe400000f16ff */
[-C--:B------:R-:W-:Y:S01]  /*63d0*/  LEA.HI.X.SX32 R9, R5, R229.reuse, 0x2, P1 ;  /* 0x000000e505097211 */ /* 0x080fe200008f16ff */
[----:B------:R-:W-:Y:S04]  /*63e0*/  IMAD.IADD R5, R204, 0x1, R0 ;  /* 0x00000001cc057824 */ /* 0x000fe800078e0200 */
[----:B------:R1:W-:Y:S01]  /*63f0*/  REDG.E.ADD.F32.FTZ.RN.STRONG.GPU desc[UR6][R8.64], R12 ;  /* 0x0000000c080079a6 */ /* 0x0003e2000c10f386 */
[CC--:B--2---:R-:W-:Y:S03]  /*6400*/  LEA R6, P0, R0.reuse, R228.reuse, 0x2 ;  /* 0x000000e400067211 */ /* 0x0c4fe600078010ff */
[----:B------:R-:W-:Y:S01]  /*6410*/  REDG.E.ADD.F32.FTZ.RN.STRONG.GPU desc[UR6][R10.64], R13 ;  /* 0x0000000d0a0079a6 */ /* 0x000fe2000c10f386 */
[-C--:B------:R-:W-:Y:S02]  /*6420*/  LEA.HI.X.SX32 R7, R0, R229.reuse, 0x2, P0 ;  /* 0x000000e500077211 */ /* 0x080fe400000f16ff */
[CC--:B------:R-:W-:Y:S03]  /*6430*/  LEA R4, P0, R5.reuse, R228.reuse, 0x2 ;  /* 0x000000e405047211 */ /* 0x0c0fe600078010ff */
[----:B------:R2:W-:Y:S01]  /*6440*/  REDG.E.ADD.F32.FTZ.RN.STRONG.GPU desc[UR6][R6.64], R14 ;  /* 0x0000000e060079a6 */ /* 0x0005e2000c10f386 */
[-C--:B------:R-:W-:Y:S05]  /*6450*/  LEA.HI.X.SX32 R5, R5, R229.reuse, 0x2, P0 ;  /* 0x000000e505057211 */ /* 0x080fea00000f16ff */
[----:B------:R3:W-:Y:S04]  /*6460*/  REDG.E.ADD.F32.FTZ.RN.STRONG.GPU desc[UR6][R4.64], R15 ;  /* 0x0000000f040079a6 */ /* 0x0007e8000c10f386 */
[----:B------:R-:W-:Y:S04]  /*6470*/  REDG.E.ADD.F32.FTZ.RN.STRONG.GPU desc[UR6][R228.64+0x100], R84 ;  /* 0x00010054e40079a6 */ /* 0x000fe8000c10f386 */
[----:B------:R-:W-:Y:S01]  /*6480*/  REDG.E.ADD.F32.FTZ.RN.STRONG.GPU desc[UR6][R2.64+0x100], R85 ;  /* 0x00010055020079a6 */ /* 0x000fe2000c10f386 */
[----:B-1----:R-:W-:Y:S04]  /*6490*/  VIADD R8, R200, 0x40 ;  /* 0x00000040c8087836 */ /* 0x002fe80000000000 */
[----:B------:R-:W-:Y:S01]  /*64a0*/  IMAD.IADD R0, R204, 0x1, R8 ;  /* 0x00000001cc007824 */ /* 0x000fe200078e0208 */
[CC--:B--2---:R-:W-:Y:S04]  /*64b0*/  LEA R6, P0, R8.reuse, R228.reuse, 0x2 ;  /* 0x000000e408067211 */ /* 0x0c4fe800078010ff */
[-C--:B------:R-:W-:Y:S01]  /*64c0*/  LEA.HI.X.SX32 R7, R8, R229.reuse, 0x2, P0 ;  /* 0x000000e508077211 */ /* 0x080fe200000f16ff */
[----:B---3--:R-:W-:Y:S01]  /*64d0*/  IMAD.IADD R5, R204, 0x1, R0 ;  /* 0x00000001cc057824 */ /* 0x008fe200078e0200 */
[-C--:B------:R-:W-:Y:S03]  /*64e0*/  LEA R12, P0, R0, R228.reuse, 0x2 ;  /* 0x000000e4000c7211 */ /* 0x080fe600078010ff */
[----:B------:R1:W-:Y:S01]  /*64f0*/  REDG.E.ADD.F32.FTZ.RN.STRONG.GPU desc[UR6][R6.64], R86 ;  /* 0x00000056060079a6 */ /* 0x0003e2000c10f386 */
[----:B------:R-:W-:Y:S01]  /*6500*/  IMAD.IADD R4, R204, 0x1, R5 ;  /* 0x00000001cc047824 */ /* 0x000fe200078e0205 */
[-C--:B------:R-:W-:Y:S02]  /*6510*/  LEA.HI.X.SX32 R13, R0, R229.reuse, 0x2, P0 ;  /* 0x000000e5000d7211 */ /* 0x080fe400000f16ff */
[CC--:B------:R-:W-:Y:S01]  /*6520*/  LEA R8, P1, R5.reuse, R228.reuse, 0x2 ;  /* 0x000000e405087211 */ /* 0x0c0fe200078210ff */
[----:B------:R-:W-:Y:S01]  /*6530*/  IMAD.IADD R0, R204, 0x1, R4 ;  /* 0x00000001cc007824 */ /* 0x000fe200078e0204 */
[-C--:B------:R-:W-:Y:S01]  /*6540*/  LEA R10, P0, R4, R228.reuse, 0x2 ;  /* 0x000000e4040a7211 */ /* 0x080fe200078010ff */
[----:B------:R-:W-:Y:S01]  /*6550*/  REDG.E.ADD.F32.FTZ.RN.STRONG.GPU desc[UR6][R12.64], R87 ;  /* 0x000000570c0079a6 */ /* 0x000fe2000c10f386 */
[-C--:B------:R-:W-:Y:S01]  /*6560*/  LEA.HI.X.SX32 R9, R5, R229.reuse, 0x2, P1 ;  /* 0x000000e505097211 */ /* 0x080fe200008f16ff */
[----:B------:R-:W-:Y:S01]  /*6570*/  IMAD.IADD R5, R204, 0x1, R0 ;  /* 0x00000001cc057824 */ /* 0x000fe200078e0200 */
[-C--:B------:R-:W-:Y:S01]  /*6580*/  LEA.HI.X.SX32 R11, R4, R229.reuse, 0x2, P0 ;  /* 0x000000e5040b7211 */ /* 0x080fe200000f16ff */
[----:B------:R-:W-:Y:S04]  /*6590*/  LDSM.16.MT88.4 R84, [R212+0x4000] ;  /* 0x00400000d454783b */ /* 0x000fe80000004200 */
[----:B------:R2:W-:Y:S04]  /*65a0*/  REDG.E.ADD.F32.FTZ.RN.STRONG.GPU desc[UR6][R8.64], R88 ;  /* 0x00000058080079a6 */ /* 0x0005e8000c10f386 */
[----:B------:R-:W-:Y:S01]  /*65b0*/  REDG.E.ADD.F32.FTZ.RN.STRONG.GPU desc[UR6][R10.64], R89 ;  /* 0x000000590a0079a6 */ /* 0x000fe2000c10f386 */
[CC--:B-1----:R-:W-:Y:S04]  /*65c0*/  LEA R6, P0, R0.reuse, R228.reuse, 0x2 ;  /* 0x000000e400067211 */ /* 0x0c2fe800078010ff */
[-C--:B------:R-:W-:Y:S02]  /*65d0*/  LEA.HI.X.SX32 R7, R0, R229.reuse, 0x2, P0 ;  /* 0x000000e500077211 */ /* 0x080fe400000f16ff */
[CC--:B------:R-:W-:Y:S03]  /*65e0*/  LEA R4, P0, R5.reuse, R228.reuse, 0x2 ;  /* 0x000000e405047211 */ /* 0x0c0fe600078010ff */
[----:B------:R1:W-:Y:S01]  /*65f0*/  REDG.E.ADD.F32.FTZ.RN.STRONG.GPU desc[UR6][R6.64], R90 ;  /* 0x0000005a060079a6 */ /* 0x0003e2000c10f386 */
[-C--:B------:R-:W-:Y:S05]  /*6600*/  LEA.HI.X.SX32 R5, R5, R229.reuse, 0x2, P0 ;  /* 0x000000e505057211 */ /* 0x080fea00000f16ff */
[----:B------:R3:W-:Y:S01]  /*6610*/  REDG.E.ADD.F32.FTZ.RN.STRONG.GPU desc[UR6][R4.64], R91 ;  /* 0x0000005b040079a6 */ /* 0x0007e2000c10f386 */
[----:B--2---:R-:W-:Y:S03]  /*6620*/  VIADD R8, R200, 0x60 ;  /* 0x00000060c8087836 */ /* 0x004fe60000000000 */
[----:B------:R-:W-:Y:S01]  /*6630*/  REDG.E.ADD.F32.FTZ.RN.STRONG.GPU desc[UR6][R228.64+0x180], R96 ;  /* 0x00018060e40079a6 */ /* 0x000fe2000c10f386 */
[----:B------:R-:W-:Y:S03]  /*6640*/  IMAD.IADD R0, R204, 0x1, R8 ;  /* 0x00000001cc007824 */ /* 0x000fe600078e0208 */
[----:B------:R-:W-:Y:S04]  /*6650*/  REDG.E.ADD.F32.FTZ.RN.STRONG.GPU desc[UR6][R2.64+0x180], R97 ;  /* 0x00018061020079a6 */ /* 0x000fe8000c10f386 */
[----:B------:R-:W-:Y:S01]  /*6660*/  LDSM.16.MT88.4 R88, [R212+0x6000] ;  /* 0x00600000d458783b */ /* 0x000fe20000004200 */
[CC--:B-1----:R-:W-:Y:S04]  /*6670*/  LEA R6, P0, R8.reuse, R228.reuse, 0x2 ;  /* 0x000000e408067211 */ /* 0x0c2fe800078010ff */
        /* <DEDUP_REMOVED lines=96> */
[-C--:B------:R-:W-:Y:S03]  /*6c80*/  LEA.HI.X.SX32 R11, R4, R229.reuse, 0x2, P0 ;  /* 0x000000e5040b7211 */ /* 0x080fe600000f16ff */
[----:B------:R2:W-:Y:S04]  /*6c90*/  REDG.E.ADD.F32.FTZ.RN.STRONG.GPU desc[UR6][R8.64], R120 ;  /* 0x00000078080079a6 */ /* 0x0005e8000c10f386 */
[----:B------:R-:W-:Y:S01]  /*6ca0*/  REDG.E.ADD.F32.FTZ.RN.STRONG.GPU desc[UR6][R10.64], R121 ;  /* 0x000000790a0079a6 */ /* 0x000fe2000c10f386 */
[CC--:B-1----:R-:W-:Y:S04]  /*6cb0*/  LEA R6, P0, R0.reuse, R228.reuse, 0x2 ;  /* 0x000000e400067211 */ /* 0x0c2fe800078010ff */
[-C--:B------:R-:W-:Y:S01]  /*6cc0*/  LEA.HI.X.SX32 R7, R0, R229.reuse, 0x2, P0 ;  /* 0x000000e500077211 */ /* 0x080fe200000f16ff */
[----:B------:R-:W-:Y:S01]  /*6cd0*/  VIADD R0, R200, 0xe0 ;  /* 0x000000e0c8007836 */ /* 0x000fe20000000000 */
[CC--:B------:R-:W-:Y:S03]  /*6ce0*/  LEA R4, P0, R5.reuse, R228.reuse, 0x2 ;  /* 0x000000e405047211 */ /* 0x0c0fe600078010ff */
[----:B------:R1:W-:Y:S01]  /*6cf0*/  REDG.E.ADD.F32.FTZ.RN.STRONG.GPU desc[UR6][R6.64], R122 ;  /* 0x0000007a060079a6 */ /* 0x0003e2000c10f386 */
[-C--:B------:R-:W-:Y:S01]  /*6d00*/  LEA.HI.X.SX32 R5, R5, R229.reuse, 0x2, P0 ;  /* 0x000000e505057211 */ /* 0x080fe200000f16ff */
[----:B--2---:R-:W-:Y:S04]  /*6d10*/  IMAD.IADD R8, R204, 0x1, R0 ;  /* 0x00000001cc087824 */ /* 0x004fe800078e0200 */
[----:B------:R2:W-:Y:S04]  /*6d20*/  REDG.E.ADD.F32.FTZ.RN.STRONG.GPU desc[UR6][R4.64], R123 ;  /* 0x0000007b040079a6 */ /* 0x0005e8000c10f386 */
[----:B------:R-:W-:Y:S04]  /*6d30*/  REDG.E.ADD.F32.FTZ.RN.STRONG.GPU desc[UR6][R228.64+0x380], R128 ;  /* 0x00038080e40079a6 */ /* 0x000fe8000c10f386 */
[----:B------:R3:W-:Y:S01]  /*6d40*/  REDG.E.ADD.F32.FTZ.RN.STRONG.GPU desc[UR6][R2.64+0x380], R129 ;  /* 0x00038081020079a6 */ /* 0x0007e2000c10f386 */
[CC--:B-1----:R-:W-:Y:S04]  /*6d50*/  LEA R6, P0, R0.reuse, R228.reuse, 0x2 ;  /* 0x000000e400067211 */ /* 0x0c2fe800078010ff */
[-C--:B------:R-:W-:Y:S01]  /*6d60*/  LEA.HI.X.SX32 R7, R0, R229.reuse, 0x2, P0 ;  /* 0x000000e500077211 */ /* 0x080fe200000f16ff */
[----:B--2---:R-:W-:Y:S01]  /*6d70*/  IMAD.IADD R5, R204, 0x1, R8 ;  /* 0x00000001cc057824 */ /* 0x004fe200078e0208 */
        /* <DEDUP_REMOVED lines=9> */
[----:B---3--:R-:W-:Y:S01]  /*6e10*/  IMAD.IADD R3, R204, 0x1, R0 ;  /* 0x00000001cc037824 */ /* 0x008fe200078e0200 */
[-C--:B------:R-:W-:Y:S01]  /*6e20*/  LEA.HI.X.SX32 R9, R4, R229.reuse, 0x2, P2 ;  /* 0x000000e504097211 */ /* 0x080fe200010f16ff */
[----:B------:R-:W-:Y:S03]  /*6e30*/  LDSM.16.MT88.4 R12, [R219+0x28000] ;  /* 0x02800000db0c783b */ /* 0x000fe60000004200 */
[CC--:B------:R-:W-:Y:S01]  /*6e40*/  LEA R2, P0, R3.reuse, R228.reuse, 0x2 ;  /* 0x000000e403027211 */ /* 0x0c0fe200078010ff */
[----:B------:R-:W-:Y:S03]  /*6e50*/  REDG.E.ADD.F32.FTZ.RN.STRONG.GPU desc[UR6][R10.64], R124 ;  /* 0x0000007c0a0079a6 */ /* 0x000fe6000c10f386 */
[-C--:B------:R-:W-:Y:S01]  /*6e60*/  LEA.HI.X.SX32 R3, R3, R229.reuse, 0x2, P0 ;  /* 0x000000e503037211 */ /* 0x080fe200000f16ff */
[----:B------:R-:W-:Y:S01]  /*6e70*/  REDG.E.ADD.F32.FTZ.RN.STRONG.GPU desc[UR6][R8.64], R125 ;  /* 0x0000007d080079a6 */ /* 0x000fe2000c10f386 */
[----:B------:R-:W-:Y:S03]  /*6e80*/  PLOP3.LUT P0, PT, PT, PT, UP2, 0x80, 0x0 ;  /* 0x000000000000781c */ /* 0x000fe60003f0f028 */
[----:B------:R-:W-:Y:S01]  /*6e90*/  LDSM.16.MT88.4 R8, [R212] ;  /* 0x00000000d408783b */ /* 0x000fe20000004200 */
[C---:B-1----:R-:W-:Y:S04]  /*6ea0*/  LEA R6, P1, R0.reuse, R228, 0x2 ;  /* 0x000000e400067211 */ /* 0x042fe800078210ff */
[----:B------:R-:W-:Y:S01]  /*6eb0*/  LEA.HI.X.SX32 R7, R0, R229, 0x2, P1 ;  /* 0x000000e500077211 */ /* 0x000fe200008f16ff */
[C---:B------:R-:W-:Y:S01]  /*6ec0*/  VIADD R0, R212.reuse, 0xffff8000 ;  /* 0xffff8000d4007836 */ /* 0x040fe20000000000 */
[----:B------:R-:W-:Y:S01]  /*6ed0*/  PLOP3.LUT P1, PT, PT, PT, UP0, 0x80, 0x0 ;  /* 0x000000000000781c */ /* 0x000fe20003f2f008 */
[----:B------:R-:W-:Y:S02]  /*6ee0*/  @UP3 UIADD3 UR14, UP0, UR14, -0x100, URZ ;  /* 0xffffff000e0e3890 */ /* 0x000fe4000ff1e03f */
[----:B------:R-:W-:Y:S02]  /*6ef0*/  REDG.E.ADD.F32.FTZ.RN.STRONG.GPU desc[UR6][R6.64], R126 ;  /* 0x0000007e060079a6 */ /* 0x000fe4000c10f386 */
[----:B------:R-:W-:Y:S02]  /*6f00*/  @UP3 UIADD3.X UR13, UR13, -0x1, URZ, UP0, !UPT ;  /* 0xffffffff0d0d3890 */ /* 0x000fe400087fe43f */
[----:B------:R-:W1:Y:S04]  /*6f10*/  LDSM.16.MT88.4 R4, [R218+0x28000] ;  /* 0x02800000da04783b */ /* 0x000e680000004200 */
[----:B------:R-:W-:Y:S02]  /*6f20*/  REDG.E.ADD.F32.FTZ.RN.STRONG.GPU desc[UR6][R2.64], R127 ;  /* 0x0000007f020079a6 */ /* 0x000fe4000c10f386 */
[----:B------:R-:W-:Y:S01]  /*6f30*/  @P1 VIADD R0, R212, 0x8000 ;  /* 0x00008000d4001836 */ /* 0x000fe20000000000 */
        /* <DEDUP_REMOVED lines=42> */
[----:B------:R2:W3:Y:S04]  /*71e0*/  LDSM.16.MT88.4 R84, [R212+0x1800] ;  /* 0x00180000d454783b */ /* 0x0004e80000004200 */
[----:B------:R-:W3:Y:S01]  /*71f0*/  LDSM.16.MT88.4 R92, [R219+0x29800] ;  /* 0x02980000db5c783b */ /* 0x000ee20000004200 */
[-C--:B----4-:R-:W-:Y:S06]  /*7200*/  HMMA.16816.F32 R132, R4, R12.reuse, R132 ;  /* 0x0000000c0484723c */ /* 0x090fec0000001884 */
[C---:B------:R-:W-:Y:S06]  /*7210*/  HMMA.16816.F32 R136, R88.reuse, R12, R136 ;  /* 0x0000000c5888723c */ /* 0x040fec0000001888 */
[-C--:B------:R-:W-:Y:S06]  /*7220*/  HMMA.16816.F32 R140, R88, R14.reuse, R140 ;  /* 0x0000000e588c723c */ /* 0x080fec000000188c */
[C---:B------:R-:W-:Y:S05]  /*7230*/  HMMA.16816.F32 R144, R4.reuse, R14, R144 ;  /* 0x0000000e0490723c */ /* 0x040fea0000001890 */
[----:B--2---:R-:W-:Y:S01]  /*7240*/  IMAD.MOV.U32 R212, RZ, RZ, R0 ;  /* 0x000000ffffd47224 */ /* 0x004fe200078e0000 */
        /* <DEDUP_REMOVED lines=12> */
[-C--:B---3--:R-:W-:Y:S06]  /*7310*/  HMMA.16816.F32 R132, R16, R84.reuse, R132 ;  /* 0x000000541084723c */ /* 0x088fec0000001884 */
        /* <DEDUP_REMOVED lines=126> */
[----:B------:R-:W-:Y:S01]  /*7b00*/  F2FP.F16.F32.PACK_AB R10, R10, R172 ;  /* 0x000000ac0a0a723e */ /* 0x000fe200000000ff */
[----:B------:R-:W-:Y:S01]  /*7b10*/  @UP0 UIADD3 UR5, UR18, UR30, URZ ;  /* 0x0000001e12050290 */ /* 0x000fe2000fffe03f */
        /* <DEDUP_REMOVED lines=74> */
[----:B-1----:R-:W-:-:S03]  /*7fc0*/  SHF.R.S32.HI R6, RZ, 0x1f, R0 ;  /* 0x0000001fff067819 */ /* 0x002fc60000011400 */
[----:B------:R2:W-:Y:S01]  /*7fd0*/  STS [R245+0xb400], R42 ;  /* 0x00b4002af5007388 */ /* 0x0005e20000000800 */
[----:B------:R-:W-:-:S03]  /*7fe0*/  LEA.HI R6, R6, R0, RZ, 0x3 ;  /* 0x0000000006067211 */ /* 0x000fc600078f18ff */
        /* <DEDUP_REMOVED lines=32> */
.L_x_404:
[----:B------:R-:W-:Y:S01]  /*81f0*/  @UP0 UIADD3 UR11, UR18, UR30, URZ ;  /* 0x0000001e120b0290 */ /* 0x000fe2000fffe03f */
[----:B--2---:R-:W-:Y:S01]  /*8200*/  LOP3.LUT R2, R6, 0xfffffff8, RZ, 0xc0, !PT ;  /* 0xfffffff806027812 */ /* 0x004fe200078ec0ff */
[----:B------:R-:W-:Y:S01]  /*8210*/  @UP0 ULDC.64 UR12, c[0x0][0x458] ;  /* 0x00011600000c0ab9 */ /* 0x000fe20000000a00 */
[----:B------:R-:W-:Y:S02]  /*8220*/  USHF.L.U32 UR5, UR17, 0x6, URZ ;  /* 0x0000000611057899 */ /* 0x000fe4000800063f */
[----:B------:R-:W-:Y:S01]  /*8230*/  @UP0 UIMAD.WIDE.U32 UR14, UR11, UR12, URZ ;  /* 0x0000000c0b0e02a5 */ /* 0x000fe2000f8e003f */
[----:B------:R-:W-:Y:S01]  /*8240*/  IMAD.IADD R2, R0, 0x1, -R2 ;  /* 0x0000000100027824 */ /* 0x000fe200078e0a02 */
[----:B------:R-:W-:Y:S01]  /*8250*/  @UP0 UIMAD UR11, UR11, UR13, URZ ;  /* 0x0000000d0b0b02a4 */ /* 0x000fe2000f8e023f */
[----:B------:R-:W-:-:S03]  /*8260*/  LEA R0, R250, UR4, 0x1 ;  /* 0x00000004fa007c11 */ /* 0x000fc6000f8e08ff */
        /* <DEDUP_REMOVED lines=14> */
.L_x_405:
        /* <DEDUP_REMOVED lines=39> */
[----:B------:R-:W-:-:S03]  /*85c0*/  ULDC.64 UR18, c[0x0][0x3f0] ;  /* 0x0000fc0000127ab9 */ /* 0x000fc60000000a00 */
[----:B------:R-:W4:Y:S01]  /*85d0*/  LDS.128 R12, [R0+0x18000] ;  /* 0x01800000000c7984 */ /* 0x000f220000000c00 */
[----:B------:R-:W-:-:S03]  /*85e0*/  IMAD.WIDE.U32 R8, R10, UR8, R2 ;  /* 0x000000080a087c25 */ /* 0x000fc6000f8e0002 */
[----:B------:R-:W1:Y:S01]  /*85f0*/  LDS.128 R24, [R0+0x1e000] ;  /* 0x01e0000000187984 */ /* 0x000e620000000c00 */
[----:B------:R-:W-:-:S05]  /*8600*/  IMAD R2, R10, UR9, R44 ;  /* 0x000000090a027c24 */ /* 0x000fca000f8e022c */
[----:B------:R-:W-:Y:S02]  /*8610*/  IADD3 R3, R2, R9, RZ ;  /* 0x0000000902037210 */ /* 0x000fe40007ffe0ff */
[----:B------:R-:W-:-:S04]  /*8620*/  LEA R2, P0, R8, UR18, 0x1 ;  /* 0x0000001208027c11 */ /* 0x000fc8000f8008ff */
[----:B------:R-:W-:-:S05]  /*8630*/  LEA.HI.X R3, R8, UR19, R3, 0x1, P0 ;  /* 0x0000001308037c11 */ /* 0x000fca00080f0c03 */
[----:B--2---:R2:W-:Y:S04]  /*8640*/  STG.E.128 desc[UR6][R2.64+0x100], R20 ;  /* 0x0001001402007986 */ /* 0x0045e8000c101d06 */
[----:B---3--:R2:W-:Y:S04]  /*8650*/  STG.E.128 desc[UR6][R2.64+0x80], R16 ;  /* 0x0000801002007986 */ /* 0x0085e8000c101d06 */
[----:B----4-:R2:W-:Y:S04]  /*8660*/  STG.E.128 desc[UR6][R2.64], R12 ;  /* 0x0000000c02007986 */ /* 0x0105e8000c101d06 */
[----:B-1----:R2:W-:Y:S02]  /*8670*/  STG.E.128 desc[UR6][R2.64+0x180], R24 ;  /* 0x0001801802007986 */ /* 0x0025e4000c101d06 */
.L_x_407:
[----:B------:R-:W-:Y:S05]  /*8680*/  BSYNC B0 ;  /* 0x0000000000007941 */ /* 0x000fea0003800000 */
.L_x_406:
[----:B------:R-:W-:Y:S04]  /*8690*/  BSSY B0, `(.L_x_408) ;  /* 0x0000010000007945 */ /* 0x000fe80003800000 */
[----:B------:R-:W-:Y:S05]  /*86a0*/  @P1 BRA `(.L_x_409) ;  /* 0x0000000000381947 */ /* 0x000fea0003800000 */
[----:B--2---:R-:W-:Y:S01]  /*86b0*/  IADD3 R2, P0, R10, 0x20, RZ ;  /* 0x000000200a027810 */ /* 0x004fe20007f1e0ff */
        /* <DEDUP_REMOVED lines=13> */
.L_x_409:
[----:B------:R-:W-:Y:S05]  /*8790*/  BSYNC B0 ;  /* 0x0000000000007941 */ /* 0x000fea0003800000 */
.L_x_408:
[----:B--2---:R-:W-:Y:S01]  /*87a0*/  IMAD.U32 R2, RZ, RZ, UR12 ;  /* 0x0000000cff027e24 */ /* 0x004fe2000f8e00ff */
[----:B------:R-:W-:Y:S01]  /*87b0*/  UIMAD UR11, UR11, UR12, URZ ;  /* 0x0000000c0b0b72a4 */ /* 0x000fe2000f8e023f */
[----:B------:R-:W2:Y:S01]  /*87c0*/  LDS.128 R24, [R0+0x20000] ;  /* 0x0200000000187984 */ /* 0x000ea20000000c00 */
[----:B------:R-:W-:Y:S01]  /*87d0*/  USHF.R.S32.HI UR10, URZ, 0x1f, UR54 ;  /* 0x0000001f3f0a7899 */ /* 0x000fe20008011436 */
[----:B------:R-:W-:Y:S01]  /*87e0*/  IMAD.WIDE.U32 R2, R2, UR5, R4 ;  /* 0x0000000502027c25 */ /* 0x000fe2000f8e0004 */
[----:B------:R-:W-:Y:S01]  /*87f0*/  UIMAD UR5, UR5, UR13, UR11 ;  /* 0x0000000d050572a4 */ /* 0x000fe2000f8e020b */
[----:B------:R-:W2:Y:S01]  /*8800*/  LDS.128 R20, [R0+0x22000] ;  /* 0x0220000000147984 */ /* 0x000ea20000000c00 */
[----:B------:R-:W-:Y:S01]  /*8810*/  ULDC.64 UR8, c[0x0][0x470] ;  /* 0x00011c0000087ab9 */ /* 0x000fe20000000a00 */
[----:B------:R-:W-:Y:S01]  /*8820*/  BSSY B0, `(.L_x_410) ;  /* 0x0000019000007945 */ /* 0x000fe20003800000 */
[----:B------:R-:W-:Y:S01]  /*8830*/  IADD3 R2, P0, R2, UR14, RZ ;  /* 0x0000000e02027c10 */ /* 0x000fe2000ff1e0ff */
[----:B------:R-:W2:Y:S04]  /*8840*/  LDS.128 R16, [R0+0x24000] ;  /* 0x0240000000107984 */ /* 0x000ea80000000c00 */
[----:B------:R1:W2:Y:S02]  /*8850*/  LDS.128 R12, [R0+0x26000] ;  /* 0x02600000000c7984 */ /* 0x0002a40000000c00 */
[----:B-1----:R-:W-:Y:S01]  /*8860*/  IMAD.U32 R0, RZ, RZ, UR5 ;  /* 0x00000005ff007e24 */ /* 0x002fe2000f8e00ff */
[----:B------:R-:W-:-:S04]  /*8870*/  UIMAD UR5, UR10, UR8, URZ ;  /* 0x000000080a0572a4 */ /* 0x000fc8000f8e023f */
[----:B------:R-:W-:Y:S01]  /*8880*/  IADD3.X R3, R3, UR16, R0, P0, !PT ;  /* 0x0000001003037c10 */ /* 0x000fe200087fe400 */
[----:B------:R-:W-:Y:S01]  /*8890*/  UIMAD UR9, UR54, UR9, UR5 ;  /* 0x00000009360972a4 */ /* 0x000fe2000f8e0205 */
[----:B------:R-:W-:-:S05]  /*88a0*/  MOV R0, UR8 ;  /* 0x0000000800007c02 */ /* 0x000fca0008000f00 */
[----:B------:R-:W-:-:S05]  /*88b0*/  IMAD.WIDE.U32 R4, R0, UR54, R2 ;  /* 0x0000003600047c25 */ /* 0x000fca000f8e0002 */
[----:B------:R-:W-:Y:S01]  /*88c0*/  IADD3 R8, R5, UR9, RZ ;  /* 0x0000000905087c10 */ /* 0x000fe2000fffe0ff */
[----:B--2---:R-:W-:Y:S06]  /*88d0*/  @P2 BRA `(.L_x_411) ;  /* 0x0000000000342947 */ /* 0x004fec0003800000 */
        /* <DEDUP_REMOVED lines=9> */
[----:B------:R1:W-:Y:S04]  /*8970*/  STG.E.128 desc[UR6][R2.64], R24 ;  /* 0x0000001802007986 */ /* 0x0003e8000c101d06 */
[----:B------:R1:W-:Y:S04]  /*8980*/  STG.E.128 desc[UR6][R2.64+0x80], R20 ;  /* 0x0000801402007986 */ /* 0x0003e8000c101d06 */
[----:B------:R1:W-:Y:S04]  /*8990*/  STG.E.128 desc[UR6][R2.64+0x100], R16 ;  /* 0x0001001002007986 */ /* 0x0003e8000c101d06 */
[----:B------:R1:W-:Y:S02]  /*89a0*/  STG.E.128 desc[UR6][R2.64+0x180], R12 ;  /* 0x0001800c02007986 */ /* 0x0003e4000c101d06 */
.L_x_411:
[----:B------:R-:W-:Y:S05]  /*89b0*/  BSYNC B0 ;  /* 0x0000000000007941 */ /* 0x000fea0003800000 */
.L_x_410:
[----:B------:R-:W-:Y:S05]  /*89c0*/  @P1 BRA `(.L_x_394) ;  /* 0x00000000003c1947 */ /* 0x000fea0003800000 */
[----:B------:R-:W-:Y:S01]  /*89d0*/  IADD3 R0, P0, R10, 0x20, RZ ;  /* 0x000000200a007810 */ /* 0x000fe20007f1e0ff */
[----:B------:R-:W-:Y:S01]  /*89e0*/  ULDC.64 UR8, c[0x0][0x3f8] ;  /* 0x0000fe0000087ab9 */ /* 0x000fe20000000a00 */
[----:B-1----:R-:W-:-:S03]  /*89f0*/  MOV R3, R8 ;  /* 0x0000000800037202 */ /* 0x002fc60000000f00 */
        /* <DEDUP_REMOVED lines=9> */
[----:B------:R2:W-:Y:S04]  /*8a90*/  STG.E.128 desc[UR6][R2.64+0x80], R56 ;  /* 0x0000803802007986 */ /* 0x0005e8000c101d06 */
[----:B------:R2:W-:Y:S04]  /*8aa0*/  STG.E.128 desc[UR6][R2.64+0x100], R52 ;  /* 0x0001003402007986 */ /* 0x0005e8000c101d06 */
[----:B------:R2:W-:Y:S02]  /*8ab0*/  STG.E.128 desc[UR6][R2.64+0x180], R48 ;  /* 0x0001803002007986 */ /* 0x0005e4000c101d06 */
.L_x_394:
[----:B------:R-:W-:Y:S05]  /*8ac0*/  BSYNC B1 ;  /* 0x0000000000017941 */ /* 0x000fea0003800000 */
.L_x_380:
[----:B------:R-:W-:Y:S01]  /*8ad0*/  R2UR UR8, R251 ;  /* 0x00000000fb0872ca */ /* 0x000fe200000e0000 */
[----:B------:R-:W-:Y:S02]  /*8ae0*/  ULDC UR5, c[0x0][0xc] ;  /* 0x0000030000057ab9 */ /* 0x000fe40000000800 */
[----:B------:R-:W-:-:S10]  /*8af0*/  UIADD3 UR17, UR5, UR17, URZ ;  /* 0x0000001105117290 */ /* 0x000fd4000fffe03f */
[----:B------:R-:W-:-:S06]  /*8b00*/  UISETP.GE.AND UP0, UPT, UR17, UR8, UPT ;  /* 0x000000081100728c */ /* 0x000fcc000bf06270 */
[----:B------:R-:W-:-:S13]  /*8b10*/  PLOP3.LUT P0, PT, PT, PT, UP0, 0x80, 0x0 ;  /* 0x000000000000781c */ /* 0x000fda0003f0f008 */
[----:B------:R-:W-:Y:S05]  /*8b20*/  @P0 BRA `(.L_x_412) ;  /* 0x0000000000040947 */ /* 0x000fea0003800000 */
[----:B------:R-:W-:Y:S05]  /*8b30*/  BRA `(.L_x_413) ;  /* 0xffffff7c00707947 */ /* 0x000fea000383ffff */
.L_x_412:
[----:B------:R-:W-:Y:S05]  /*8b40*/  EXIT ;  /* 0x000000000000794d */ /* 0x000fea0003800000 */
.L_x_414:
        /* <DEDUP_REMOVED lines=11> */
.L_x_1042:


//--------------------- .text._ZN5flash44flash_bwd_dq_dk_dv_loop_seqk_parallel_kernelI23Flash_bwd_kernel_traitsILi256ELi64ELi64ELi8ELi4ELi2ELi2ELb0ELb0EN7cutlass6half_tE19Flash_kernel_traitsILi256ELi64ELi64ELi8ES3_EELb0ELb1ELb0ELb1ELb0ELb0ELb0EEEvNS_16Flash_bwd_paramsE --------------------------
	.section	.text._ZN5flash44flash_bwd_dq_dk_dv_loop_seqk_parallel_kernelI23Flash_bwd_kernel_traitsILi256ELi64ELi64ELi8ELi4ELi2ELi2ELb0ELb0EN7cutlass6half_tE19Flash_kernel_traitsILi256ELi64ELi64ELi8ES3_EELb0ELb1ELb0ELb1ELb0ELb0ELb0EEEvNS_16Flash_bwd_paramsE,"ax",@progbits
	.align	128
        .global         _ZN5flash44flash_bwd_dq_dk_dv_loop_seqk_parallel_kernelI23Flash_bwd_kernel_traitsILi256ELi64ELi64ELi8ELi4ELi2ELi2ELb0ELb0EN7cutlass6half_tE19Flash_kernel_traitsILi256ELi64ELi64ELi8ES3_EELb0ELb1ELb0ELb1ELb0ELb0ELb0EEEvNS_16Flash_bwd_paramsE
        .type           _ZN5flash44flash_bwd_dq_dk_dv_loop_seqk_parallel_kernelI23Flash_bwd_kernel_traitsILi256ELi64ELi64ELi8ELi4ELi2ELi2ELb0ELb0EN7cutlass6half_tE19Flash_kernel_traitsILi256ELi64ELi64ELi8ES3_EELb0ELb1ELb0ELb1ELb0ELb0ELb0EEEvNS_16Flash_bwd_paramsE,@function
        .size           _ZN5flash44flash_bwd_dq_dk_dv_loop_seqk_parallel_kernelI23Flash_bwd_kernel_traitsILi256ELi64ELi64ELi8ELi4ELi2ELi2ELb0ELb0EN7cutlass6half_tE19Flash_kernel_traitsILi256ELi64ELi64ELi8ES3_EELb0ELb1ELb0ELb1ELb0ELb0ELb0EEEvNS_16Flash_bwd_paramsE,(.L_x_1043 - _ZN5flash44flash_bwd_dq_dk_dv_loop_seqk_parallel_kernelI23Flash_bwd_kernel_traitsILi256ELi64ELi64ELi8ELi4ELi2ELi2ELb0ELb0EN7cutlass6half_tE19Flash_kernel_traitsILi256ELi64ELi64ELi8ES3_EELb0ELb1ELb0ELb1ELb0ELb0ELb0EEEvNS_16Flash_bwd_paramsE)
        .other          _ZN5flash44flash_bwd_dq_dk_dv_loop_seqk_parallel_kernelI23Flash_bwd_kernel_traitsILi256ELi64ELi64ELi8ELi4ELi2ELi2ELb0ELb0EN7cutlass6half_tE19Flash_kernel_traitsILi256ELi64ELi64ELi8ES3_EELb0ELb1ELb0ELb1ELb0ELb0ELb0EEEvNS_16Flash_bwd_paramsE,@"STO_CUDA_ENTRY STV_DEFAULT"
_ZN5flash44flash_bwd_dq_dk_dv_loop_seqk_parallel_kernelI23Flash_bwd_kernel_traitsILi256ELi64ELi64ELi8ELi4ELi2ELi2ELb0ELb0EN7cutlass6half_tE19Flash_kernel_traitsILi256ELi64ELi64ELi8ES3_EELb0ELb1ELb0ELb1ELb0ELb0ELb0EEEvNS_16Flash_bwd_paramsE:
.text._ZN5flash44flash_bwd_dq_dk_dv_loop_seqk_parallel_kernelI23Flash_bwd_kernel_traitsILi256ELi64ELi64ELi8ELi4ELi2ELi2ELb0ELb0EN7cutlass6half_tE19Flash_kernel_traitsILi256ELi64ELi64ELi8ES3_EELb0ELb1ELb0ELb1ELb0ELb0ELb0EEEvNS_16Flash_bwd_paramsE:
        /* <DEDUP_REMOVED lines=16> */
[----:B------:R-:W-:Y:S01]  /*0100*/  IMAD.MOV.U32 R217, RZ, RZ, 0x20 ;  /* 0x00000020ffd97424 */ /* 0x000fe200078e00ff */
[----:B------:R-:W-:Y:S01]  /*0110*/  UMOV UR58, URZ ;  /* 0x0000003f003a7c82 */ /* 0x000fe20008000000 */
[----:B------:R-:W-:Y:S01]  /*0120*/  IMAD.MOV.U32 R219, RZ, RZ, 0x40 ;  /* 0x00000040ffdb7424 */ /* 0x000fe200078e00ff */
[----:B------:R-:W-:Y:S01]  /*0130*/  UMOV UR59, 0xffff8000 ;  /* 0xffff8000003b7882 */ /* 0x000fe20000000000 */
[----:B------:R-:W-:Y:S02]  /*0140*/  IMAD.MOV.U32 R246, RZ, RZ, -0x10 ;  /* 0xfffffff0fff67424 */ /* 0x000fe400078e00ff */
[----:B------:R-:W4:Y:S08]  /*0150*/  S2UR UR46, SR_CTAID.Y ;  /* 0x00000000002e79c3 */ /* 0x000f300000002600 */
[----:B------:R-:W5:Y:S01]  /*0160*/  S2UR UR55, SR_CTAID.Z ;  /* 0x00000000003779c3 */ /* 0x000f620000002700 */
[----:B---3--:R-:W-:Y:S01]  /*0170*/  ULEA UR4, UR4, UR5, 0x18 ;  /* 0x0000000504047291 */ /* 0x008fe2000f8ec03f */
[----:B--2---:R-:W-:Y:S01]  /*0180*/  SHF.R.S32.HI R15, RZ, 0x1f, R14 ;  /* 0x0000001fff0f7819 */ /* 0x004fe2000001140e */
[----:B----4-:R-:W-:-:S02]  /*0190*/  USHF.L.U32 UR5, UR46, 0x7, URZ ;  /* 0x000000072e057899 */ /* 0x010fc4000800063f */
[----:B------:R-:W-:Y:S01]  /*01a0*/  USHF.R.S32.HI UR6, URZ, 0x1f, UR46 ;  /* 0x0000001f3f067899 */ /* 0x000fe2000801142e */
[CC--:B------:R-:W-:Y:S02]  /*01b0*/  LEA.HI R13, R15.reuse, R14.reuse, RZ, 0x5 ;  /* 0x0000000e0f0d7211 */ /* 0x0c0fe400078f28ff */
[----:B------:R-:W-:Y:S02]  /*01c0*/  LEA.HI R6, R15, R14, RZ, 0x4 ;  /* 0x0000000e0f067211 */ /* 0x000fe400078f20ff */
[--C-:B------:R-:W-:Y:S02]  /*01d0*/  SHF.R.S32.HI R4, RZ, 0x5, R13.reuse ;  /* 0x00000005ff047819 */ /* 0x100fe4000001140d */
[----:B-1----:R-:W-:Y:S02]  /*01e0*/  SHF.R.S32.HI R0, RZ, 0x1f, R13 ;  /* 0x0000001fff007819 */ /* 0x002fe4000001140d */
[-C--:B------:R-:W-:Y:S02]  /*01f0*/  LEA.HI R3, R13, R4.reuse, RZ, 0x1 ;  /* 0x000000040d037211 */ /* 0x080fe400078f08ff */
[----:B------:R-:W-:-:S02]  /*0200*/  LEA.HI R0, R0, R4, RZ, 0x2 ;  /* 0x0000000400007211 */ /* 0x000fc400078f10ff */
[----:B------:R-:W-:Y:S02]  /*0210*/  SHF.R.S32.HI R5, RZ, 0x4, R6 ;  /* 0x00000004ff057819 */ /* 0x000fe40000011406 */
[----:B------:R-:W-:Y:S02]  /*0220*/  LOP3.LUT R2, R0, 0xfffffffc, RZ, 0xc0, !PT ;  /* 0xfffffffc00027812 */ /* 0x000fe400078ec0ff */
[----:B------:R-:W-:Y:S02]  /*0230*/  LOP3.LUT R0, R3, 0xfffffffe, RZ, 0xc0, !PT ;  /* 0xfffffffe03007812 */ /* 0x000fe400078ec0ff */
[CC--:B------:R-:W-:Y:S01]  /*0240*/  LEA.HI R17, R15.reuse, R14.reuse, RZ, 0x2 ;  /* 0x0000000e0f117211 */ /* 0x0c0fe200078f10ff */
[C---:B------:R-:W-:Y:S01]  /*0250*/  IMAD.IADD R11, R4.reuse, 0x1, -R2 ;  /* 0x00000001040b7824 */ /* 0x040fe200078e0a02 */
[----:B------:R-:W-:Y:S01]  /*0260*/  LEA.HI R16, R15, R14, RZ, 0x3 ;  /* 0x0000000e0f107211 */ /* 0x000fe200078f18ff */
[----:B------:R-:W-:Y:S01]  /*0270*/  IMAD.IADD R226, R4, 0x1, -R0 ;  /* 0x0000000104e27824 */ /* 0x000fe200078e0a00 */
[----:B------:R-:W-:-:S02]  /*0280*/  LEA.HI R0, R6, R5, RZ, 0x1 ;  /* 0x0000000506007211 */ /* 0x000fc400078f08ff */
[--C-:B------:R-:W-:Y:S02]  /*0290*/  SHF.R.S32.HI R7, RZ, 0x2, R17.reuse ;  /* 0x00000002ff077819 */ /* 0x100fe40000011411 */
[----:B------:R-:W-:Y:S02]  /*02a0*/  SHF.R.S32.HI R3, RZ, 0x1f, R17 ;  /* 0x0000001fff037819 */ /* 0x000fe40000011411 */
[----:B------:R-:W-:Y:S02]  /*02b0*/  LOP3.LUT R0, R0, 0xfffffffe, RZ, 0xc0, !PT ;  /* 0xfffffffe00007812 */ /* 0x000fe400078ec0ff */
[----:B------:R-:W-:Y:S02]  /*02c0*/  LOP3.LUT R4, R16, 0xfffffff8, RZ, 0xc0, !PT ;  /* 0xfffffff810047812 */ /* 0x000fe400078ec0ff */
[----:B------:R-:W-:Y:S01]  /*02d0*/  SHF.R.S32.HI R8, RZ, 0x3, R16 ;  /* 0x00000003ff087819 */ /* 0x000fe20000011410 */
[----:B------:R-:W-:Y:S01]  /*02e0*/  IMAD.IADD R9, R5, 0x1, -R0 ;  /* 0x0000000105097824 */ /* 0x000fe200078e0a00 */
[----:B------:R-:W-:Y:S01]  /*02f0*/  LEA.HI R3, R3, R7, RZ, 0x3 ;  /* 0x0000000703037211 */ /* 0x000fe200078f18ff */
[----:B------:R-:W-:Y:S01]  /*0300*/  IMAD.IADD R0, R14, 0x1, -R4 ;  /* 0x000000010e007824 */ /* 0x000fe200078e0a04 */
[----:B------:R-:W-:Y:S01]  /*0310*/  LOP3.LUT R4, R6, 0xfffffff0, RZ, 0xc0, !PT ;  /* 0xfffffff006047812 */ /* 0x000fe200078ec0ff */
[----:B------:R-:W-:Y:S01]  /*0320*/  IMAD.SHL.U32 R2, R8, 0x40, RZ ;  /* 0x0000004008027824 */ /* 0x000fe200078e00ff */
[----:B------:R-:W-:Y:S01]  /*0330*/  LOP3.LUT R3, R3, 0xfffffff8, RZ, 0xc0, !PT ;  /* 0xfffffff803037812 */ /* 0x000fe200078ec0ff */
[C---:B------:R-:W-:Y:S01]  /*0340*/  IMAD.SHL.U32 R242, R0.reuse, 0x8, RZ ;  /* 0x0000000800f27824 */ /* 0x040fe200078e00ff */
[----:B------:R-:W-:Y:S01]  /*0350*/  LOP3.LUT P4, RZ, R0, 0x4, RZ, 0xc0, !PT ;  /* 0x0000000400ff7812 */ /* 0x000fe2000788c0ff */
[----:B------:R-:W-:Y:S01]  /*0360*/  IMAD.SHL.U32 R222, R9, 0x200, RZ ;  /* 0x0000020009de7824 */ /* 0x000fe200078e00ff */
[----:B------:R-:W-:Y:S01]  /*0370*/  LOP3.LUT R2, R2, 0x1c0, RZ, 0xc0, !PT ;  /* 0x000001c002027812 */ /* 0x000fe200078ec0ff */
[----:B------:R-:W-:Y:S01]  /*0380*/  IMAD.IADD R6, R7, 0x1, -R3 ;  /* 0x0000000107067824 */ /* 0x000fe200078e0a03 */
[----:B------:R-:W-:Y:S01]  /*0390*/  LOP3.LUT P3, RZ, R0, 0x2, RZ, 0xc0, !PT ;  /* 0x0000000200ff7812 */ /* 0x000fe2000786c0ff */
[----:B------:R-:W-:Y:S01]  /*03a0*/  IMAD.IADD R3, R14, 0x1, -R4 ;  /* 0x000000010e037824 */ /* 0x000fe200078e0a04 */
[----:B------:R-:W-:Y:S01]  /*03b0*/  LOP3.LUT R4, R2, 0x38, R242, 0xf8, !PT ;  /* 0x0000003802047812 */ /* 0x000fe200078ef8f2 */
[----:B------:R-:W-:Y:S01]  /*03c0*/  IMAD.SHL.U32 R0, R0, 0x40, RZ ;  /* 0x0000004000007824 */ /* 0x000fe200078e00ff */
[----:B------:R-:W-:Y:S01]  /*03d0*/  SHF.R.U32.HI R2, RZ, 0x3, R2 ;  /* 0x00000003ff027819 */ /* 0x000fe20000011602 */
[----:B------:R-:W-:Y:S01]  /*03e0*/  VIADD R252, R242, 0xc0 ;  /* 0x000000c0f2fc7836 */ /* 0x000fe20000000000 */
[----:B------:R-:W-:-:S02]  /*03f0*/  SHF.R.S32.HI R5, RZ, 0x1f, R3 ;  /* 0x0000001fff057819 */ /* 0x000fc40000011403 */
[----:B------:R-:W-:Y:S01]  /*0400*/  LOP3.LUT R8, R4, R2, RZ, 0x3c, !PT ;  /* 0x0000000204087212 */ /* 0x000fe200078e3cff */
[----:B------:R-:W-:Y:S01]  /*0410*/  IMAD.SHL.U32 R2, R226, 0x10, RZ ;  /* 0x00000010e2027824 */ /* 0x000fe200078e00ff */
[----:B------:R-:W-:Y:S02]  /*0420*/  LEA.HI R10, R5, R3, RZ, 0x3 ;  /* 0x00000003050a7211 */ /* 0x000fe400078f18ff */
[----:B------:R-:W-:Y:S02]  /*0430*/  LOP3.LUT R0, R0, 0x1c0, RZ, 0xc0, !PT ;  /* 0x000001c000007812 */ /* 0x000fe400078ec0ff */
[----:B------:R-:W-:Y:S02]  /*0440*/  LEA.HI R7, R15, R14, RZ, 0x7 ;  /* 0x0000000e0f077211 */ /* 0x000fe400078f38ff */
[----:B------:R-:W-:Y:S02]  /*0450*/  LOP3.LUT R4, R10, 0xfffffff8, RZ, 0xc0, !PT ;  /* 0xfffffff80a047812 */ /* 0x000fe400078ec0ff */
[----:B------:R-:W-:-:S02]  /*0460*/  LOP3.LUT R5, R0, 0x10, R2, 0xf8, !PT ;  /* 0x0000001000057812 */ /* 0x000fc400078ef802 */
[----:B------:R-:W-:Y:S01]  /*0470*/  SHF.R.S32.HI R7, RZ, 0x7, R7 ;  /* 0x00000007ff077819 */ /* 0x000fe20000011407 */
[----:B------:R-:W-:Y:S01]  /*0480*/  IMAD.IADD R12, R3, 0x1, -R4 ;  /* 0x00000001030c7824 */ /* 0x000fe200078e0a04 */
[----:B------:R-:W-:Y:S02]  /*0490*/  LOP3.LUT R218, R0, 0x8, R16, 0xf8, !PT ;  /* 0x0000000800da7812 */ /* 0x000fe400078ef810 */
[----:B------:R-:W-:Y:S01]  /*04a0*/  SHF.R.U32.HI R0, RZ, 0x3, R0 ;  /* 0x00000003ff007819 */ /* 0x000fe20000011600 */
[----:B------:R-:W-:Y:S01]  /*04b0*/  IMAD R3, R7, 0x800, R222 ;  /* 0x0000080007037824 */ /* 0x000fe200078e02de */
[----:B------:R-:W-:Y:S02]  /*04c0*/  LOP3.LUT R2, R6, 0x1, RZ, 0xc0, !PT ;  /* 0x0000000106027812 */ /* 0x000fe400078ec0ff */
[----:B------:R-:W-:Y:S02]  /*04d0*/  LOP3.LUT R4, R5, 0x8, R16, 0xf8, !PT ;  /* 0x0000000805047812 */ /* 0x000fe400078ef810 */
[----:B------:R-:W-:-:S02]  /*04e0*/  LEA.HI R5, R15, R14, RZ, 0x6 ;  /* 0x0000000e0f057211 */ /* 0x000fc400078f30ff */
[----:B------:R-:W-:Y:S02]  /*04f0*/  LOP3.LUT R218, R218, R0, RZ, 0x3c, !PT ;  /* 0x00000000dada7212 */ /* 0x000fe400078e3cff */
[----:B------:R-:W-:Y:S02]  /*0500*/  ISETP.NE.U32.AND P0, PT, R2, 0x1, PT ;  /* 0x000000010200780c */ /* 0x000fe40003f05070 */
[----:B------:R-:W-:Y:S01]  /*0510*/  LOP3.LUT R222, R222, R4, R0, 0xf6, !PT ;  /* 0x00000004dede7212 */ /* 0x000fe200078ef600 */
[----:B------:R-:W-:Y:S01]  /*0520*/  IMAD.IADD R218, R3, 0x1, R218 ;  /* 0x0000000103da7824 */ /* 0x000fe200078e02da */
[----:B------:R-:W-:Y:S02]  /*0530*/  LOP3.LUT R2, R13, 0xffffffe0, RZ, 0xc0, !PT ;  /* 0xffffffe00d027812 */ /* 0x000fe400078ec0ff */
[----:B------:R-:W-:Y:S01]  /*0540*/  SHF.R.S32.HI R0, RZ, 0x6, R5 ;  /* 0x00000006ff007819 */ /* 0x000fe20000011405 */
[----:B------:R-:W-:Y:S01]  /*0550*/  IMAD.SHL.U32 R218, R218, 0x2, RZ ;  /* 0x00000002dada7824 */ /* 0x000fe200078e00ff */
[----:B------:R-:W-:Y:S01]  /*0560*/  LOP3.LUT R3, R17, 0x7ffffffc, RZ, 0xc0, !PT ;  /* 0x7ffffffc11037812 */ /* 0x000fe200078ec0ff */
[----:B------:R-:W-:Y:S01]  /*0570*/  IMAD.IADD R18, R14, 0x1, -R2 ;  /* 0x000000010e127824 */ /* 0x000fe200078e0a02 */
[----:B------:R-:W-:Y:S01]  /*0580*/  R2P PR, R6, 0x6 ;  /* 0x0000000606007804 */ /* 0x000fe20000000000 */
[C---:B------:R-:W-:Y:S01]  /*0590*/  IMAD R5, R0.reuse, 0x200, R8 ;  /* 0x0000020000057824 */ /* 0x040fe200078e0208 */
[----:B------:R-:W-:Y:S01]  /*05a0*/  SEL R217, R217, 0xffffffe0, !P3 ;  /* 0xffffffe0d9d97807 */ /* 0x000fe20005800000 */
[----:B------:R-:W-:Y:S01]  /*05b0*/  IMAD.SHL.U32 R2, R0, 0x8, RZ ;  /* 0x0000000800027824 */ /* 0x000fe200078e00ff */
[----:B------:R-:W-:Y:S01]  /*05c0*/  SEL R219, R219, 0xffffffc0, !P4 ;  /* 0xffffffc0dbdb7807 */ /* 0x000fe20006000000 */
[----:B------:R-:W-:Y:S01]  /*05d0*/  IMAD.SHL.U32 R0, R6, 0x40, RZ ;  /* 0x0000004006007824 */ /* 0x000fe200078e00ff */
[----:B------:R1:W-:Y:S01]  /*05e0*/  STL [R1+0x1c], R5 ;  /* 0x00001c0501007387 */ /* 0x0003e20000100800 */
[----:B------:R-:W-:Y:S01]  /*05f0*/  IMAD.IADD R4, R14, 0x1, -R3 ;  /* 0x000000010e047824 */ /* 0x000fe200078e0a03 */
[----:B------:R-:W-:Y:S01]  /*0600*/  LOP3.LUT R2, R2, 0x18, RZ, 0xc0, !PT ;  /* 0x0000001802027812 */ /* 0x000fe200078ec0ff */
[----:B------:R-:W-:Y:S01]  /*0610*/  IMAD.SHL.U32 R14, R14, 0x2, RZ ;  /* 0x000000020e0e7824 */ /* 0x000fe200078e00ff */
[----:B------:R-:W-:Y:S01]  /*0620*/  LOP3.LUT R0, R0, 0x1c0, RZ, 0xc0, !PT ;  /* 0x000001c000007812 */ /* 0x000fe200078ec0ff */
[----:B------:R-:W-:Y:S01]  /*0630*/  IMAD.SHL.U32 R3, R7, 0x20, RZ ;  /* 0x0000002007037824 */ /* 0x000fe200078e00ff */
[----:B------:R-:W-:Y:S01]  /*0640*/  STL [R1+0x20], R18 ;  /* 0x0000201201007387 */ /* 0x000fe20000100800 */
[----:B------:R-:W-:Y:S01]  /*0650*/  IMAD.SHL.U32 R6, R9, 0x20, RZ ;  /* 0x0000002009067824 */ /* 0x000fe200078e00ff */
[----:B------:R-:W-:Y:S01]  /*0660*/  SEL R246, R246, 0x10, !P0 ;  /* 0x00000010f6f67807 */ /* 0x000fe20004000000 */
[----:B------:R-:W-:Y:S01]  /*0670*/  IMAD.SHL.U32 R4, R4, 0x2, RZ ;  /* 0x0000000204047824 */ /* 0x000fe200078e00ff */
[----:B------:R-:W-:-:S02]  /*0680*/  LOP3.LUT R7, R3, 0x6, R14, 0xf8, !PT ;  /* 0x0000000603077812 */ /* 0x000fc400078ef80e */
[----:B------:R-:W-:Y:S02]  /*0690*/  LOP3.LUT R8, R2, 0x20, R6, 0xf8, !PT ;  /* 0x0000002002087812 */ /* 0x000fe400078ef806 */
[----:B------:R-:W-:Y:S01]  /*06a0*/  LEA R222, R222, UR4, 0x1 ;  /* 0x00000004dede7c11 */ /* 0x000fe2000f8e08ff */
[----:B------:R2:W-:Y:S04]  /*06b0*/  STL [R1+0x14], R7 ;  /* 0x0000140701007387 */ /* 0x0005e80000100800 */
[----:B------:R-:W-:Y:S01]  /*06c0*/  IMAD.IADD R223, R219, 0x1, R222 ;  /* 0x00000001dbdf7824 */ /* 0x000fe200078e02de */
[----:B-1----:R-:W-:Y:S02]  /*06d0*/  LOP3.LUT R5, R0, 0x20, R3, 0xf8, !PT ;  /* 0x0000002000057812 */ /* 0x002fe400078ef803 */
[----:B------:R-:W-:-:S04]  /*06e0*/  SHF.R.U32.HI R3, RZ, 0x3, R0 ;  /* 0x00000003ff037819 */ /* 0x000fc80000011600 */
[----:B------:R-:W-:Y:S02]  /*06f0*/  LOP3.LUT R5, R5, R3, RZ, 0x3c, !PT ;  /* 0x0000000305057212 */ /* 0x000fe400078e3cff */
[----:B------:R-:W-:Y:S01]  /*0700*/  LOP3.LUT R2, R3, R0, R2, 0x1e, !PT ;  /* 0x0000000003027212 */ /* 0x000fe200078e1e02 */
[--C-:B------:R-:W-:Y:S02]  /*0710*/  IMAD R0, R226, 0x400, R4.reuse ;  /* 0x00000400e2007824 */ /* 0x100fe400078e0204 */
[----:B------:R-:W-:Y:S02]  /*0720*/  IMAD.SHL.U32 R3, R12, 0x40, RZ ;  /* 0x000000400c037824 */ /* 0x000fe400078e00ff */
[----:B--2---:R-:W-:Y:S01]  /*0730*/  IMAD R7, R11, 0x400, R4 ;  /* 0x000004000b077824 */ /* 0x004fe200078e0204 */
[----:B------:R-:W-:Y:S02]  /*0740*/  SHF.R.S32.HI R4, RZ, 0x1f, R18 ;  /* 0x0000001fff047819 */ /* 0x000fe40000011412 */
[----:B------:R-:W-:Y:S01]  /*0750*/  LOP3.LUT R3, R3, 0x1c0, RZ, 0xc0, !PT ;  /* 0x000001c003037812 */ /* 0x000fe200078ec0ff */
[----:B------:R-:W-:Y:S01]  /*0760*/  IMAD.IADD R244, R7, 0x1, R5 ;  /* 0x0000000107f47824 */ /* 0x000fe200078e0205 */
[----:B------:R-:W-:Y:S01]  /*0770*/  LEA.HI R4, R4, R18, RZ, 0x2 ;  /* 0x0000001204047211 */ /* 0x000fe200078f10ff */
[----:B------:R-:W-:Y:S01]  /*0780*/  IMAD.IADD R7, R0, 0x1, R2 ;  /* 0x0000000100077824 */ /* 0x000fe200078e0202 */
[----:B------:R-:W-:Y:S01]  /*0790*/  SHF.R.U32.HI R2, RZ, 0x3, R3 ;  /* 0x00000003ff027819 */ /* 0x000fe20000011603 */
[----:B------:R-:W-:Y:S01]  /*07a0*/  IMAD.SHL.U32 R0, R9, 0x8, RZ ;  /* 0x0000000809007824 */ /* 0x000fe200078e00ff */
[----:B------:R-:W-:Y:S01]  /*07b0*/  SHF.R.S32.HI R4, RZ, 0x2, R4 ;  /* 0x00000002ff047819 */ /* 0x000fe20000011404 */
[----:B------:R-:W-:Y:S01]  /*07c0*/  IMAD.SHL.U32 R5, R10, 0x40, RZ ;  /* 0x000000400a057824 */ /* 0x000fe200078e00ff */
[----:B------:R-:W-:-:S02]  /*07d0*/  LEA R244, R244, UR4, 0x1 ;  /* 0x00000004f4f47c11 */ /* 0x000fc4000f8e08ff */
[----:B------:R-:W-:Y:S02]  /*07e0*/  LOP3.LUT R6, R3, 0x8, R0, 0xf8, !PT ;  /* 0x0000000803067812 */ /* 0x000fe400078ef800 */
[----:B------:R-:W-:Y:S01]  /*07f0*/  LOP3.LUT R0, R5, 0xfffffe00, RZ, 0xc0, !PT ;  /* 0xfffffe0005007812 */ /* 0x000fe200078ec0ff */
[----:B------:R-:W-:Y:S01]  /*0800*/  IMAD.U32 R5, RZ, RZ, UR5 ;  /* 0x00000005ff057e24 */ /* 0x000fe2000f8e00ff */
[----:B-----5:R-:W-:Y:S01]  /*0810*/  USHF.R.S32.HI UR5, URZ, 0x1f, UR55 ;  /* 0x0000001f3f057899 */ /* 0x020fe20008011437 */
[----:B------:R-:W-:Y:S01]  /*0820*/  LOP3.LUT R3, R2, R8, R3, 0x1e, !PT ;  /* 0x0000000802037212 */ /* 0x000fe200078e1e03 */
[----:B------:R-:W-:Y:S01]  /*0830*/  VIADD R245, R244, 0x20 ;  /* 0x00000020f4f57836 */ /* 0x000fe20000000000 */
[----:B------:R-:W-:Y:S01]  /*0840*/  LOP3.LUT R2, R6, R2, RZ, 0x3c, !PT ;  /* 0x0000000206027212 */ /* 0x000fe200078e3cff */
[----:B------:R-:W-:Y:S01]  /*0850*/  IMAD R6, R11, 0x10, R4 ;  /* 0x000000100b067824 */ /* 0x000fe200078e0204 */
[----:B------:R-:W-:Y:S01]  /*0860*/  LOP3.LUT R231, R3, R0, RZ, 0xfc, !PT ;  /* 0x0000000003e77212 */ /* 0x000fe200078efcff */
[----:B------:R-:W-:-:S02]  /*0870*/  IMAD R4, R11, 0x400, R0 ;  /* 0x000004000b047824 */ /* 0x000fc400078e0200 */
[----:B------:R-:W-:Y:S01]  /*0880*/  IMAD R226, R226, 0x400, R0 ;  /* 0x00000400e2e27824 */ /* 0x000fe200078e0200 */
[----:B------:R1:W-:Y:S01]  /*0890*/  STL [R1+0x18], R6 ;  /* 0x0000180601007387 */ /* 0x0003e20000100800 */
[----:B------:R-:W-:Y:S02]  /*08a0*/  IMAD.U32 R0, RZ, RZ, UR5 ;  /* 0x00000005ff007e24 */ /* 0x000fe4000f8e00ff */
[----:B------:R-:W-:Y:S01]  /*08b0*/  IMAD.U32 R0, RZ, RZ, UR6 ;  /* 0x00000006ff007e24 */ /* 0x000fe2000f8e00ff */
[----:B------:R-:W-:Y:S01]  /*08c0*/  UIADD3 UR6, UR4, 0x18000, URZ ;  /* 0x0001800004067890 */ /* 0x000fe2000fffe03f */
[----:B------:R-:W-:Y:S02]  /*08d0*/  IMAD.IADD R230, R4, 0x1, R2 ;  /* 0x0000000104e67824 */ /* 0x000fe400078e0202 */
[----:B------:R-:W-:Y:S02]  /*08e0*/  IMAD.IADD R226, R2, 0x1, R226 ;  /* 0x0000000102e27824 */ /* 0x000fe400078e02e2 */
[----:B------:R-:W-:Y:S01]  /*08f0*/  IMAD.U32 R0, RZ, RZ, UR5 ;  /* 0x00000005ff007e24 */ /* 0x000fe2000f8e00ff */
[----:B------:R-:W-:Y:S01]  /*0900*/  LEA R2, R7, UR6, 0x1 ;  /* 0x0000000607027c11 */ /* 0x000fe2000f8e08ff */
[----:B------:R-:W-:Y:S01]  /*0910*/  VIADD R220, R218, UR6 ;  /* 0x00000006dadc7c36 */ /* 0x000fe20008000000 */
[----:B------:R-:W-:Y:S01]  /*0920*/  UIADD3 UR5, UR4, 0x28000, URZ ;  /* 0x0002800004057890 */ /* 0x000fe2000fffe03f */
[----:B------:R-:W-:Y:S01]  /*0930*/  @P1 VIADD R245, R244, 0xffffffe0 ;  /* 0xffffffe0f4f51836 */ /* 0x000fe20000000000 */
[----:B------:R-:W-:Y:S01]  /*0940*/  ULDC.64 UR6, c[0x0][0x208] ;  /* 0x0000820000067ab9 */ /* 0x000fe20000000a00 */
[C---:B------:R-:W-:Y:S01]  /*0950*/  VIADD R0, R2.reuse, 0x40 ;  /* 0x0000004002007836 */ /* 0x040fe20000000000 */
[----:B------:R1:W-:Y:S01]  /*0960*/  STL [R1+0x8], R2 ;  /* 0x0000080201007387 */ /* 0x0003e20000100800 */
[----:B------:R-:W-:Y:S01]  /*0970*/  @P2 VIADD R0, R2, 0xffffffc0 ;  /* 0xffffffc002002836 */ /* 0x000fe20000000000 */
[----:B------:R-:W-:Y:S01]  /*0980*/  LEA R226, R226, UR5, 0x1 ;  /* 0x00000005e2e27c11 */ /* 0x000fe2000f8e08ff */
[----:B------:R-:W-:-:S02]  /*0990*/  IMAD.IADD R217, R220, 0x1, R217 ;  /* 0x00000001dcd97824 */ /* 0x000fc400078e02d9 */
[--C-:B------:R-:W-:Y:S01]  /*09a0*/  IMAD.IADD R220, R220, 0x1, R219.reuse ;  /* 0x00000001dcdc7824 */ /* 0x100fe200078e02db */
[----:B------:R1:W-:Y:S01]  /*09b0*/  STL [R1+0xc], R0 ;  /* 0x00000c0001007387 */ /* 0x0003e20000100800 */
[----:B------:R-:W-:Y:S02]  /*09c0*/  IMAD.IADD R247, R244, 0x1, R246 ;  /* 0x00000001f4f77824 */ /* 0x000fe400078e02f6 */
[----:B------:R-:W-:Y:S02]  /*09d0*/  IMAD.IADD R219, R217, 0x1, R219 ;  /* 0x00000001d9db7824 */ /* 0x000fe400078e02db */
[----:B------:R-:W-:-:S07]  /*09e0*/  IMAD.IADD R246, R246, 0x1, R245 ;  /* 0x00000001f6f67824 */ /* 0x000fce00078e02f5 */
.L_x_461:
[----:B------:R-:W-:Y:S01]  /*09f0*/  ULDC.64 UR12, c[0x0][0x308] ;  /* 0x0000c200000c7ab9 */ /* 0x000fe20000000a00 */
[----:B------:R-:W-:Y:S01]  /*0a00*/  ULDC.64 UR10, c[0x0][0x300] ;  /* 0x0000c000000a7ab9 */ /* 0x000fe20000000a00 */
[----:B------:R-:W-:Y:S02]  /*0a10*/  UISETP.NE.U32.AND UP3, UPT, UR12, URZ, UPT ;  /* 0x0000003f0c00728c */ /* 0x000fe4000bf65070 */
[----:B------:R-:W-:Y:S02]  /*0a20*/  UISETP.NE.U32.AND UP4, UPT, UR10, URZ, UPT ;  /* 0x0000003f0a00728c */ /* 0x000fe4000bf85070 */
[----:B------:R-:W-:Y:S02]  /*0a30*/  UISETP.NE.AND.EX UP3, UPT, UR13, URZ, UPT, UP3 ;  /* 0x0000003f0d00728c */ /* 0x000fe4000bf65330 */
[----:B------:R-:W-:Y:S02]  /*0a40*/  USHF.R.S32.HI UR56, URZ, 0x1f, UR46 ;  /* 0x0000001f3f387899 */ /* 0x000fe4000801142e */
[----:B------:R-:W-:Y:S01]  /*0a50*/  USHF.L.U32 UR16, UR46, 0x2, URZ ;  /* 0x000000022e107899 */ /* 0x000fe2000800063f */
[----:B------:R-:W-:Y:S01]  /*0a60*/  ULDC.64 UR8, c[0x0][0x2f0] ;  /* 0x0000bc0000087ab9 */ /* 0x000fe20000000a00 */
[----:B------:R-:W-:Y:S01]  /*0a70*/  UISETP.NE.AND.EX UP4, UPT, UR11, URZ, UPT, UP4 ;  /* 0x0000003f0b00728c */ /* 0x000fe2000bf85340 */
[----:B------:R-:W-:Y:S01]  /*0a80*/  PLOP3.LUT P0, PT, PT, PT, UP3, 0x80, 0x0 ;  /* 0x000000000000781c */ /* 0x000fe20003f0f038 */
[----:B------:R-:W-:-:S02]  /*0a90*/  USHF.L.U64.HI UR5, UR46, 0x2, UR56 ;  /* 0x000000022e057899 */ /* 0x000fc40008010238 */
[----:B------:R-:W-:Y:S02]  /*0aa0*/  UIADD3 UR15, UP0, UR16, UR8, URZ ;  /* 0x00000008100f7290 */ /* 0x000fe4000ff1e03f */
[----:B------:R-:W-:Y:S01]  /*0ab0*/  UISETP.NE.U32.AND UP2, UPT, UR8, URZ, UPT ;  /* 0x0000003f0800728c */ /* 0x000fe2000bf45070 */
[----:B------:R-:W-:Y:S01]  /*0ac0*/  PLOP3.LUT P1, PT, PT, PT, UP4, 0x80, 0x0 ;  /* 0x000000000000781c */ /* 0x000fe20003f2f048 */
[----:B------:R-:W-:Y:S02]  /*0ad0*/  UIADD3.X UR14, UR5, UR9, URZ, UP0, !UPT ;  /* 0x00000009050e7290 */ /* 0x000fe400087fe43f */
[----:B------:R-:W-:Y:S02]  /*0ae0*/  @UP3 UIADD3 UR8, UP0, UR16, UR12, URZ ;  /* 0x0000000c10083290 */ /* 0x000fe4000ff1e03f */
[----:B------:R-:W-:Y:S02]  /*0af0*/  UISETP.NE.AND.EX UP2, UPT, UR9, URZ, UPT, UP2 ;  /* 0x0000003f0900728c */ /* 0x000fe4000bf45320 */
[----:B------:R-:W-:-:S02]  /*0b00*/  @UP3 UIADD3.X UR9, UR5, UR13, URZ, UP0, !UPT ;  /* 0x0000000d05093290 */ /* 0x000fc400087fe43f */
[----:B------:R-:W-:Y:S01]  /*0b10*/  @UP4 UIADD3 UR10, UP1, UR16, UR10, URZ ;  /* 0x0000000a100a4290 */ /* 0x000fe2000ff3e03f */
[----:B------:R-:W-:Y:S01]  /*0b20*/  IMAD.U32 R4, RZ, RZ, UR8 ;  /* 0x00000008ff047e24 */ /* 0x000fe2000f8e00ff */
[----:B------:R-:W-:Y:S01]  /*0b30*/  ULDC.U8 UR17, c[0x0][0x3c2] ;  /* 0x0000f08000117ab9 */ /* 0x000fe20000000000 */
[----:B------:R-:W-:Y:S01]  /*0b40*/  ULDC.64 UR12, c[0x0][0x2f8] ;  /* 0x0000be00000c7ab9 */ /* 0x000fe20000000a00 */
[----:B------:R-:W-:Y:S01]  /*0b50*/  @UP4 UIADD3.X UR11, UR5, UR11, URZ, UP1, !UPT ;  /* 0x0000000b050b4290 */ /* 0x000fe20008ffe43f */
[----:B------:R-:W-:Y:S01]  /*0b60*/  IMAD.U32 R5, RZ, RZ, UR9 ;  /* 0x00000009ff057e24 */ /* 0x000fe2000f8e00ff */
[----:B------:R-:W-:Y:S01]  /*0b70*/  UISETP.NE.AND UP1, UPT, UR17, URZ, UPT ;  /* 0x0000003f1100728c */ /* 0x000fe2000bf25270 */
[----:B------:R-:W-:Y:S01]  /*0b80*/  PLOP3.LUT P3, PT, PT, PT, UP2, 0x80, 0x0 ;  /* 0x000000000000781c */ /* 0x000fe20003f6f028 */
[----:B------:R-:W-:Y:S01]  /*0b90*/  UISETP.EQ.U32.AND UP4, UPT, UR12, URZ, UPT ;  /* 0x0000003f0c00728c */ /* 0x000fe2000bf82070 */
[----:B-12-4-:R-:W-:Y:S02]  /*0ba0*/  IMAD.U32 R2, RZ, RZ, UR10 ;  /* 0x0000000aff027e24 */ /* 0x016fe4000f8e00ff */
[----:B------:R-:W-:Y:S01]  /*0bb0*/  IMAD.U32 R3, RZ, RZ, UR11 ;  /* 0x0000000bff037e24 */ /* 0x000fe2000f8e00ff */
[----:B------:R-:W-:Y:S01]  /*0bc0*/  UISETP.EQ.OR.EX UP4, UPT, UR13, URZ, !UP1, UP4 ;  /* 0x0000003f0d00728c */ /* 0x000fe2000cf82740 */
[----:B------:R-:W2:Y:S01]  /*0bd0*/  @P0 LDG.E R5, desc[UR6][R4.64] ;  /* 0x0000000604050981 */ /* 0x000ea2000c1e1900 */
[----:B------:R-:W-:-:S03]  /*0be0*/  UIADD3 UR8, UP0, UR16, UR12, URZ ;  /* 0x0000000c10087290 */ /* 0x000fc6000ff1e03f */
[----:B------:R1:W3:Y:S01]  /*0bf0*/  @P1 LDG.E R7, desc[UR6][R2.64] ;  /* 0x0000000602071981 */ /* 0x0002e2000c1e1900 */
[----:B------:R-:W-:Y:S01]  /*0c00*/  PLOP3.LUT P2, PT, PT, PT, UP4, 0x80, 0x0 ;  /* 0x000000000000781c */ /* 0x000fe20003f4f048 */
[----:B------:R-:W-:Y:S01]  /*0c10*/  UIADD3.X UR5, UR5, UR13, URZ, UP0, !UPT ;  /* 0x0000000d05057290 */ /* 0x000fe200087fe43f */
[----:B-1----:R-:W-:Y:S02]  /*0c20*/  IMAD.U32 R2, RZ, RZ, UR15 ;  /* 0x0000000fff027e24 */ /* 0x002fe4000f8e00ff */
[----:B------:R-:W-:-:S05]  /*0c30*/  IMAD.U32 R3, RZ, RZ, UR14 ;  /* 0x0000000eff037e24 */ /* 0x000fca000f8e00ff */
[----:B------:R-:W4:Y:S04]  /*0c40*/  @P3 LDG.E R6, desc[UR6][R2.64] ;  /* 0x0000000602063981 */ /* 0x000f28000c1e1900 */
[----:B-----5:R1:W5:Y:S02]  /*0c50*/  @P3 LDG.E R0, desc[UR6][R2.64+0x4] ;  /* 0x0000040602003981 */ /* 0x020364000c1e1900 */
[----:B-1----:R-:W-:Y:S01]  /*0c60*/  IMAD.U32 R2, RZ, RZ, UR8 ;  /* 0x00000008ff027e24 */ /* 0x002fe2000f8e00ff */
[----:B------:R-:W1:Y:S01]  /*0c70*/  S2UR UR14, SR_CTAID.X ;  /* 0x00000000000e79c3 */ /* 0x000e620000002500 */
[----:B------:R-:W-:Y:S01]  /*0c80*/  IMAD.U32 R3, RZ, RZ, UR5 ;  /* 0x00000005ff037e24 */ /* 0x000fe2000f8e00ff */
[----:B------:R-:W-:Y:S01]  /*0c90*/  UMOV UR22, URZ ;  /* 0x0000003f00167c82 */ /* 0x000fe20008000000 */
[----:B------:R-:W-:-:S03]  /*0ca0*/  @!UP3 ULDC.64 UR8, c[0x0][0x318] ;  /* 0x0000c6000008bab9 */ /* 0x000fc60000000a00 */
[----:B------:R-:W5:Y:S01]  /*0cb0*/  @!P2 LDG.E R4, desc[UR6][R2.64] ;  /* 0x000000060204a981 */ /* 0x000f62000c1e1900 */
        /* <DEDUP_REMOVED lines=10> */
[----:B--2---:R-:W-:Y:S02]  /*0d60*/  @P0 R2UR UR16, R5 ;  /* 0x00000000051002ca */ /* 0x004fe400000e0000 */
[----:B------:R-:W-:Y:S02]  /*0d70*/  ISETP.NE.U32.AND P0, PT, RZ, UR12, PT ;  /* 0x0000000cff007c0c */ /* 0x000fe4000bf05070 */
[----:B---3--:R-:W-:-:S02]  /*0d80*/  @P1 R2UR UR22, R7 ;  /* 0x00000000071612ca */ /* 0x008fc400000e0000 */
[----:B------:R-:W-:Y:S01]  /*0d90*/  ISETP.NE.AND.EX P0, PT, RZ, UR13, PT, P0 ;  /* 0x0000000dff007c0c */ /* 0x000fe2000bf05300 */
[----:B-1----:R-:W-:-:S10]  /*0da0*/  USHF.L.U32 UR12, UR14, 0x6, URZ ;  /* 0x000000060e0c7899 */ /* 0x002fd4000800063f */
        /* <DEDUP_REMOVED lines=11> */
.L_x_415:
[----:B------:R-:W1:Y:S01]  /*0e60*/  S2R R27, SR_TID.X ;  /* 0x00000000001b7919 */ /* 0x000e620000002100 */
[----:B------:R-:W-:Y:S02]  /*0e70*/  @!UP3 UIADD3 UR16, UR9, UR8, -UR22 ;  /* 0x000000080910b290 */ /* 0x000fe4000fffe816 */
[----:B------:R-:W-:Y:S01]  /*0e80*/  UIMAD UR8, UR11, UR58, UR12 ;  /* 0x0000003a0b0872a4 */ /* 0x000fe2000f8e020c */
[----:B------:R-:W2:Y:S01]  /*0e90*/  S2R R30, SR_TID.X ;  /* 0x00000000001e7919 */ /* 0x000ea20000002100 */
[----:B------:R-:W-:Y:S02]  /*0ea0*/  UISETP.GT.AND UP0, UPT, UR16, UR34, UPT ;  /* 0x000000221000728c */ /* 0x000fe4000bf04270 */
[----:B------:R-:W-:Y:S02]  /*0eb0*/  @UP2 UIADD3 UR38, UR10, -UR5, URZ ;  /* 0x800000050a262290 */ /* 0x000fe4000fffe03f */
[----:B------:R-:W-:Y:S02]  /*0ec0*/  IMAD.U32 R0, RZ, RZ, UR8 ;  /* 0x00000008ff007e24 */ /* 0x000fe4000f8e00ff */
[----:B------:R-:W-:-:S03]  /*0ed0*/  PLOP3.LUT P0, PT, PT, PT, UP0, 0x80, 0x0 ;  /* 0x000000000000781c */ /* 0x000fc60003f0f008 */
[----:B------:R-:W-:Y:S01]  /*0ee0*/  @!UP2 ULDC UR38, c[0x0][0x2c4] ;  /* 0x0000b1000026aab9 */ /* 0x000fe20000000800 */
[----:B-1----:R-:W-:-:S04]  /*0ef0*/  SHF.R.S32.HI R27, RZ, 0x1f, R27 ;  /* 0x0000001fff1b7819 */ /* 0x002fc8000001141b */
[----:B--2---:R-:W-:-:S04]  /*0f00*/  LEA.HI R27, R27, R30, RZ, 0x3 ;  /* 0x0000001e1b1b7211 */ /* 0x004fc800078f18ff */
[----:B------:R-:W-:-:S04]  /*0f10*/  SHF.R.S32.HI R27, RZ, 0x3, R27 ;  /* 0x00000003ff1b7819 */ /* 0x000fc8000001141b */
[----:B------:R-:W-:Y:S02]  /*0f20*/  IADD3 R20, P1, R27, UR8, RZ ;  /* 0x000000081b147c10 */ /* 0x000fe4000ff3e0ff */
[----:B------:R-:W-:-:S04]  /*0f30*/  SHF.R.S32.HI R24, RZ, 0x1f, R27 ;  /* 0x0000001fff187819 */ /* 0x000fc8000001141b */
[----:B------:R-:W-:Y:S01]  /*0f40*/  LEA.HI.X.SX32 R21, R0, R24, 0x1, P1 ;  /* 0x0000001800157211 */ /* 0x000fe200008f0eff */
[----:B------:R-:W-:Y:S06]  /*0f50*/  @!P0 BRA `(.L_x_416) ;  /* 0x0000009c00348947 */ /* 0x000fec0003800000 */
[----:B------:R-:W1:Y:S01]  /*0f60*/  LDC R6, c[0x0][0x278] ;  /* 0x00009e00ff067b82 */ /* 0x000e620000000800 */
[----:B------:R-:W-:Y:S01]  /*0f70*/  IABS R4, UR55 ;  /* 0x0000003700047c13 */ /* 0x000fe20008000000 */
[----:B------:R-:W-:Y:S01]  /*0f80*/  ULDC.64 UR10, c[0x0][0x488] ;  /* 0x00012200000a7ab9 */ /* 0x000fe20000000a00 */
[----:B------:R-:W-:Y:S02]  /*0f90*/  UISETP.NE.AND UP0, UPT, UR39, -0x1, UPT ;  /* 0xffffffff2700788c */ /* 0x000fe4000bf05270 */
[----:B------:R-:W-:Y:S02]  /*0fa0*/  UISETP.NE.AND UP1, UPT, UR5, -0x1, UPT ;  /* 0xffffffff0500788c */ /* 0x000fe4000bf25270 */
[----:B------:R-:W-:Y:S01]  /*0fb0*/  UIMAD.WIDE.U32 UR30, UR14, UR10, URZ ;  /* 0x0000000a0e1e72a5 */ /* 0x000fe2000f8e003f */
[----:B------:R-:W-:Y:S01]  /*0fc0*/  ULDC.64 UR8, c[0x0][0x228] ;  /* 0x00008a0000087ab9 */ /* 0x000fe20000000a00 */
[----:B------:R-:W-:Y:S02]  /*0fd0*/  ULDC UR57, c[0x0][0x2d4] ;  /* 0x0000b50000397ab9 */ /* 0x000fe40000000800 */
[----:B------:R-:W-:-:S02]  /*0fe0*/  UIMAD UR50, UR14, UR11, UR31 ;  /* 0x0000000b0e3272a4 */ /* 0x000fc4000f8e021f */
[----:B------:R-:W-:Y:S02]  /*0ff0*/  UIADD3 UR14, UR38, 0x3f, URZ ;  /* 0x0000003f260e7890 */ /* 0x000fe4000fffe03f */
[----:B------:R-:W-:Y:S02]  /*1000*/  UIMAD UR12, UR56, UR8, URZ ;  /* 0x00000008380c72a4 */ /* 0x000fe4000f8e023f */
[----:B------:R-:W-:Y:S01]  /*1010*/  USHF.L.U64.HI UR15, UR46, 0x7, UR56 ;  /* 0x000000072e0f7899 */ /* 0x000fe20008010238 */
[----:B------:R-:W-:Y:S01]  /*1020*/  ULDC.U8 UR21, c[0x0][0x480] ;  /* 0x0001200000157ab9 */ /* 0x000fe20000000000 */
[----:B------:R-:W-:Y:S01]  /*1030*/  ULDC.U8 UR20, c[0x0][0x3d8] ;  /* 0x0000f60000147ab9 */ /* 0x000fe20000000000 */
[----:B------:R-:W-:Y:S02]  /*1040*/  USHF.R.S32.HI UR19, URZ, 0x1f, UR14 ;  /* 0x0000001f3f137899 */ /* 0x000fe4000801140e */
[----:B------:R-:W-:Y:S01]  /*1050*/  @UP0 UIADD3 UR17, UR22, UR39, URZ ;  /* 0x0000002716110290 */ /* 0x000fe2000fffe03f */
[----:B-1----:R-:W-:Y:S01]  /*1060*/  IABS R5, R6 ;  /* 0x0000000600057213 */ /* 0x002fe20000000000 */
[----:B------:R-:W-:Y:S01]  /*1070*/  UIMAD.WIDE.U32 UR28, UR46, UR8, URZ ;  /* 0x000000082e1c72a5 */ /* 0x000fe2000f8e003f */
[----:B------:R-:W-:Y:S01]  /*1080*/  ISETP.NE.AND P3, PT, R6, RZ, PT ;  /* 0x000000ff0600720c */ /* 0x000fe20003f65270 */
[----:B------:R-:W-:Y:S01]  /*1090*/  UIMAD UR40, UR46, UR9, UR12 ;  /* 0x000000092e2872a4 */ /* 0x000fe2000f8e020c */
[----:B------:R-:W1:Y:S01]  /*10a0*/  I2F.RP R2, R5 ;  /* 0x0000000500027306 */ /* 0x000e620000209400 */
[----:B------:R-:W-:Y:S01]  /*10b0*/  @UP1 ULDC.64 UR10, c[0x0][0x420] ;  /* 0x00010800000a1ab9 */ /* 0x000fe20000000a00 */
[----:B------:R-:W-:-:S02]  /*10c0*/  USHF.R.S32.HI UR48, URZ, 0x1f, UR57 ;  /* 0x0000001f3f307899 */ /* 0x000fc40008011439 */
[----:B------:R-:W-:Y:S02]  /*10d0*/  UISETP.NE.AND UP4, UPT, UR21, URZ, UPT ;  /* 0x0000003f1500728c */ /* 0x000fe4000bf85270 */
[----:B------:R-:W-:Y:S01]  /*10e0*/  UISETP.NE.AND UP3, UPT, UR20, URZ, UPT ;  /* 0x0000003f1400728c */ /* 0x000fe2000bf65270 */
[----:B------:R-:W-:Y:S02]  /*10f0*/  @!UP1 ULDC.64 UR8, c[0x0][0x418] ;  /* 0x0001060000089ab9 */ /* 0x000fe40000000a00 */
[----:B------:R-:W-:Y:S01]  /*1100*/  @UP0 ULDC.64 UR20, c[0x0][0x248] ;  /* 0x0000920000140ab9 */ /* 0x000fe20000000a00 */
[----:B------:R-:W-:Y:S02]  /*1110*/  @UP1 UIMAD.WIDE.U32 UR44, UR5, UR10, URZ ;  /* 0x0000000a052c12a5 */ /* 0x000fe4000f8e003f */
[----:B------:R-:W-:Y:S02]  /*1120*/  USEL UR35, UR15, URZ, UP2 ;  /* 0x0000003f0f237287 */ /* 0x000fe40009000000 */
[----:B------:R-:W-:Y:S01]  /*1130*/  ULEA.HI UR32, UR19, UR14, URZ, 0x6 ;  /* 0x0000000e13207291 */ /* 0x000fe2000f8f303f */
[----:B-1----:R-:W1:Y:S01]  /*1140*/  MUFU.RCP R2, R2 ;  /* 0x0000000200027308 */ /* 0x002e620000001000 */
[----:B------:R-:W-:-:S02]  /*1150*/  @!UP1 UIMAD UR10, UR56, UR8, URZ ;  /* 0x00000008380a92a4 */ /* 0x000fc4000f8e023f */
[----:B------:R-:W-:Y:S02]  /*1160*/  @UP0 UIMAD.WIDE.U32 UR14, UR17, UR20, URZ ;  /* 0x00000014110e02a5 */ /* 0x000fe4000f8e003f */
[----:B------:R-:W-:Y:S02]  /*1170*/  @UP0 UIMAD UR47, UR17, UR21, URZ ;  /* 0x00000015112f02a4 */ /* 0x000fe4000f8e023f */
[----:B------:R-:W-:Y:S02]  /*1180*/  USHF.L.U32 UR13, UR46, 0x7, URZ ;  /* 0x000000072e0d7899 */ /* 0x000fe4000800063f */
[----:B------:R-:W-:Y:S01]  /*1190*/  UIMAD UR17, UR48, UR46, URZ ;  /* 0x0000002e301172a4 */ /* 0x000fe2000f8e023f */
[----:B------:R-:W-:Y:S01]  /*11a0*/  ULDC UR61, c[0x0][0x2dc] ;  /* 0x0000b700003d7ab9 */ /* 0x000fe20000000800 */
[----:B------:R-:W-:Y:S01]  /*11b0*/  ULDC UR60, c[0x0][0x270] ;  /* 0x00009c00003c7ab9 */ /* 0x000fe20000000800 */
[----:B------:R-:W-:Y:S02]  /*11c0*/  @UP1 UIMAD UR41, UR5, UR11, UR45 ;  /* 0x0000000b052912a4 */ /* 0x000fe4000f8e022d */
[----:B------:R-:W-:Y:S01]  /*11d0*/  @!UP1 UIMAD.WIDE.U32 UR36, UR46, UR8, URZ ;  /* 0x000000082e2492a5 */ /* 0x000fe2000f8e003f */
[----:B-1----:R-:W-:Y:S01]  /*11e0*/  VIADD R2, R2, 0xffffffe ;  /* 0x0ffffffe02027836 */ /* 0x002fe20000000000 */
[----:B------:R-:W-:Y:S01]  /*11f0*/  @!UP1 UIMAD UR43, UR46, UR9, UR10 ;  /* 0x000000092e2b92a4 */ /* 0x000fe2000f8e020a */
[----:B------:R-:W-:-:S02]  /*1200*/  ULDC.64 UR26, c[0x0][0x240] ;  /* 0x00009000001a7ab9 */ /* 0x000fc40000000a00 */
[----:B------:R-:W1:Y:S01]  /*1210*/  F2I.FTZ.U32.TRUNC.NTZ R3, R2 ;  /* 0x0000000200037305 */ /* 0x000e62000021f000 */
[----:B------:R-:W-:Y:S02]  /*1220*/  USEL UR33, UR13, URZ, UP2 ;  /* 0x0000003f0d217287 */ /* 0x000fe40009000000 */
[----:B------:R-:W-:Y:S02]  /*1230*/  UIMAD.WIDE UR8, UR61, UR60, URZ ;  /* 0x0000003c3d0872a5 */ /* 0x000fe4000f8e023f */
[----:B------:R-:W-:Y:S02]  /*1240*/  UIMAD.WIDE.U32 UR10, UR46, UR57, URZ ;  /* 0x000000392e0a72a5 */ /* 0x000fe4000f8e003f */
[----:B------:R-:W-:Y:S02]  /*1250*/  UIMAD UR17, UR56, UR57, UR17 ;  /* 0x00000039381172a4 */ /* 0x000fe4000f8e0211 */
[----:B------:R-:W-:Y:S02]  /*1260*/  UIMAD.WIDE.U32 UR12, UR5, UR26, URZ ;  /* 0x0000001a050c72a5 */ /* 0x000fe4000f8e003f */
[----:B------:R-:W-:-:S02]  /*1270*/  UIMAD UR31, UR5, UR27, URZ ;  /* 0x0000001b051f72a4 */ /* 0x000fc4000f8e023f */
[----:B------:R-:W-:Y:S01]  /*1280*/  UIADD3 UR40, UR29, UR40, URZ ;  /* 0x000000281d287290 */ /* 0x000fe2000fffe03f */
[--C-:B-1----:R-:W-:Y:S01]  /*1290*/  IMAD.MOV R0, RZ, RZ, -R3.reuse ;  /* 0x000000ffff007224 */ /* 0x102fe200078e0a03 */
[----:B------:R-:W-:Y:S01]  /*12a0*/  UIMAD UR19, UR9, UR10, URZ ;  /* 0x0000000a091372a4 */ /* 0x000fe2000f8e023f */
[----:B------:R-:W-:Y:S01]  /*12b0*/  IMAD.MOV.U32 R2, RZ, RZ, RZ ;  /* 0x000000ffff027224 */ /* 0x000fe200078e00ff */
[----:B------:R-:W-:Y:S01]  /*12c0*/  UIADD3 UR17, UR11, UR17, URZ ;  /* 0x000000110b117290 */ /* 0x000fe2000fffe03f */
[----:B------:R-:W-:Y:S01]  /*12d0*/  IMAD R0, R0, R5, RZ ;  /* 0x0000000500007224 */ /* 0x000fe200078e02ff */
[----:B------:R-:W-:Y:S02]  /*12e0*/  USEL UR42, UR28, UR12, !UP1 ;  /* 0x0000000c1c2a7287 */ /* 0x000fe4000c800000 */
[----:B------:R-:W-:Y:S01]  /*12f0*/  @UP1 UIADD3 UR40, UR13, UR31, URZ ;  /* 0x0000001f0d281290 */ /* 0x000fe2000fffe03f */
[----:B------:R-:W-:Y:S01]  /*1300*/  IMAD.HI.U32 R0, R3, R0, R2 ;  /* 0x0000000003007227 */ /* 0x000fe200078e0002 */
[----:B------:R-:W-:Y:S01]  /*1310*/  MOV R2, R4 ;  /* 0x0000000400027202 */ /* 0x000fe20000000f00 */
[----:B------:R-:W-:-:S02]  /*1320*/  UIMAD.WIDE.U32 UR12, UR8, UR10, URZ ;  /* 0x0000000a080c72a5 */ /* 0x000fc4000f8e003f */
[----:B------:R-:W-:Y:S02]  /*1330*/  UIMAD.WIDE.U32 UR10, UR8, UR5, URZ ;  /* 0x00000005080a72a5 */ /* 0x000fe4000f8e003f */
[----:B------:R-:W-:Y:S01]  /*1340*/  IMAD.HI.U32 R0, R0, R2, RZ ;  /* 0x0000000200007227 */ /* 0x000fe200078e00ff */
[----:B------:R-:W-:Y:S02]  /*1350*/  UIMAD UR17, UR8, UR17, UR19 ;  /* 0x00000011081172a4 */ /* 0x000fe4000f8e0213 */
[----:B------:R-:W-:Y:S01]  /*1360*/  ULOP3.LUT UR19, UR32, 0xffffffc0, URZ, 0xc0, !UPT ;  /* 0xffffffc020137892 */ /* 0x000fe2000f8ec03f */
[----:B------:R-:W-:Y:S01]  /*1370*/  IMAD.MOV R3, RZ, RZ, -R0 ;  /* 0x000000ffff037224 */ /* 0x000fe200078e0a00 */
[----:B------:R-:W-:Y:S02]  /*1380*/  USEL UR54, UR12, UR10, !UP1 ;  /* 0x0000000a0c367287 */ /* 0x000fe4000c800000 */
[----:B------:R-:W-:Y:S01]  /*1390*/  UIMAD UR12, UR9, UR5, URZ ;  /* 0x00000005090c72a4 */ /* 0x000fe2000f8e023f */
[----:B------:R-:W-:Y:S01]  /*13a0*/  IMAD R2, R5, R3, R2 ;  /* 0x0000000305027224 */ /* 0x000fe200078e0202 */
[----:B------:R-:W-:-:S02]  /*13b0*/  UIADD3 UR10, UR19, -0x40, URZ ;  /* 0xffffffc0130a7890 */ /* 0x000fc4000fffe03f */
[----:B------:R-:W-:Y:S02]  /*13c0*/  UIADD3 UR48, UR13, UR17, URZ ;  /* 0x000000110d307290 */ /* 0x000fe4000fffe03f */
[----:B------:R-:W-:Y:S01]  /*13d0*/  ISETP.GT.U32.AND P1, PT, R5, R2, PT ;  /* 0x000000020500720c */ /* 0x000fe20003f24070 */
[----:B------:R-:W-:Y:S02]  /*13e0*/  @UP1 UIADD3 UR48, UR11, UR12, URZ ;  /* 0x0000000c0b301290 */ /* 0x000fe4000fffe03f */
[----:B------:R-:W-:Y:S02]  /*13f0*/  USHF.R.S32.HI UR31, URZ, 0x1f, UR10 ;  /* 0x0000001f3f1f7899 */ /* 0x000fe4000801140a */
[----:B------:R-:W-:Y:S02]  /*1400*/  UIADD3 UR11, UP2, UR10, UR33, URZ ;  /* 0x000000210a0b7290 */ /* 0x000fe4000ff5e03f */
[----:B------:R-:W-:Y:S02]  /*1410*/  @UP0 UIADD3 UR23, UR22, UR39, URZ ;  /* 0x0000002716170290 */ /* 0x000fe4000fffe03f */
[----:B------:R-:W-:-:S02]  /*1420*/  UIADD3.X UR17, UR31, UR35, URZ, UP2, !UPT ;  /* 0x000000231f117290 */ /* 0x000fc400097fe43f */
[----:B------:R-:W-:Y:S02]  /*1430*/  UIMAD UR9, UR9, UR11, URZ ;  /* 0x0000000b090972a4 */ /* 0x000fe4000f8e023f */
[----:B------:R-:W-:Y:S01]  /*1440*/  @!P1 IMAD.IADD R2, R2, 0x1, -R5 ;  /* 0x0000000102029824 */ /* 0x000fe200078e0a05 */
[----:B------:R-:W-:Y:S01]  /*1450*/  @!P1 IADD3 R0, R0, 0x1, RZ ;  /* 0x0000000100009810 */ /* 0x000fe20007ffe0ff */
[----:B------:R-:W-:Y:S01]  /*1460*/  ULDC UR33, c[0x0][0x2c4] ;  /* 0x0000b10000217ab9 */ /* 0x000fe20000000800 */
[----:B------:R-:W-:Y:S01]  /*1470*/  PLOP3.LUT P1, PT, PT, PT, UP0, 0x80, 0x0 ;  /* 0x000000000000781c */ /* 0x000fe20003f2f008 */
[----:B------:R-:W-:Y:S01]  /*1480*/  UIMAD UR19, UR8, UR17, UR9 ;  /* 0x00000011081372a4 */ /* 0x000fe2000f8e0209 */
[----:B------:R-:W-:Y:S01]  /*1490*/  ISETP.GE.U32.AND P0, PT, R2, R5, PT ;  /* 0x000000050200720c */ /* 0x000fe20003f06070 */
[----:B------:R-:W-:Y:S01]  /*14a0*/  @UP0 ULDC.64 UR24, c[0x0][0x250] ;  /* 0x0000940000180ab9 */ /* 0x000fe20000000a00 */
[----:B------:R-:W-:Y:S01]  /*14b0*/  LOP3.LUT R2, R6, UR55, RZ, 0x3c, !PT ;  /* 0x0000003706027c12 */ /* 0x000fe2000f8e3cff */
[----:B------:R-:W-:-:S02]  /*14c0*/  @UP3 UIMAD UR17, UR46, UR33, URZ ;  /* 0x000000212e1132a4 */ /* 0x000fc4000f8e023f */
[----:B------:R-:W-:Y:S01]  /*14d0*/  @UP0 UIMAD.WIDE.U32 UR12, UR23, UR24, URZ ;  /* 0x00000018170c02a5 */ /* 0x000fe2000f8e003f */
[----:B------:R-:W-:Y:S01]  /*14e0*/  ISETP.GE.AND P2, PT, R2, RZ, PT ;  /* 0x000000ff0200720c */ /* 0x000fe20003f46270 */
[----:B------:R-:W-:Y:S02]  /*14f0*/  @UP0 UIMAD UR23, UR23, UR25, URZ ;  /* 0x00000019171702a4 */ /* 0x000fe4000f8e023f */
[----:B------:R-:W-:Y:S02]  /*1500*/  UIMAD.WIDE.U32 UR28, UR8, UR11, URZ ;  /* 0x0000000b081c72a5 */ /* 0x000fe4000f8e003f */
[----:B------:R-:W-:Y:S02]  /*1510*/  @UP3 USEL UR11, UR17, UR5, !UP1 ;  /* 0x00000005110b3287 */ /* 0x000fe4000c800000 */
[----:B------:R-:W-:Y:S01]  /*1520*/  @P0 VIADD R0, R0, 0x1 ;  /* 0x0000000100000836 */ /* 0x000fe20000000000 */
[----:B------:R-:W-:Y:S01]  /*1530*/  @!UP3 UIMAD UR9, UR46, UR60, UR55 ;  /* 0x0000003c2e09b2a4 */ /* 0x000fe2000f8e0237 */
[----:B------:R-:W-:Y:S01]  /*1540*/  PLOP3.LUT P0, PT, PT, PT, UP3, 0x80, 0x0 ;  /* 0x000000000000781c */ /* 0x000fe20003f0f038 */
[----:B------:R-:W-:Y:S01]  /*1550*/  UIMAD UR49, UR55, UR61, URZ ;  /* 0x0000003d373172a4 */ /* 0x000fe2000f8e023f */
[----:B------:R-:W-:Y:S01]  /*1560*/  IMAD.MOV.U32 R16, RZ, RZ, R0 ;  /* 0x000000ffff107224 */ /* 0x000fe200078e0000 */
[----:B------:R-:W-:Y:S01]  /*1570*/  @UP3 ULDC UR8, c[0x0][0x2e4] ;  /* 0x0000b90000083ab9 */ /* 0x000fe20000000800 */
[----:B------:R-:W-:-:S02]  /*1580*/  USEL UR53, UR30, URZ, UP4 ;  /* 0x0000003f1e357287 */ /* 0x000fc4000a000000 */
[----:B------:R-:W-:Y:S01]  /*1590*/  @!UP1 UIADD3 UR41, UR37, UR43, URZ ;  /* 0x0000002b25299290 */ /* 0x000fe2000fffe03f */
[----:B------:R-:W-:Y:S01]  /*15a0*/  @!P2 IADD3 R16, -R16, RZ, RZ ;  /* 0x000000ff1010a210 */ /* 0x000fe20007ffe1ff */
[----:B------:R-:W-:Y:S01]  /*15b0*/  @UP3 UIMAD UR30, UR55, UR8, UR11 ;  /* 0x00000008371e32a4 */ /* 0x000fe2000f8e020b */
[----:B------:R-:W-:Y:S01]  /*15c0*/  @!P3 LOP3.LUT R16, RZ, R6, RZ, 0x33, !PT ;  /* 0x00000006ff10b212 */ /* 0x000fe200078e33ff */
[----:B------:R-:W-:Y:S02]  /*15d0*/  USHF.R.S32.HI UR43, URZ, 0x6, UR32 ;  /* 0x000000063f2b7899 */ /* 0x000fe40008011420 */
[----:B------:R-:W-:Y:S02]  /*15e0*/  @UP0 UIADD3 UR35, UR13, UR23, URZ ;  /* 0x000000170d230290 */ /* 0x000fe4000fffe03f */
[----:B------:R-:W-:Y:S02]  /*15f0*/  USEL UR51, UR50, URZ, UP4 ;  /* 0x0000003f32337287 */ /* 0x000fe4000a000000 */
[----:B------:R-:W-:-:S02]  /*1600*/  @!UP3 UIMAD UR30, UR9, UR33, URZ ;  /* 0x00000021091eb2a4 */ /* 0x000fc4000f8e023f */
[----:B------:R-:W-:Y:S02]  /*1610*/  USHF.R.S32.HI UR52, URZ, 0x1f, UR49 ;  /* 0x0000001f3f347899 */ /* 0x000fe40008011431 */
        /* <DEDUP_REMOVED lines=17> */
.L_x_417:
        /* <DEDUP_REMOVED lines=13> */
.L_x_418:
        /* <DEDUP_REMOVED lines=11> */
.L_x_419:
[----:B------:R-:W-:-:S04]  /*18b0*/  UIMAD UR5, UR46, UR60, UR55 ;  /* 0x0000003c2e0572a4 */ /* 0x000fc8000f8e0237 */
[----:B------:R-:W-:-:S12]  /*18c0*/  UIMAD UR5, UR5, UR57, URZ ;  /* 0x00000039050572a4 */ /* 0x000fd8000f8e023f */
.L_x_420:
[----:B------:R-:W2:Y:S01]  /*18d0*/  LDL R4, [R1+0x20] ;  /* 0x0000200001047983 */ /* 0x000ea20000100800 */
[----:B------:R-:W1:Y:S01]  /*18e0*/  LDC.64 R8, c[0x0][0x420] ;  /* 0x00010800ff087b82 */ /* 0x000e620000000a00 */
[----:B------:R-:W-:Y:S01]  /*18f0*/  UIMAD UR9, UR61, UR60, URZ ;  /* 0x0000003c3d0972a4 */ /* 0x000fe2000f8e023f */
[--C-:B------:R-:W-:Y:S01]  /*1900*/  SHF.R.S32.HI R243, RZ, 0x1f, R242.reuse ;  /* 0x0000001ffff37819 */ /* 0x100fe200000114f2 */
[----:B------:R-:W3:Y:S01]  /*1910*/  S2R R26, SR_TID.X ;  /* 0x00000000001a7919 */ /* 0x000ee20000002100 */
[C---:B------:R-:W-:Y:S01]  /*1920*/  IADD3 R2, P0, R242.reuse, UR15, RZ ;  /* 0x0000000ff2027c10 */ /* 0x040fe2000ff1e0ff */
[----:B------:R-:W-:Y:S01]  /*1930*/  UIADD3 UR37, UR10, UR5, URZ ;  /* 0x000000050a257290 */ /* 0x000fe2000fffe03f */
[----:B------:R-:W-:Y:S01]  /*1940*/  BSSY B1, `(.L_x_416) ;  /* 0x000092e000017945 */ /* 0x000fe20003800000 */
[----:B------:R-:W-:Y:S01]  /*1950*/  USHF.L.U32 UR5, UR9, 0x6, URZ ;  /* 0x0000000609057899 */ /* 0x000fe2000800063f */
[----:B------:R-:W-:Y:S01]  /*1960*/  IADD3.X R3, R243, UR41, RZ, P0, !PT ;  /* 0x00000029f3037c10 */ /* 0x000fe200087fe4ff */
[----:B------:R-:W-:Y:S01]  /*1970*/  UIADD3 UR14, -UR16, UR38, UR34 ;  /* 0x00000026100e7290 */ /* 0x000fe2000fffe122 */
[----:B------:R-:W-:Y:S01]  /*1980*/  IADD3 R12, P0, R27, UR10, RZ ;  /* 0x0000000a1b0c7c10 */ /* 0x000fe2000ff1e0ff */
[----:B------:R-:W-:Y:S01]  /*1990*/  ULDC UR44, c[0x0][0x398] ;  /* 0x0000e600002c7ab9 */ /* 0x000fe20000000800 */
[----:B------:R-:W-:Y:S01]  /*19a0*/  UIADD3 UR17, UP2, UP1, UR28, UR5, UR49 ;  /* 0x000000051c117290 */ /* 0x000fe2000f95e031 */
[----:B------:R-:W-:Y:S01]  /*19b0*/  VIADD R250, R242, 0x40 ;  /* 0x00000040f2fa7836 */ /* 0x000fe20000000000 */
[----:B------:R-:W-:Y:S01]  /*19c0*/  USHF.R.S32.HI UR11, URZ, 0x1f, UR5 ;  /* 0x0000001f3f0b7899 */ /* 0x000fe20008011405 */
[----:B------:R-:W-:Y:S01]  /*19d0*/  IADD3.X R13, R24, UR31, RZ, P0, !PT ;  /* 0x0000001f180d7c10 */ /* 0x000fe200087fe4ff */
[----:B------:R-:W-:Y:S01]  /*19e0*/  UIADD3 UR5, UR14, -UR44, URZ ;  /* 0x8000002c0e057290 */ /* 0x000fe2000fffe03f */
[----:B------:R-:W-:Y:S01]  /*19f0*/  IMAD.WIDE.U32 R6, R12, UR26, R242 ;  /* 0x0000001a0c067c25 */ /* 0x000fe2000f8e00f2 */
[----:B------:R-:W-:-:S02]  /*1a00*/  UIADD3 UR36, UR10, UR30, URZ ;  /* 0x0000001e0a247290 */ /* 0x000fc4000fffe03f */
[----:B------:R-:W-:Y:S01]  /*1a10*/  USHF.R.S32.HI UR45, URZ, 0x1f, UR55 ;  /* 0x0000001f3f2d7899 */ /* 0x000fe20008011437 */
[----:B------:R-:W-:Y:S01]  /*1a20*/  IMAD R5, R13, UR26, RZ ;  /* 0x0000001a0d057c24 */ /* 0x000fe2000f8e02ff */
[----:B------:R-:W-:Y:S01]  /*1a30*/  ULDC.64 UR12, c[0x0][0x428] ;  /* 0x00010a00000c7ab9 */ /* 0x000fe20000000a00 */
[----:B------:R-:W-:Y:S01]  /*1a40*/  IADD3 R6, P2, R6, UR42, RZ ;  /* 0x0000002a06067c10 */ /* 0x000fe2000ff5e0ff */
[C---:B-1----:R-:W-:Y:S01]  /*1a50*/  IMAD R0, R8.reuse, UR31, RZ ;  /* 0x0000001f08007c24 */ /* 0x042fe2000f8e02ff */
[----:B------:R-:W-:Y:S01]  /*1a60*/  UIMAD UR19, UR45, UR12, URZ ;  /* 0x0000000c2d1372a4 */ /* 0x000fe2000f8e023f */
[----:B------:R-:W-:Y:S01]  /*1a70*/  IMAD.WIDE.U32 R2, R8, UR10, R2 ;  /* 0x0000000a08027c25 */ /* 0x000fe2000f8e0002 */
[----:B------:R-:W-:Y:S01]  /*1a80*/  ULDC.64 UR28, c[0x0][0x258] ;  /* 0x00009600001c7ab9 */ /* 0x000fe20000000a00 */
[----:B------:R-:W-:Y:S01]  /*1a90*/  ULDC.64 UR60, c[0x0][0x2b0] ;  /* 0x0000ac00003c7ab9 */ /* 0x000fe20000000a00 */
[----:B------:R-:W-:Y:S01]  /*1aa0*/  UIMAD UR19, UR55, UR13, UR19 ;  /* 0x0000000d371372a4 */ /* 0x000fe2000f8e0213 */
[----:B------:R-:W-:Y:S01]  /*1ab0*/  IMAD R0, R9, UR10, R0 ;  /* 0x0000000a09007c24 */ /* 0x000fe2000f8e0200 */
[----:B------:R-:W-:Y:S01]  /*1ac0*/  UIADD3.X UR10, UR50, UR11, UR52, UP2, UP1 ;  /* 0x0000000b320a7290 */ /* 0x000fe200097e2434 */
[----:B------:R-:W-:Y:S01]  /*1ad0*/  IMAD.U32 R15, RZ, RZ, UR12 ;  /* 0x0000000cff0f7e24 */ /* 0x000fe2000f8e00ff */
[----:B------:R-:W-:Y:S01]  /*1ae0*/  UIADD3 UR11, UP2, UP1, UR53, UR17, UR54 ;  /* 0x00000011350b7290 */ /* 0x000fe2000f95e036 */
[----:B------:R-:W-:Y:S01]  /*1af0*/  IMAD.IADD R3, R3, 0x1, R0 ;  /* 0x0000000103037824 */ /* 0x000fe200078e0200 */
[----:B---3--:R-:W-:Y:S01]  /*1b00*/  SHF.R.S32.HI R25, RZ, 0x1f, R26 ;  /* 0x0000001fff197819 */ /* 0x008fe2000001141a */
[----:B------:R-:W-:Y:S01]  /*1b10*/  USHF.R.S32.HI UR17, URZ, 0x1f, UR5 ;  /* 0x0000001f3f117899 */ /* 0x000fe20008011405 */
[----:B------:R-:W-:Y:S01]  /*1b20*/  IMAD R18, R12, UR27, R5 ;  /* 0x0000001b0c127c24 */ /* 0x000fe2000f8e0205 */
[----:B------:R-:W-:Y:S01]  /*1b30*/  ULDC.64 UR12, c[0x0][0x400] ;  /* 0x00010000000c7ab9 */ /* 0x000fe20000000a00 */
[----:B------:R-:W-:Y:S01]  /*1b40*/  LEA.HI R0, R25, R26, RZ, 0x5 ;  /* 0x0000001a19007211 */ /* 0x000fe200078f28ff */
[----:B------:R-:W-:Y:S01]  /*1b50*/  ULEA.HI UR17, UR17, UR5, URZ, 0x6 ;  /* 0x0000000511117291 */ /* 0x000fe2000f8f303f */
[----:B------:R-:W-:Y:S01]  /*1b60*/  IMAD.WIDE.U32 R2, R15, UR55, R2 ;  /* 0x000000370f027c25 */ /* 0x000fe2000f8e0002 */
[----:B------:R-:W-:Y:S01]  /*1b70*/  IADD3.X R7, R7, UR40, R18, P2, !PT ;  /* 0x0000002807077c10 */ /* 0x000fe200097fe412 */
[----:B------:R-:W-:Y:S01]  /*1b80*/  ULDC.64 UR30, c[0x0][0x3e0] ;  /* 0x0000f800001e7ab9 */ /* 0x000fe20000000a00 */
[----:B------:R-:W-:Y:S01]  /*1b90*/  SHF.R.S32.HI R0, RZ, 0x5, R0 ;  /* 0x00000005ff007819 */ /* 0x000fe20000011400 */
[----:B------:R-:W-:Y:S01]  /*1ba0*/  USHF.R.S32.HI UR17, URZ, 0x6, UR17 ;  /* 0x000000063f117899 */ /* 0x000fe20008011411 */
[----:B------:R-:W-:Y:S01]  /*1bb0*/  MOV R17, UR28 ;  /* 0x0000001c00117c02 */ /* 0x000fe20008000f00 */
[----:B------:R-:W-:Y:S01]  /*1bc0*/  VIADD R5, R3, UR19 ;  /* 0x0000001303057c36 */ /* 0x000fe20008000000 */
[----:B------:R-:W-:Y:S01]  /*1bd0*/  UIADD3 UR8, UR43, -0x1, URZ ;  /* 0xffffffff2b087890 */ /* 0x000fe2000fffe03f */
[----:B------:R-:W-:-:S02]  /*1be0*/  VIADD R251, R242, 0x80 ;  /* 0x00000080f2fb7836 */ /* 0x000fc40000000000 */
[----:B------:R-:W-:-:S04]  /*1bf0*/  IMAD.WIDE.U32 R10, R17, UR55, R6 ;  /* 0x00000037110a7c25 */ /* 0x000fc8000f8e0006 */
[----:B--2---:R-:W-:Y:S01]  /*1c00*/  IMAD R0, R0, UR9, R4 ;  /* 0x0000000900007c24 */ /* 0x004fe2000f8e0204 */
[----:B------:R-:W-:Y:S02]  /*1c10*/  UIADD3.X UR9, UR51, UR10, UR48, UP2, UP1 ;  /* 0x0000000a33097290 */ /* 0x000fe400097e2430 */
[----:B------:R-:W-:Y:S02]  /*1c20*/  UISETP.LT.AND UP1, UPT, URZ, UR17, UPT ;  /* 0x000000113f00728c */ /* 0x000fe4000bf21270 */
[C---:B------:R-:W-:Y:S02]  /*1c30*/  IADD3 R4, P0, R0.reuse, UR11, RZ ;  /* 0x0000000b00047c10 */ /* 0x040fe4000ff1e0ff */
[----:B------:R-:W-:Y:S02]  /*1c40*/  USEL UR17, URZ, UR17, !UP1 ;  /* 0x000000113f117287 */ /* 0x000fe4000c800000 */
[----:B------:R-:W-:Y:S01]  /*1c50*/  LEA.HI.X.SX32 R0, R0, UR9, 0x1, P0 ;  /* 0x0000000900007c11 */ /* 0x000fe200080f0eff */
[----:B------:R-:W-:Y:S01]  /*1c60*/  UIMAD UR9, UR45, UR28, URZ ;  /* 0x0000001c2d0972a4 */ /* 0x000fe2000f8e023f */
[----:B------:R-:W-:Y:S01]  /*1c70*/  LEA R232, P0, R4, UR12, 0x2 ;  /* 0x0000000c04e87c11 */ /* 0x000fe2000f8010ff */
[----:B------:R-:W-:Y:S01]  /*1c80*/  UISETP.GT.AND UP1, UPT, UR43, UR17, UPT ;  /* 0x000000112b00728c */ /* 0x000fe2000bf24270 */
[----:B------:R-:W-:-:S02]  /*1c90*/  ULDC.64 UR44, c[0x0][0x478] ;  /* 0x00011e00002c7ab9 */ /* 0x000fc40000000a00 */
[----:B------:R-:W-:Y:S01]  /*1ca0*/  LEA.HI.X R233, R4, UR13, R0, 0x2, P0 ;  /* 0x0000000d04e97c11 */ /* 0x000fe200080f1400 */
[----:B------:R-:W-:Y:S01]  /*1cb0*/  IMAD.MOV.U32 R4, RZ, RZ, R2 ;  /* 0x000000ffff047224 */ /* 0x000fe200078e0002 */
[----:B------:R-:W-:Y:S01]  /*1cc0*/  UIMAD.WIDE UR10, UR37, 0x4, UR44 ;  /* 0x00000004250a78a5 */ /* 0x000fe2000f8e022c */
[----:B------:R-:W-:Y:S01]  /*1cd0*/  PLOP3.LUT P0, PT, PT, PT, UP1, 0x80, 0x0 ;  /* 0x000000000000781c */ /* 0x000fe20003f0f018 */
[-C--:B------:R-:W-:Y:S01]  /*1ce0*/  IMAD R0, R24, R8.reuse, RZ ;  /* 0x0000000818007224 */ /* 0x080fe200078e02ff */
[----:B------:R-:W-:Y:S01]  /*1cf0*/  UIMAD UR9, UR55, UR29, UR9 ;  /* 0x0000001d370972a4 */ /* 0x000fe2000f8e0209 */
[C---:B------:R-:W-:Y:S01]  /*1d00*/  IMAD.WIDE.U32 R4, R27.reuse, R8, R4 ;  /* 0x000000081b047225 */ /* 0x040fe200078e0004 */
[----:B------:R-:W-:Y:S01]  /*1d10*/  UIMAD.WIDE UR36, UR36, 0x4, UR60 ;  /* 0x00000004242478a5 */ /* 0x000fe2000f8e023c */
[----:B------:R-:W-:Y:S02]  /*1d20*/  ULDC.64 UR28, c[0x0][0x210] ;  /* 0x00008400001c7ab9 */ /* 0x000fe40000000a00 */
[----:B------:R-:W-:Y:S01]  /*1d30*/  IMAD R0, R27, R9, R0 ;  /* 0x000000091b007224 */ /* 0x000fe200078e0200 */
[----:B------:R-:W-:Y:S01]  /*1d40*/  LEA R238, P3, R10, UR28, 0x1 ;  /* 0x0000001c0aee7c11 */ /* 0x000fe2000f8608ff */
[----:B------:R-:W-:Y:S01]  /*1d50*/  UMOV UR13, UR11 ;  /* 0x0000000b000d7c82 */ /* 0x000fe20008000000 */
[----:B------:R-:W-:Y:S01]  /*1d60*/  LEA R239, P2, R4, UR30, 0x1 ;  /* 0x0000001e04ef7c11 */ /* 0x000fe2000f8408ff */
[----:B------:R-:W-:Y:S01]  /*1d70*/  IMAD.IADD R14, R5, 0x1, R0 ;  /* 0x00000001050e7824 */ /* 0x000fe200078e0200 */
[----:B------:R-:W-:Y:S01]  /*1d80*/  IADD3 R19, R11, UR9, RZ ;  /* 0x000000090b137c10 */ /* 0x000fe2000fffe0ff */
[----:B------:R-:W-:Y:S01]  /*1d90*/  UMOV UR14, UR10 ;  /* 0x0000000a000e7c82 */ /* 0x000fe20008000000 */
[----:B------:R-:W-:Y:S01]  /*1da0*/  UMOV UR12, UR36 ;  /* 0x00000024000c7c82 */ /* 0x000fe20008000000 */
[----:B------:R-:W-:Y:S01]  /*1db0*/  UMOV UR11, UR37 ;  /* 0x00000025000b7c82 */ /* 0x000fe20008000000 */
[----:B------:R-:W-:-:S02]  /*1dc0*/  LEA.HI.X R240, R10, UR29, R19, 0x1, P3 ;  /* 0x0000001d0af07c11 */ /* 0x000fc400098f0c13 */
        /* <DEDUP_REMOVED lines=21> */
.L_x_422:
        /* <DEDUP_REMOVED lines=20> */
.L_x_423:
        /* <DEDUP_REMOVED lines=8> */
[C---:B------:R-:W-:Y:S02]  /*20e0*/  ISETP.GE.AND P5, PT, R27.reuse, UR16, PT ;  /* 0x000000101b007c0c */ /* 0x040fe4000bfa6270 */
        /* <DEDUP_REMOVED lines=29> */
.L_x_425:
[----:B------:R-:W-:Y:S05]  /*22c0*/  BSYNC B0 ;  /* 0x0000000000007941 */ /* 0x000fea0003800000 */
.L_x_424:
        /* <DEDUP_REMOVED lines=21> */
.L_x_427:
[----:B------:R-:W-:Y:S05]  /*2420*/  BSYNC B0 ;  /* 0x0000000000007941 */ /* 0x000fea0003800000 */
.L_x_426:
        /* <DEDUP_REMOVED lines=34> */
.L_x_429:
[----:B------:R-:W-:Y:S05]  /*2650*/  BSYNC B0 ;  /* 0x0000000000007941 */ /* 0x000fea0003800000 */
.L_x_428:
        /* <DEDUP_REMOVED lines=9> */
[----:B------:R-:W-:-:S03]  /*26f0*/  ISETP.GE.AND P0, PT, R251, UR5, PT ;  /* 0x00000005fb007c0c */ /* 0x000fc6000bf06270 */
[----:B------:R-:W-:-:S04]  /*2700*/  IMAD R2, R2, UR8, RZ ;  /* 0x0000000802027c24 */ /* 0x000fc8000f8e02ff */
[----:B------:R-:W-:Y:S01]  /*2710*/  IMAD R0, R0, UR9, R2 ;  /* 0x0000000900007c24 */ /* 0x000fe2000f8e0202 */
[----:B------:R-:W-:-:S03]  /*2720*/  LEA R2, P3, R4, UR10, 0x1 ;  /* 0x0000000a04027c11 */ /* 0x000fc6000f8608ff */
        /* <DEDUP_REMOVED lines=9> */
.L_x_421:
        /* <DEDUP_REMOVED lines=21> */
[----:B------:R-:W-:Y:S01]  /*2910*/  UMOV UR37, UR41 ;  /* 0x0000002900257c82 */ /* 0x000fe20008000000 */
[----:B------:R-:W-:Y:S01]  /*2920*/  ULDC UR10, c[0x0][0x2d0] ;  /* 0x0000b400000a7ab9 */ /* 0x000fe20000000800 */
[-C--:B------:R-:W-:Y:S01]  /*2930*/  IMAD R0, R9, R12.reuse, R0 ;  /* 0x0000000c09007224 */ /* 0x080fe200078e0200 */
[----:B------:R-:W-:Y:S01]  /*2940*/  ISETP.GE.AND P4, PT, R242, UR10, PT ;  /* 0x0000000af2007c0c */ /* 0x000fe2000bf86270 */
[----:B------:R-:W-:Y:S01]  /*2950*/  IMAD.WIDE.U32 R2, R8, R12, UR36 ;  /* 0x0000002408027e25 */ /* 0x000fe2000f8e000c */
[----:B------:R-:W-:Y:S02]  /*2960*/  ISETP.GE.AND P3, PT, R250, UR10, PT ;  /* 0x0000000afa007c0c */ /* 0x000fe4000bf66270 */
[----:B------:R-:W-:Y:S01]  /*2970*/  ISETP.GE.AND P2, PT, R251, UR10, PT ;  /* 0x0000000afb007c0c */ /* 0x000fe2000bf46270 */
[----:B------:R-:W-:Y:S01]  /*2980*/  IMAD.IADD R3, R3, 0x1, R0 ;  /* 0x0000000103037824 */ /* 0x000fe200078e0200 */
[----:B------:R-:W-:Y:S01]  /*2990*/  ISETP.GE.AND P1, PT, R252, UR10, PT ;  /* 0x0000000afc007c0c */ /* 0x000fe2000bf26270 */
[----:B------:R-:W-:-:S04]  /*29a0*/  IMAD.WIDE.U32 R6, R15, UR55, R2 ;  /* 0x000000370f067c25 */ /* 0x000fc8000f8e0002 */
[----:B------:R-:W-:Y:S02]  /*29b0*/  VIADD R0, R7, UR19 ;  /* 0x0000001307007c36 */ /* 0x000fe40008000000 */
[----:B------:R-:W-:Y:S01]  /*29c0*/  @!P4 MOV R7, R241 ;  /* 0x000000f10007c202 */ /* 0x000fe20000000f00 */
[----:B------:R3:W-:Y:S01]  /*29d0*/  @P4 STS.128 [R236+0x10000], RZ ;  /* 0x010000ffec004388 */ /* 0x0007e20000000c00 */
[----:B--2---:R-:W-:-:S03]  /*29e0*/  IMAD.WIDE R2, R242, 0x2, R28 ;  /* 0x00000002f2027825 */ /* 0x004fc600078e021c */
        /* <DEDUP_REMOVED lines=23> */
.L_x_432:
[----:B------:R-:W-:Y:S05]  /*2b60*/  BSYNC B0 ;  /* 0x0000000000007941 */ /* 0x000fea0003800000 */
.L_x_431:
        /* <DEDUP_REMOVED lines=10> */
[----:B---3--:R-:W-:Y:S01]  /*2c10*/  IMAD.WIDE.U32 R6, R8, 0x20, RZ ;  /* 0x0000002008067825 */ /* 0x008fe200078e00ff */
[----:B------:R-:W-:Y:S02]  /*2c20*/  ISETP.GE.AND P2, PT, R242, UR10, PT ;  /* 0x0000000af2007c0c */ /* 0x000fe4000bf46270 */
[----:B------:R-:W-:Y:S01]  /*2c30*/  ISETP.GE.AND P4, PT, R250, UR10, PT ;  /* 0x0000000afa007c0c */ /* 0x000fe2000bf86270 */
[----:B--2---:R-:W-:Y:S01]  /*2c40*/  IMAD.SHL.U32 R2, R9, 0x20, RZ ;  /* 0x0000002009027824 */ /* 0x004fe200078e00ff */
        /* <DEDUP_REMOVED lines=13> */
[----:B------:R2:W-:Y:S04]  /*2d20*/  @P4 STS.128 [R236+0x13000], RZ ;  /* 0x013000ffec004388 */ /* 0x0005e80000000c00 */
[----:B------:R-:W-:Y:S01]  /*2d30*/  @!PT LDS RZ, [RZ] ;  /* 0x00000000fffff984 */ /* 0x000fe20000000800 */
[----:B------:R-:W-:Y:S01]  /*2d40*/  @!PT LDS RZ, [RZ] ;  /* 0x00000000fffff984 */ /* 0x000fe20000000800 */
[----:B------:R-:W-:Y:S01]  /*2d50*/  @!PT LDS RZ, [RZ] ;  /* 0x00000000fffff984 */ /* 0x000fe20000000800 */
[----:B------:R2:W-:Y:S04]  /*2d60*/  @!P4 LDGSTS.E.BYPASS.LTC128B.128 [R236+0x13000], desc[UR6][R4.64+0x80] ;  /* 0x1300008004eccfae */ /* 0x0005e8000b901d46 */
[----:B------:R2:W-:Y:S01]  /*2d70*/  @P3 STS.128 [R236+0x15000], RZ ;  /* 0x015000ffec003388 */ /* 0x0005e20000000c00 */
[----:B---3--:R-:W-:-:S04]  /*2d80*/  @!P3 LEA R2, P2, R0, UR30, 0x1 ;  /* 0x0000001e0002bc11 */ /* 0x008fc8000f8408ff */
[----:B------:R-:W-:-:S05]  /*2d90*/  @!P3 LEA.HI.X R3, R0, UR31, R6, 0x1, P2 ;  /* 0x0000001f0003bc11 */ /* 0x000fca00090f0c06 */
        /* <DEDUP_REMOVED lines=12> */
.L_x_434:
[----:B------:R-:W-:Y:S05]  /*2e60*/  BSYNC B0 ;  /* 0x0000000000007941 */ /* 0x000fea0003800000 */
.L_x_433:
[----:B------:R-:W-:Y:S01]  /*2e70*/  BSSY B0, `(.L_x_435) ;  /* 0x0000046000007945 */ /* 0x000fe20003800000 */
[----:B------:R-:W-:-:S03]  /*2e80*/  LEA R234, R234, UR4, 0x1 ;  /* 0x00000004eaea7c11 */ /* 0x000fc6000f8e08ff */
        /* <DEDUP_REMOVED lines=18> */
.L_x_436:
[----:B---3--:R-:W3:Y:S01]  /*2fb0*/  LDC.64 R6, c[0x0][0x210] ;  /* 0x00008400ff067b82 */ /* 0x008ee20000000a00 */
[----:B--2---:R-:W-:Y:S01]  /*2fc0*/  IMAD.U32 R2, RZ, RZ, UR42 ;  /* 0x0000002aff027e24 */ /* 0x004fe2000f8e00ff */
        /* <DEDUP_REMOVED lines=8> */
[----:B------:R2:W-:Y:S02]  /*3050*/  @P1 STS [R234], RZ ;  /* 0x000000ffea001388 */ /* 0x0005e40000000800 */
[----:B------:R-:W-:Y:S02]  /*3060*/  VIADD R0, R5, UR9 ;  /* 0x0000000905007c36 */ /* 0x000fe40008000000 */
[----:B------:R2:W-:Y:S01]  /*3070*/  @P1 STS [R234+0x4], RZ ;  /* 0x000004ffea001388 */ /* 0x0005e20000000800 */
[----:B---3--:R-:W-:Y:S01]  /*3080*/  IMAD.WIDE R2, R242, 0x2, R6 ;  /* 0x00000002f2027825 */ /* 0x008fe200078e0206 */
[----:B------:R-:W-:Y:S02]  /*3090*/  @!P1 MOV R6, R238 ;  /* 0x000000ee00069202 */ /* 0x000fe40000000f00 */
[----:B------:R2:W-:Y:S01]  /*30a0*/  @P1 STS [R234+0x8], RZ ;  /* 0x000008ffea001388 */ /* 0x0005e20000000800 */
[----:B------:R-:W-:Y:S01]  /*30b0*/  @!P1 IMAD.MOV.U32 R7, RZ, RZ, R240 ;  /* 0x000000ffff079224 */ /* 0x000fe200078e00f0 */
[----:B------:R-:W-:-:S02]  /*30c0*/  LEA R2, P4, R4, R2, 0x1 ;  /* 0x0000000204027211 */ /* 0x000fc400078808ff */
        /* <DEDUP_REMOVED lines=32> */
.L_x_437:
[----:B------:R-:W-:Y:S05]  /*32d0*/  BSYNC B0 ;  /* 0x0000000000007941 */ /* 0x000fea0003800000 */
.L_x_435:
        /* <DEDUP_REMOVED lines=21> */
.L_x_439:
[----:B------:R-:W-:Y:S01]  /*3430*/  ULDC UR10, c[0x0][0x2d0] ;  /* 0x0000b400000a7ab9 */ /* 0x000fe20000000800 */
[----:B--23--:R-:W-:Y:S01]  /*3440*/  IMAD.U32 R3, RZ, RZ, UR26 ;  /* 0x0000001aff037e24 */ /* 0x00cfe2000f8e00ff */
        /* <DEDUP_REMOVED lines=43> */
[----:B--2---:R-:W-:-:S04]  /*3700*/  LEA R2, P1, R0, UR28, 0x1 ;  /* 0x0000001c00027c11 */ /* 0x004fc8000f8208ff */
[----:B------:R-:W-:-:S05]  /*3710*/  LEA.HI.X R3, R0, UR29, R8, 0x1, P1 ;  /* 0x0000001d00037c11 */ /* 0x000fca00088f0c08 */
[----:B------:R-:W-:Y:S01]  /*3720*/  @!PT LDS RZ, [RZ] ;  /* 0x00000000fffff984 */ /* 0x000fe20000000800 */
[----:B------:R-:W-:Y:S01]  /*3730*/  @!PT LDS RZ, [RZ] ;  /* 0x00000000fffff984 */ /* 0x000fe20000000800 */
[----:B------:R-:W-:Y:S01]  /*3740*/  @!PT LDS RZ, [RZ] ;  /* 0x00000000fffff984 */ /* 0x000fe20000000800 */
[----:B------:R2:W-:Y:S04]  /*3750*/  LDGSTS.E.BYPASS.LTC128B.128 [R234+0x7000], desc[UR6][R2.64+0x180] ;  /* 0x0700018002ea7fae */ /* 0x0005e8000b901d46 */
.L_x_440:
[----:B------:R-:W-:Y:S05]  /*3760*/  BSYNC B0 ;  /* 0x0000000000007941 */ /* 0x000fea0003800000 */
.L_x_438:
[----:B------:R-:W5:Y:S01]  /*3770*/  LDL R84, [R1+0x18] ;  /* 0x0000180001547983 */ /* 0x000f620000100800 */
[----:B------:R-:W-:Y:S01]  /*3780*/  UIADD3 UR10, -UR34, UR16, URZ ;  /* 0x00000010220a7290 */ /* 0x000fe2000fffe13f */
[----:B--23--:R-:W-:Y:S01]  /*3790*/  IMAD.U32 R2, RZ, RZ, UR20 ;  /* 0x00000014ff027e24 */ /* 0x00cfe2000f8e00ff */
[----:B------:R-:W-:Y:S01]  /*37a0*/  USHF.R.S32.HI UR9, URZ, 0x1f, UR34 ;  /* 0x0000001f3f097899 */ /* 0x000fe20008011422 */
[----:B------:R-:W-:Y:S01]  /*37b0*/  BSSY B0, `(.L_x_441) ;  /* 0x0000044000007945 */ /* 0x000fe20003800000 */
[----:B------:R-:W-:Y:S01]  /*37c0*/  ULDC.64 UR26, c[0x0][0x260] ;  /* 0x00009800001a7ab9 */ /* 0x000fe20000000a00 */
[----:B------:R-:W-:Y:S01]  /*37d0*/  IMAD.WIDE.U32 R2, R2, UR34, R242 ;  /* 0x0000002202027c25 */ /* 0x000fe2000f8e00f2 */
[----:B------:R-:W-:Y:S01]  /*37e0*/  ISETP.GE.AND P3, PT, R27, UR10, PT ;  /* 0x0000000a1b007c0c */ /* 0x000fe2000bf66270 */
[----:B------:R-:W-:Y:S01]  /*37f0*/  UIMAD UR15, UR9, UR20, URZ ;  /* 0x00000014090f72a4 */ /* 0x000fe2000f8e023f */
[----:B------:R-:W-:-:S03]  /*3800*/  IADD3 R2, P1, R2, UR23, RZ ;  /* 0x0000001702027c10 */ /* 0x000fc6000ff3e0ff */
[----:B------:R-:W-:-:S06]  /*3810*/  UIMAD UR15, UR34, UR21, UR15 ;  /* 0x00000015220f72a4 */ /* 0x000fcc000f8e020f */
[----:B------:R-:W-:Y:S02]  /*3820*/  IMAD.U32 R0, RZ, RZ, UR15 ;  /* 0x0000000fff007e24 */ /* 0x000fe4000f8e00ff */
[----:B------:R2:W-:Y:S03]  /*3830*/  @P3 STS.128 [R236+0x18000], RZ ;  /* 0x018000ffec003388 */ /* 0x0005e60000000c00 */
[----:B------:R-:W-:Y:S01]  /*3840*/  IADD3.X R3, R3, UR33, R0, P1, !PT ;  /* 0x0000002103037c10 */ /* 0x000fe20008ffe400 */
[----:B------:R2:W-:Y:S01]  /*3850*/  @P3 STS.128 [R236+0x1a000], RZ ;  /* 0x01a000ffec003388 */ /* 0x0005e20000000c00 */
[----:B------:R-:W-:-:S03]  /*3860*/  IMAD R0, R22, UR26, RZ ;  /* 0x0000001a16007c24 */ /* 0x000fc6000f8e02ff */
[----:B------:R2:W-:Y:S01]  /*3870*/  @P3 STS.128 [R236+0x1c000], RZ ;  /* 0x01c000ffec003388 */ /* 0x0005e20000000c00 */
[C---:B------:R-:W-:Y:S02]  /*3880*/  IMAD R12, R16.reuse, UR27, R0 ;  /* 0x0000001b100c7c24 */ /* 0x040fe4000f8e0200 */
[----:B------:R-:W-:Y:S01]  /*3890*/  IMAD.WIDE.U32 R10, R16, UR26, R2 ;  /* 0x0000001a100a7c25 */ /* 0x000fe2000f8e0002 */
[----:B------:R2:W-:Y:S04]  /*38a0*/  @P3 STS.128 [R236+0x1e000], RZ ;  /* 0x01e000ffec003388 */ /* 0x0005e80000000c00 */
[----:B------:R-:W-:Y:S02]  /*38b0*/  IADD3 R13, R11, R12, RZ ;  /* 0x0000000c0b0d7210 */ /* 0x000fe40007ffe0ff */
[----:B-----5:R-:W-:-:S02]  /*38c0*/  IADD3 R4, R84, 0x8, RZ ;  /* 0x0000000854047810 */ /* 0x020fc40007ffe0ff */
[----:B------:R-:W-:Y:S02]  /*38d0*/  ISETP.GE.AND P6, PT, R84, UR5, PT ;  /* 0x0000000554007c0c */ /* 0x000fe4000bfc6270 */
[----:B------:R-:W-:Y:S01]  /*38e0*/  ISETP.GE.AND P5, PT, R4, UR5, PT ;  /* 0x0000000504007c0c */ /* 0x000fe2000bfa6270 */
[----:B--2---:R-:W-:-:S12]  /*38f0*/  @P3 BRA `(.L_x_442) ;  /* 0x0000000000bc3947 */ /* 0x004fd80003800000 */
[----:B------:R-:W-:Y:S01]  /*3900*/  ULDC UR5, c[0x0][0x2d0] ;  /* 0x0000b40000057ab9 */ /* 0x000fe20000000800 */
[----:B------:R-:W2:Y:S01]  /*3910*/  LDC.64 R18, c[0x0][0x218] ;  /* 0x00008600ff127b82 */ /* 0x000ea20000000a00 */
        /* <DEDUP_REMOVED lines=16> */
[----:B------:R-:W-:-:S04]  /*3a20*/  IMAD.WIDE.U32 R4, R16, UR26, R2 ;  /* 0x0000001a10047c25 */ /* 0x000fc8000f8e0002 */
[----:B--2---:R-:W-:Y:S01]  /*3a30*/  IMAD.WIDE R2, R242, 0x2, R18 ;  /* 0x00000002f2027825 */ /* 0x004fe200078e0212 */
[----:B---3--:R-:W-:-:S04]  /*3a40*/  @!P2 LEA R8, P1, R6, R14, 0x1 ;  /* 0x0000000e0608a211 */ /* 0x008fc800078208ff */
        /* <DEDUP_REMOVED lines=26> */
.L_x_442:
[----:B------:R-:W-:Y:S05]  /*3bf0*/  BSYNC B0 ;  /* 0x0000000000007941 */ /* 0x000fea0003800000 */
.L_x_441:
        /* <DEDUP_REMOVED lines=9> */
[----:B------:R-:W-:Y:S01]  /*3c90*/  IADD3 R0, P1, R20, 0x20, RZ ;  /* 0x0000002014007810 */ /* 0x000fe20007f3e0ff */
[----:B------:R-:W5:Y:S01]  /*3ca0*/  LDC.64 R6, c[0x0][0x218] ;  /* 0x00008600ff067b82 */ /* 0x000f620000000a00 */
[----:B------:R-:W-:Y:S01]  /*3cb0*/  ISETP.GE.AND P2, PT, R242, UR5, PT ;  /* 0x00000005f2007c0c */ /* 0x000fe2000bf46270 */
[----:B-12---:R-:W-:Y:S01]  /*3cc0*/  IMAD.U32 R2, RZ, RZ, UR23 ;  /* 0x00000017ff027e24 */ /* 0x006fe2000f8e00ff */
[----:B------:R-:W-:Y:S01]  /*3cd0*/  IADD3.X R4, RZ, R21, RZ, P1, !PT ;  /* 0x00000015ff047210 */ /* 0x000fe20000ffe4ff */
[----:B------:R-:W-:Y:S01]  /*3ce0*/  IMAD.U32 R3, RZ, RZ, UR33 ;  /* 0x00000021ff037e24 */ /* 0x000fe2000f8e00ff */
[----:B------:R-:W-:-:S03]  /*3cf0*/  IADD3 R8, P1, R27, 0x20, RZ ;  /* 0x000000201b087810 */ /* 0x000fc60007f3e0ff */
[----:B------:R-:W-:Y:S02]  /*3d00*/  IMAD R4, R4, UR20, RZ ;  /* 0x0000001404047c24 */ /* 0x000fe4000f8e02ff */
[----:B------:R-:W-:-:S04]  /*3d10*/  IMAD.WIDE.U32 R2, R0, UR20, R2 ;  /* 0x0000001400027c25 */ /* 0x000fc8000f8e0002 */
[----:B------:R-:W1:Y:S01]  /*3d20*/  @!P2 LDC.64 R14, c[0x0][0x218] ;  /* 0x00008600ff0eab82 */ /* 0x000e620000000a00 */
[----:B------:R-:W-:Y:S01]  /*3d30*/  IMAD R0, R0, UR21, R4 ;  /* 0x0000001500007c24 */ /* 0x000fe2000f8e0204 */
[----:B------:R2:W-:Y:S01]  /*3d40*/  @P2 STS.128 [R236+0x19000], RZ ;  /* 0x019000ffec002388 */ /* 0x0005e20000000c00 */
[----:B------:R-:W-:-:S03]  /*3d50*/  IMAD.X R9, RZ, RZ, R24, P1 ;  /* 0x000000ffff097224 */ /* 0x000fc600008e0618 */
[----:B------:R-:W-:Y:S01]  /*3d60*/  IADD3 R3, R3, R0, RZ ;  /* 0x0000000003037210 */ /* 0x000fe20007ffe0ff */
[----:B------:R-:W-:Y:S02]  /*3d70*/  IMAD R9, R9, UR20, RZ ;  /* 0x0000001409097c24 */ /* 0x000fe4000f8e02ff */
[----:B------:R-:W-:-:S04]  /*3d80*/  IMAD.WIDE.U32 R4, R16, UR26, R2 ;  /* 0x0000001a10047c25 */ /* 0x000fc8000f8e0002 */
[----:B-----5:R-:W-:Y:S01]  /*3d90*/  IMAD.WIDE R2, R242, 0x2, R6 ;  /* 0x00000002f2027825 */ /* 0x020fe200078e0206 */
[----:B------:R-:W-:Y:S02]  /*3da0*/  MOV R6, R10 ;  /* 0x0000000a00067202 */ /* 0x000fe40000000f00 */
[----:B------:R-:W-:Y:S01]  /*3db0*/  IADD3 R0, R12, R5, RZ ;  /* 0x000000050c007210 */ /* 0x000fe20007ffe0ff */
[----:B------:R-:W-:Y:S01]  /*3dc0*/  IMAD.MOV.U32 R7, RZ, RZ, R13 ;  /* 0x000000ffff077224 */ /* 0x000fe200078e000d */
[----:B------:R-:W-:Y:S01]  /*3dd0*/  LEA R2, P1, R4, R2, 0x1 ;  /* 0x0000000204027211 */ /* 0x000fe200078208ff */
[----:B------:R-:W-:-:S03]  /*3de0*/  IMAD.WIDE.U32 R6, R8, UR20, R6 ;  /* 0x0000001408067c25 */ /* 0x000fc6000f8e0006 */
[----:B------:R-:W-:Y:S01]  /*3df0*/  LEA.HI.X R3, R4, R3, R0, 0x1, P1 ;  /* 0x0000000304037211 */ /* 0x000fe200008f0c00 */
[----:B------:R-:W-:Y:S01]  /*3e00*/  IMAD R8, R8, UR21, R9 ;  /* 0x0000001508087c24 */ /* 0x000fe2000f8e0209 */
[----:B-1----:R-:W-:-:S03]  /*3e10*/  @!P2 LEA R4, P1, R6, R14, 0x1 ;  /* 0x0000000e0604a211 */ /* 0x002fc600078208ff */
        /* <DEDUP_REMOVED lines=25> */
.L_x_444:
[----:B------:R-:W-:Y:S05]  /*3fb0*/  BSYNC B0 ;  /* 0x0000000000007941 */ /* 0x000fea0003800000 */
.L_x_443:
[----:B------:R-:W-:Y:S01]  /*3fc0*/  UIMAD UR5, UR9, UR24, URZ ;  /* 0x00000018090572a4 */ /* 0x000fe2000f8e023f */
[----:B------:R3:W-:Y:S01]  /*3fd0*/  @P3 STS.128 [R236+0x20000], RZ ;  /* 0x020000ffec003388 */ /* 0x0007e20000000c00 */
[----:B-12---:R-:W-:Y:S01]  /*3fe0*/  IMAD.WIDE.U32 R2, R17, UR34, R242 ;  /* 0x0000002211027c25 */ /* 0x006fe2000f8e00f2 */
[----:B------:R-:W-:Y:S01]  /*3ff0*/  ULDC.64 UR20, c[0x0][0x268] ;  /* 0x00009a0000147ab9 */ /* 0x000fe20000000a00 */
[----:B------:R-:W-:Y:S01]  /*4000*/  UIMAD UR5, UR34, UR25, UR5 ;  /* 0x00000019220572a4 */ /* 0x000fe2000f8e0205 */
[----:B------:R3:W-:Y:S01]  /*4010*/  @P3 STS.128 [R236+0x22000], RZ ;  /* 0x022000ffec003388 */ /* 0x0007e20000000c00 */
[----:B------:R-:W-:Y:S01]  /*4020*/  IMAD R0, R22, UR20, RZ ;  /* 0x0000001416007c24 */ /* 0x000fe2000f8e02ff */
[----:B------:R-:W-:Y:S01]  /*4030*/  IADD3 R2, P1, R2, UR32, RZ ;  /* 0x0000002002027c10 */ /* 0x000fe2000ff3e0ff */
[----:B------:R-:W-:Y:S01]  /*4040*/  BSSY B0, `(.L_x_445) ;  /* 0x0000038000007945 */ /* 0x000fe20003800000 */
[----:B------:R3:W-:Y:S01]  /*4050*/  @P3 STS.128 [R236+0x24000], RZ ;  /* 0x024000ffec003388 */ /* 0x0007e20000000c00 */
[----:B------:R-:W-:Y:S01]  /*4060*/  MOV R4, UR5 ;  /* 0x0000000500047c02 */ /* 0x000fe20008000f00 */
[----:B------:R-:W-:-:S02]  /*4070*/  IMAD R13, R16, UR21, R0 ;  /* 0x00000015100d7c24 */ /* 0x000fc4000f8e0200 */
[----:B------:R3:W-:Y:S01]  /*4080*/  @P3 STS.128 [R236+0x26000], RZ ;  /* 0x026000ffec003388 */ /* 0x0007e20000000c00 */
[----:B------:R-:W-:-:S03]  /*4090*/  IADD3.X R3, R3, UR35, R4, P1, !PT ;  /* 0x0000002303037c10 */ /* 0x000fc60008ffe404 */
[----:B------:R-:W-:-:S05]  /*40a0*/  IMAD.WIDE.U32 R8, R16, UR20, R2 ;  /* 0x0000001410087c25 */ /* 0x000fca000f8e0002 */
[----:B------:R-:W-:Y:S01]  /*40b0*/  IADD3 R12, R9, R13, RZ ;  /* 0x0000000d090c7210 */ /* 0x000fe20007ffe0ff */
        /* <DEDUP_REMOVED lines=10> */
[----:B------:R-:W2:Y:S01]  /*4160*/  @!P2 LDC.64 R14, c[0x0][0x220] ;  /* 0x00008800ff0eab82 */ /* 0x000ea20000000a00 */
        /* <DEDUP_REMOVED lines=9> */
[----:B-1----:R-:W-:Y:S01]  /*4200*/  IMAD.WIDE R2, R242, 0x2, R18 ;  /* 0x00000002f2027825 */ /* 0x002fe200078e0212 */
[----:B--2---:R-:W-:-:S04]  /*4210*/  @!P2 LEA R10, P1, R6, R14, 0x1 ;  /* 0x0000000e060aa211 */ /* 0x004fc800078208ff */
        /* <DEDUP_REMOVED lines=26> */
.L_x_446:
[----:B------:R-:W-:Y:S05]  /*43c0*/  BSYNC B0 ;  /* 0x0000000000007941 */ /* 0x000fea0003800000 */
.L_x_445:
        /* <DEDUP_REMOVED lines=11> */
[----:B------:R-:W-:Y:S01]  /*4480*/  IADD3 R6, P3, R27, 0x20, RZ ;  /* 0x000000201b067810 */ /* 0x000fe20007f7e0ff */
[----:B------:R-:W-:Y:S01]  /*4490*/  IMAD.U32 R3, RZ, RZ, UR35 ;  /* 0x00000023ff037e24 */ /* 0x000fe2000f8e00ff */
[----:B------:R-:W-:Y:S01]  /*44a0*/  IADD3.X R7, RZ, R21, RZ, P2, !PT ;  /* 0x00000015ff077210 */ /* 0x000fe200017fe4ff */
[----:B------:R-:W-:Y:S01]  /*44b0*/  IMAD.MOV.U32 R4, RZ, RZ, R8 ;  /* 0x000000ffff047224 */ /* 0x000fe200078e0008 */
[----:B------:R-:W-:Y:S01]  /*44c0*/  IADD3.X R9, RZ, R24, RZ, P3, !PT ;  /* 0x00000018ff097210 */ /* 0x000fe20001ffe4ff */
[----:B------:R-:W-:Y:S01]  /*44d0*/  IMAD.WIDE.U32 R2, R0, UR24, R2 ;  /* 0x0000001800027c25 */ /* 0x000fe2000f8e0002 */
[----:B------:R-:W-:-:S02]  /*44e0*/  MOV R5, R12 ;  /* 0x0000000c00057202 */ /* 0x000fc40000000f00 */
[----:B------:R-:W-:Y:S01]  /*44f0*/  ISETP.GE.AND P3, PT, R250, UR5, PT ;  /* 0x00000005fa007c0c */ /* 0x000fe2000bf66270 */
[----:B------:R-:W-:Y:S02]  /*4500*/  IMAD R7, R7, UR24, RZ ;  /* 0x0000001807077c24 */ /* 0x000fe4000f8e02ff */
[----:B------:R-:W1:Y:S01]  /*4510*/  @!P1 LDC.64 R10, c[0x0][0x220] ;  /* 0x00008800ff0a9b82 */ /* 0x000e620000000a00 */
[----:B------:R-:W-:Y:S01]  /*4520*/  IMAD R9, R9, UR24, RZ ;  /* 0x0000001809097c24 */ /* 0x000fe2000f8e02ff */
[----:B------:R2:W-:Y:S01]  /*4530*/  @P1 STS.128 [R236+0x21000], RZ ;  /* 0x021000ffec001388 */ /* 0x0005e20000000c00 */
[----:B------:R-:W-:Y:S02]  /*4540*/  IMAD R0, R0, UR25, R7 ;  /* 0x0000001900007c24 */ /* 0x000fe4000f8e0207 */
[----:B------:R-:W-:-:S04]  /*4550*/  IMAD.WIDE.U32 R4, R6, UR24, R4 ;  /* 0x0000001806047c25 */ /* 0x000fc8000f8e0004 */
[----:B------:R-:W-:Y:S02]  /*4560*/  IMAD R7, R6, UR25, R9 ;  /* 0x0000001906077c24 */ /* 0x000fe4000f8e0209 */
[----:B------:R-:W-:-:S03]  /*4570*/  IMAD.IADD R3, R3, 0x1, R0 ;  /* 0x0000000103037824 */ /* 0x000fc600078e0200 */
[----:B------:R-:W-:Y:S02]  /*4580*/  IADD3 R7, R5, R7, RZ ;  /* 0x0000000705077210 */ /* 0x000fe40007ffe0ff */
[----:B-1----:R-:W-:-:S04]  /*4590*/  @!P1 LEA R6, P2, R4, R10, 0x1 ;  /* 0x0000000a04069211 */ /* 0x002fc800078408ff */
[----:B------:R-:W-:Y:S01]  /*45a0*/  @!P1 LEA.HI.X R7, R4, R11, R7, 0x1, P2 ;  /* 0x0000000b04079211 */ /* 0x000fe200010f0c07 */
[----:B------:R-:W-:Y:S01]  /*45b0*/  IMAD.WIDE.U32 R4, R16, UR20, R2 ;  /* 0x0000001410047c25 */ /* 0x000fe2000f8e0002 */
[----:B------:R-:W-:-:S03]  /*45c0*/  ISETP.GE.AND P2, PT, R251, UR5, PT ;  /* 0x00000005fb007c0c */ /* 0x000fc6000bf46270 */
[----:B-----5:R-:W-:Y:S01]  /*45d0*/  IMAD.WIDE R2, R242, 0x2, R14 ;  /* 0x00000002f2027825 */ /* 0x020fe200078e020e */
[----:B------:R-:W-:Y:S01]  /*45e0*/  @!PT LDS RZ, [RZ] ;  /* 0x00000000fffff984 */ /* 0x000fe20000000800 */
[----:B------:R-:W-:Y:S01]  /*45f0*/  @!PT LDS RZ, [RZ] ;  /* 0x00000000fffff984 */ /* 0x000fe20000000800 */
[----:B------:R-:W-:Y:S01]  /*4600*/  @!PT LDS RZ, [RZ] ;  /* 0x00000000fffff984 */ /* 0x000fe20000000800 */
[----:B------:R2:W-:Y:S01]  /*4610*/  @!P1 LDGSTS.E.BYPASS.LTC128B.128 [R236+0x21000], desc[UR6][R6.64] ;  /* 0x2100000006ec9fae */ /* 0x0005e2000b901d46 */
[----:B------:R-:W-:Y:S02]  /*4620*/  ISETP.GE.AND P1, PT, R252, UR5, PT ;  /* 0x00000005fc007c0c */ /* 0x000fe4000bf26270 */
        /* <DEDUP_REMOVED lines=19> */
.L_x_448:
[----:B------:R-:W-:Y:S05]  /*4760*/  BSYNC B0 ;  /* 0x0000000000007941 */ /* 0x000fea0003800000 */
.L_x_447:
[----:B------:R-:W-:Y:S01]  /*4770*/  ULDC.64 UR24, c[0x0][0x3c8] ;  /* 0x0000f20000187ab9 */ /* 0x000fe20000000a00 */
[----:B------:R-:W-:Y:S01]  /*4780*/  USHF.R.S32.HI UR9, URZ, 0x1f, UR55 ;  /* 0x0000001f3f097899 */ /* 0x000fe20008011437 */
[----:B------:R-:W0:Y:S01]  /*4790*/  LDGDEPBAR ;  /* 0x00000000000079af */ /* 0x000e220000000000 */
[----:B------:R-:W-:Y:S01]  /*47a0*/  UISETP.NE.U32.AND UP1, UPT, UR24, URZ, UPT ;  /* 0x0000003f1800728c */ /* 0x000fe2000bf25070 */
[----:B--2---:R-:W-:Y:S01]  /*47b0*/  SHF.R.S32.HI R7, RZ, 0x1f, R84 ;  /* 0x0000001fff077819 */ /* 0x004fe20000011454 */
[----:B------:R-:W-:Y:S01]  /*47c0*/  IMAD.MOV.U32 R248, RZ, RZ, 0x7f800000 ;  /* 0x7f800000fff87424 */ /* 0x000fe200078e00ff */
[----:B------:R-:W-:Y:S01]  /*47d0*/  ULDC UR19, c[0x0][0x2d0] ;  /* 0x0000b40000137ab9 */ /* 0x000fe20000000800 */
[----:B------:R-:W-:Y:S01]  /*47e0*/  UISETP.NE.AND.EX UP1, UPT, UR25, URZ, UPT, UP1 ;  /* 0x0000003f1900728c */ /* 0x000fe2000bf25310 */
[----:B------:R-:W-:Y:S02]  /*47f0*/  IMAD.MOV.U32 R249, RZ, RZ, 0x7f800000 ;  /* 0x7f800000fff97424 */ /* 0x000fe400078e00ff */
[----:B------:R-:W-:-:S02]  /*4800*/  VIADD R4, R84, 0x1 ;  /* 0x0000000154047836 */ /* 0x000fc40000000000 */
[----:B------:R-:W-:Y:S01]  /*4810*/  IMAD.MOV.U32 R225, RZ, RZ, 0x20 ;  /* 0x00000020ffe17424 */ /* 0x000fe200078e00ff */
[----:B------:R-:W-:Y:S01]  /*4820*/  PLOP3.LUT P3, PT, PT, PT, UP1, 0x80, 0x0 ;  /* 0x000000000000781c */ /* 0x000fe20003f6f018 */
[----:B------:R-:W-:Y:S01]  /*4830*/  IMAD.MOV.U32 R224, RZ, RZ, 0x40 ;  /* 0x00000040ffe07424 */ /* 0x000fe200078e00ff */
[----:B------:R-:W-:Y:S01]  /*4840*/  CS2R R190, SRZ ;  /* 0x0000000000be7805 */ /* 0x000fe2000001ff00 */
[----:B------:R-:W-:Y:S01]  /*4850*/  IMAD.MOV.U32 R237, RZ, RZ, R234 ;  /* 0x000000ffffed7224 */ /* 0x000fe200078e00ea */
[----:B------:R-:W-:Y:S01]  /*4860*/  CS2R R188, SRZ ;  /* 0x0000000000bc7805 */ /* 0x000fe2000001ff00 */
[----:B------:R-:W-:Y:S01]  /*4870*/  @UP1 ULDC.64 UR26, c[0x0][0x3d0] ;  /* 0x0000f400001a1ab9 */ /* 0x000fe20000000a00 */
[----:B------:R-:W-:Y:S01]  /*4880*/  @UP1 UMOV UR20, UR55 ;  /* 0x0000003700141c82 */ /* 0x000fe20008000000 */
[----:B------:R-:W-:Y:S01]  /*4890*/  @UP1 UIMAD UR5, UR56, UR26, URZ ;  /* 0x0000001a380512a4 */ /* 0x000fe2000f8e023f */
[----:B------:R-:W-:Y:S01]  /*48a0*/  @UP1 UMOV UR21, UR9 ;  /* 0x0000000900151c82 */ /* 0x000fe20008000000 */
[----:B------:R-:W-:Y:S01]  /*48b0*/  CS2R R194, SRZ ;  /* 0x0000000000c27805 */ /* 0x000fe2000001ff00 */
[----:B------:R-:W-:-:S02]  /*48c0*/  @UP1 UIMAD.WIDE.U32 UR20, UR46, UR26, UR20 ;  /* 0x0000001a2e1412a5 */ /* 0x000fc4000f8e0014 */
[----:B------:R-:W-:Y:S02]  /*48d0*/  @UP1 UIMAD UR5, UR46, UR27, UR5 ;  /* 0x0000001b2e0512a4 */ /* 0x000fe4000f8e0205 */
[----:B------:R-:W-:Y:S02]  /*48e0*/  @UP1 ULEA UR24, UP0, UR20, UR24, 0x2 ;  /* 0x0000001814181291 */ /* 0x000fe4000f80103f */
[----:B------:R-:W-:Y:S01]  /*48f0*/  @UP1 UIADD3 UR5, UR21, UR5, URZ ;  /* 0x0000000515051290 */ /* 0x000fe2000fffe03f */
[----:B------:R-:W-:Y:S02]  /*4900*/  SHF.L.U64.HI R0, R84, 0x2, R7 ;  /* 0x0000000254007819 */ /* 0x000fe40000010207 */
[----:B------:R-:W-:Y:S02]  /*4910*/  CS2R R192, SRZ ;  /* 0x0000000000c07805 */ /* 0x000fe4000001ff00 */
[----:B------:R-:W-:Y:S01]  /*4920*/  CS2R R186, SRZ ;  /* 0x0000000000ba7805 */ /* 0x000fe2000001ff00 */
[----:B------:R-:W-:Y:S01]  /*4930*/  @UP1 ULEA.HI.X UR25, UR20, UR25, UR5, 0x2, UP0 ;  /* 0x0000001914191291 */ /* 0x000fe200080f1405 */
[----:B-1----:R-:W-:Y:S01]  /*4940*/  IMAD.U32 R2, RZ, RZ, UR24 ;  /* 0x00000018ff027e24 */ /* 0x002fe2000f8e00ff */
[----:B------:R-:W-:Y:S01]  /*4950*/  CS2R R184, SRZ ;  /* 0x0000000000b87805 */ /* 0x000fe2000001ff00 */
[----:B------:R-:W-:Y:S01]  /*4960*/  @UP1 ULDC UR5, c[0x0][0x2e8] ;  /* 0x0000ba0000051ab9 */ /* 0x000fe20000000800 */
[----:B------:R-:W-:-:S02]  /*4970*/  CS2R R182, SRZ ;  /* 0x0000000000b67805 */ /* 0x000fc4000001ff00 */
[----:B------:R-:W-:Y:S01]  /*4980*/  CS2R R180, SRZ ;  /* 0x0000000000b47805 */ /* 0x000fe2000001ff00 */
[----:B------:R-:W-:Y:S01]  /*4990*/  IMAD.U32 R3, RZ, RZ, UR25 ;  /* 0x00000019ff037e24 */ /* 0x000fe2000f8e00ff */
[----:B------:R-:W-:Y:S02]  /*49a0*/  CS2R R174, SRZ ;  /* 0x0000000000ae7805 */ /* 0x000fe4000001ff00 */
[----:B------:R-:W-:Y:S02]  /*49b0*/  CS2R R172, SRZ ;  /* 0x0000000000ac7805 */ /* 0x000fe4000001ff00 */
[----:B------:R-:W-:Y:S02]  /*49c0*/  CS2R R178, SRZ ;  /* 0x0000000000b27805 */ /* 0x000fe4000001ff00 */
[----:B------:R-:W-:Y:S01]  /*49d0*/  CS2R R176, SRZ ;  /* 0x0000000000b07805 */ /* 0x000fe2000001ff00 */
[----:B------:R1:W2:Y:S01]  /*49e0*/  @P3 LDG.E R6, desc[UR6][R2.64] ;  /* 0x0000000602063981 */ /* 0x0002a2000c1e1900 */
        /* <DEDUP_REMOVED lines=24> */
[----:B-1----:R-:W-:Y:S01]  /*4b70*/  IMAD.SHL.U32 R2, R84, 0x4, RZ ;  /* 0x0000000454027824 */ /* 0x002fe200078e00ff */
[----:B------:R-:W-:-:S02]  /*4b80*/  CS2R R74, SRZ ;  /* 0x00000000004a7805 */ /* 0x000fc4000001ff00 */
[----:B------:R-:W-:Y:S02]  /*4b90*/  CS2R R72, SRZ ;  /* 0x0000000000487805 */ /* 0x000fe4000001ff00 */
[----:B------:R-:W-:Y:S02]  /*4ba0*/  CS2R R70, SRZ ;  /* 0x0000000000467805 */ /* 0x000fe4000001ff00 */
[----:B------:R-:W-:Y:S02]  /*4bb0*/  CS2R R68, SRZ ;  /* 0x0000000000447805 */ /* 0x000fe4000001ff00 */
[----:B------:R-:W-:Y:S02]  /*4bc0*/  IADD3 R2, P1, R2, UR12, RZ ;  /* 0x0000000c02027c10 */ /* 0x000fe4000ff3e0ff */
[----:B------:R-:W-:Y:S02]  /*4bd0*/  CS2R R62, SRZ ;  /* 0x00000000003e7805 */ /* 0x000fe4000001ff00 */
[----:B------:R-:W-:-:S02]  /*4be0*/  CS2R R60, SRZ ;  /* 0x00000000003c7805 */ /* 0x000fc4000001ff00 */
[----:B------:R-:W-:Y:S02]  /*4bf0*/  CS2R R66, SRZ ;  /* 0x0000000000427805 */ /* 0x000fe4000001ff00 */
[----:B------:R-:W-:Y:S02]  /*4c00*/  IADD3.X R3, R0, UR11, RZ, P1, !PT ;  /* 0x0000000b00037c10 */ /* 0x000fe40008ffe4ff */
[----:B------:R-:W-:Y:S02]  /*4c10*/  CS2R R64, SRZ ;  /* 0x0000000000407805 */ /* 0x000fe4000001ff00 */
[----:B------:R-:W-:Y:S02]  /*4c20*/  LEA.HI R0, R25, R26, RZ, 0x4 ;  /* 0x0000001a19007211 */ /* 0x000fe400078f20ff */
[----:B------:R-:W-:Y:S02]  /*4c30*/  CS2R R58, SRZ ;  /* 0x00000000003a7805 */ /* 0x000fe4000001ff00 */
[----:B------:R-:W-:Y:S01]  /*4c40*/  CS2R R56, SRZ ;  /* 0x0000000000387805 */ /* 0x000fe2000001ff00 */
[----:B------:R-:W5:Y:S01]  /*4c50*/  @!P6 LDG.E R248, desc[UR6][R2.64] ;  /* 0x0000000602f8e981 */ /* 0x000f62000c1e1900 */
[----:B------:R-:W-:-:S02]  /*4c60*/  LOP3.LUT R0, R0, 0xfffffff0, RZ, 0xc0, !PT ;  /* 0xfffffff000007812 */ /* 0x000fc400078ec0ff */
[----:B------:R-:W-:Y:S02]  /*4c70*/  CS2R R54, SRZ ;  /* 0x0000000000367805 */ /* 0x000fe4000001ff00 */
[----:B------:R-:W-:Y:S01]  /*4c80*/  CS2R R52, SRZ ;  /* 0x0000000000347805 */ /* 0x000fe2000001ff00 */
[----:B------:R1:W5:Y:S01]  /*4c90*/  @!P5 LDG.E R249, desc[UR6][R2.64+0x20] ;  /* 0x0000200602f9d981 */ /* 0x000362000c1e1900 */
[----:B------:R-:W2:Y:S01]  /*4ca0*/  @P3 MUFU.RCP R5, UR5 ;  /* 0x0000000500053d08 */ /* 0x000ea20008001000 */
[----:B------:R-:W-:Y:S01]  /*4cb0*/  IMAD.IADD R0, R26, 0x1, -R0 ;  /* 0x000000011a007824 */ /* 0x000fe200078e0a00 */
[----:B------:R-:W-:Y:S01]  /*4cc0*/  UIADD3 UR20, UR38, 0x40, UR34 ;  /* 0x0000004026147890 */ /* 0x000fe2000fffe022 */
        /* <DEDUP_REMOVED lines=15> */
[----:B------:R-:W-:Y:S01]  /*4dc0*/  CS2R R20, SRZ ;  /* 0x0000000000147805 */ /* 0x000fe2000001ff00 */
[----:B------:R-:W-:Y:S01]  /*4dd0*/  UMOV UR5, URZ ;  /* 0x0000003f00057c82 */ /* 0x000fe20008000000 */
[----:B------:R-:W-:Y:S01]  /*4de0*/  UIADD3 UR20, UR20, -UR16, URZ ;  /* 0x8000001014147290 */ /* 0x000fe2000fffe03f */
[----:B------:R-:W-:Y:S01]  /*4df0*/  ULDC UR21, c[0x0][0x2dc] ;  /* 0x0000b70000157ab9 */ /* 0x000fe20000000800 */
[----:B------:R-:W-:Y:S01]  /*4e00*/  ULDC UR15, c[0x0][0x2ec] ;  /* 0x0000bb00000f7ab9 */ /* 0x000fe20000000800 */
[----:B-1----:R-:W-:-:S04]  /*4e10*/  SHF.R.S32.HI R2, RZ, 0x1f, R0 ;  /* 0x0000001fff027819 */ /* 0x002fc80000011400 */
[----:B------:R-:W-:-:S04]  /*4e20*/  LEA.HI R2, R2, R0, RZ, 0x3 ;  /* 0x0000000002027211 */ /* 0x000fc800078f18ff */
[----:B------:R-:W-:-:S05]  /*4e30*/  LOP3.LUT R2, R2, 0xfffffff8, RZ, 0xc0, !PT ;  /* 0xfffffff802027812 */ /* 0x000fca00078ec0ff */
[----:B------:R-:W-:Y:S02]  /*4e40*/  IMAD.IADD R3, R0, 0x1, -R2 ;  /* 0x0000000100037824 */ /* 0x000fe400078e0a02 */
[----:B------:R-:W-:-:S03]  /*4e50*/  IMAD.U32 R2, RZ, RZ, UR38 ;  /* 0x00000026ff027e24 */ /* 0x000fc6000f8e00ff */
[----:B------:R-:W-:Y:S01]  /*4e60*/  R2P PR, R3, 0x6 ;  /* 0x0000000603007804 */ /* 0x000fe20000000000 */
[----:B------:R-:W-:Y:S01]  /*4e70*/  IMAD.SHL.U32 R3, R84, 0x4, RZ ;  /* 0x0000000454037824 */ /* 0x000fe200078e00ff */
[----:B------:R-:W-:-:S03]  /*4e80*/  IADD3 R2, R4, UR16, -R2 ;  /* 0x0000001004027c10 */ /* 0x000fc6000fffe802 */
[----:B------:R-:W-:Y:S02]  /*4e90*/  SEL R225, R225, 0xffffffe0, !P1 ;  /* 0xffffffe0e1e17807 */ /* 0x000fe40004800000 */
[----:B------:R1:W-:Y:S01]  /*4ea0*/  STL [R1+0x10], R2 ;  /* 0x0000100201007387 */ /* 0x0003e20000100800 */
[----:B------:R-:W-:Y:S02]  /*4eb0*/  SEL R224, R224, 0xffffffc0, !P2 ;  /* 0xffffffc0e0e07807 */ /* 0x000fe40005000000 */
[C---:B------:R-:W-:Y:S01]  /*4ec0*/  IMAD.IADD R227, R226.reuse, 0x1, R225 ;  /* 0x00000001e2e37824 */ /* 0x040fe200078e02e1 */
[----:B------:R3:W-:Y:S02]  /*4ed0*/  STL [R1+0x4], R3 ;  /* 0x0000040301007387 */ /* 0x0007e40000100800 */
[----:B------:R-:W-:Y:S02]  /*4ee0*/  IMAD.IADD R228, R226, 0x1, R224 ;  /* 0x00000001e2e47824 */ /* 0x000fe400078e02e0 */
[----:B------:R-:W-:-:S02]  /*4ef0*/  IMAD.IADD R229, R224, 0x1, R227 ;  /* 0x00000001e0e57824 */ /* 0x000fc400078e02e3 */
[----:B-1----:R-:W-:Y:S01]  /*4f00*/  VIADD R2, R230, 0x4000 ;  /* 0x00004000e6027836 */ /* 0x002fe20000000000 */
[----:B---3--:R-:W-:-:S04]  /*4f10*/  SHF.L.U64.HI R3, R84, 0x2, R7 ;  /* 0x0000000254037819 */ /* 0x008fc80000010207 */
[----:B------:R-:W-:Y:S01]  /*4f20*/  SEL R2, R2, R230, !P0 ;  /* 0x000000e602027207 */ /* 0x000fe20004000000 */
[----:B------:R1:W-:Y:S03]  /*4f30*/  STL [R1], R3 ;  /* 0x0000000301007387 */ /* 0x0003e60000100800 */
[----:B------:R-:W-:Y:S01]  /*4f40*/  LEA R221, R2, UR4, 0x1 ;  /* 0x0000000402dd7c11 */ /* 0x000fe2000f8e08ff */
[----:B--2---:R-:W-:-:S05]  /*4f50*/  @P3 FMUL.FTZ R0, R6, R5 ;  /* 0x0000000506003220 */ /* 0x004fca0000410000 */
[----:B------:R-:W-:Y:S01]  /*4f60*/  @P3 R2UR UR9, R0 ;  /* 0x00000000000932ca */ /* 0x000fe200000e0000 */
[----:B------:R-:W-:-:S05]  /*4f70*/  VIADD R0, R231, 0x4000 ;  /* 0x00004000e7007836 */ /* 0x000fca0000000000 */
[----:B------:R-:W-:-:S04]  /*4f80*/  SEL R0, R0, R231, !P0 ;  /* 0x000000e700007207 */ /* 0x000fc80004000000 */
[----:B------:R-:W-:-:S03]  /*4f90*/  LEA R216, R0, UR4, 0x1 ;  /* 0x0000000400d87c11 */ /* 0x000fc6000f8e08ff */
[----:B-1----:R-:W-:-:S05]  /*4fa0*/  @UP1 UMOV UR5, UR9 ;  /* 0x0000000900051c82 */ /* 0x002fca0008000000 */
.L_x_451:
[----:B------:R-:W0:Y:S01]  /*4fb0*/  LDGDEPBAR ;  /* 0x00000000000079af */ /* 0x000e220000000000 */
[C---:B------:R-:W-:Y:S01]  /*4fc0*/  IADD3 R3, R221.reuse, R225, RZ ;  /* 0x000000e1dd037210 */ /* 0x040fe20007ffe0ff */
[----:B------:R-:W-:Y:S01]  /*4fd0*/  IMAD.IADD R2, R221, 0x1, R224 ;  /* 0x00000001dd027824 */ /* 0x000fe200078e02e0 */
[----:B-----5:R-:W-:Y:S01]  /*4fe0*/  FSETP.NEU.FTZ.AND P1, PT, R248, -INF , PT ;  /* 0xff800000f800780b */ /* 0x020fe20003f3d000 */
[----:B------:R-:W2:Y:S01]  /*4ff0*/  LDL R113, [R1+0x14] ;  /* 0x0000140001717983 */ /* 0x000ea20000100800 */
[----:B------:R-:W-:Y:S01]  /*5000*/  IADD3 R0, R3, R224, RZ ;  /* 0x000000e003007210 */ /* 0x000fe20007ffe0ff */
[----:B------:R-:W-:Y:S02]  /*5010*/  USHF.L.U32 UR9, UR8, 0x6, URZ ;  /* 0x0000000608097899 */ /* 0x000fe4000800063f */
[----:B------:R-:W3:Y:S01]  /*5020*/  LDL R112, [R1+0x10] ;  /* 0x0000100001707983 */ /* 0x000ee20000100800 */
[----:B------:R-:W-:Y:S02]  /*5030*/  USHF.L.U32 UR10, UR18, 0x6, URZ ;  /* 0x00000006120a7899 */ /* 0x000fe4000800063f */
[----:B------:R-:W-:Y:S01]  /*5040*/  UISETP.GE.AND UP0, UPT, UR9, UR20, UPT ;  /* 0x000000140900728c */ /* 0x000fe2000bf06270 */
[----:B------:R-:W4:Y:S01]  /*5050*/  LDL R197, [R1+0x4] ;  /* 0x0000040001c57983 */ /* 0x000f220000100800 */
[----:B------:R-:W-:Y:S02]  /*5060*/  UIADD3 UR10, UR10, 0x40, URZ ;  /* 0x000000400a0a7890 */ /* 0x000fe4000fffe03f */
[----:B------:R-:W-:Y:S01]  /*5070*/  UISETP.GT.AND UP3, UPT, UR8, UR17, UPT ;  /* 0x000000110800728c */ /* 0x000fe2000bf64270 */
[----:B------:R-:W4:Y:S01]  /*5080*/  LDL R196, [R1] ;  /* 0x0000000001c47983 */ /* 0x000f220000100800 */
[----:B------:R-:W-:Y:S06]  /*5090*/  UISETP.LT.AND UP0, UPT, UR10, UR16, UP0 ;  /* 0x000000100a00728c */ /* 0x000fec0008701270 */
[----:B------:R-:W-:Y:S01]  /*50a0*/  PLOP3.LUT P0, PT, PT, PT, UP0, 0x80, 0x0 ;  /* 0x000000000000781c */ /* 0x000fe20003f0f008 */
        /* <DEDUP_REMOVED lines=9> */
[----:B------:R-:W1:Y:S04]  /*5140*/  LDSM.16.M88.4 R104, [R220] ;  /* 0x00000000dc68783b */ /* 0x000e680000000200 */
[----:B------:R-:W-:Y:S01]  /*5150*/  LDSM.16.M88.4 R108, [R219] ;  /* 0x00000000db6c783b */ /* 0x000fe20000000200 */
[C---:B-1----:R-:W-:Y:S06]  /*5160*/  HMMA.16816.F32 R4, R16.reuse, R8, RZ ;  /* 0x000000081004723c */ /* 0x042fec00000018ff */
[C---:B------:R-:W-:Y:S06]  /*5170*/  HMMA.16816.F32 R8, R16.reuse, R10, RZ ;  /* 0x0000000a1008723c */ /* 0x040fec00000018ff */
[C---:B------:R-:W-:Y:S06]  /*5180*/  HMMA.16816.F32 R12, R16.reuse, R84, RZ ;  /* 0x00000054100c723c */ /* 0x040fec00000018ff */
[----:B------:R-:W-:Y:S01]  /*5190*/  HMMA.16816.F32 R16, R16, R86, RZ ;  /* 0x000000561010723c */ /* 0x000fe200000018ff */
[----:B------:R-:W1:Y:S05]  /*51a0*/  LDSM.16.M88.4 R84, [R220+0x800] ;  /* 0x00080000dc54783b */ /* 0x000e6a0000000200 */
[C---:B------:R-:W-:Y:S06]  /*51b0*/  HMMA.16816.F32 R4, R88.reuse, R92, R4 ;  /* 0x0000005c5804723c */ /* 0x040fec0000001804 */
[C---:B------:R-:W-:Y:S01]  /*51c0*/  HMMA.16816.F32 R8, R88.reuse, R94, R8 ;  /* 0x0000005e5808723c */ /* 0x040fe20000001808 */
[----:B------:R-:W1:Y:S05]  /*51d0*/  LDSM.16.M88.4 R92, [R0] ;  /* 0x00000000005c783b */ /* 0x000e6a0000000200 */
[C---:B------:R-:W-:Y:S06]  /*51e0*/  HMMA.16816.F32 R12, R88.reuse, R96, R12 ;  /* 0x00000060580c723c */ /* 0x040fec000000180c */
[----:B------:R-:W-:Y:S01]  /*51f0*/  HMMA.16816.F32 R16, R88, R98, R16 ;  /* 0x000000625810723c */ /* 0x000fe20000001810 */
[----:B------:R-:W1:Y:S04]  /*5200*/  LDSM.16.M88.4 R88, [R219+0x800] ;  /* 0x00080000db58783b */ /* 0x000e680000000200 */
[----:B------:R-:W-:Y:S01]  /*5210*/  LDSM.16.M88.4 R96, [R221+0x2000] ;  /* 0x00200000dd60783b */ /* 0x000fe20000000200 */
[C---:B------:R-:W-:Y:S06]  /*5220*/  HMMA.16816.F32 R4, R100.reuse, R104, R4 ;  /* 0x000000686404723c */ /* 0x040fec0000001804 */
[C---:B------:R-:W-:Y:S01]  /*5230*/  HMMA.16816.F32 R8, R100.reuse, R106, R8 ;  /* 0x0000006a6408723c */ /* 0x040fe20000001808 */
[----:B------:R-:W1:Y:S05]  /*5240*/  LDSM.16.M88.4 R104, [R218+UR4+0x1a000] ;  /* 0x01a00004da68783b */ /* 0x000e6a0008000200 */
[C---:B-1----:R-:W-:Y:S06]  /*5250*/  HMMA.16816.F32 R12, R100.reuse, R84, R12 ;  /* 0x00000054640c723c */ /* 0x042fec000000180c */
[----:B------:R-:W-:Y:S01]  /*5260*/  HMMA.16816.F32 R16, R100, R86, R16 ;  /* 0x000000566410723c */ /* 0x000fe20000001810 */
[----:B------:R-:W1:Y:S04]  /*5270*/  LDSM.16.M88.4 R84, [R218+UR4+0x1a800] ;  /* 0x01a80004da54783b */ /* 0x000e680008000200 */
[----:B------:R-:W-:Y:S01]  /*5280*/  LDSM.16.M88.4 R100, [R3+0x2000] ;  /* 0x002000000364783b */ /* 0x000fe20000000200 */
[C---:B------:R-:W-:Y:S06]  /*5290*/  HMMA.16816.F32 R4, R92.reuse, R108, R4 ;  /* 0x0000006c5c04723c */ /* 0x040fec0000001804 */
[C---:B------:R-:W-:Y:S01]  /*52a0*/  HMMA.16816.F32 R8, R92.reuse, R110, R8 ;  /* 0x0000006e5c08723c */ /* 0x040fe20000001808 */
[----:B------:R-:W1:Y:S05]  /*52b0*/  LDSM.16.M88.4 R108, [R217+0x2000] ;  /* 0x00200000d96c783b */ /* 0x000e6a0000000200 */
[C---:B------:R-:W-:Y:S06]  /*52c0*/  HMMA.16816.F32 R12, R92.reuse, R88, R12 ;  /* 0x000000585c0c723c */ /* 0x040fec000000180c */
[----:B------:R-:W-:Y:S01]  /*52d0*/  HMMA.16816.F32 R16, R92, R90, R16 ;  /* 0x0000005a5c10723c */ /* 0x000fe20000001810 */
[----:B------:R-:W1:Y:S04]  /*52e0*/  LDSM.16.M88.4 R88, [R217+0x2800] ;  /* 0x00280000d958783b */ /* 0x000e680000000200 */
[----:B------:R-:W-:Y:S01]  /*52f0*/  LDSM.16.M88.4 R92, [R2+0x2000] ;  /* 0x00200000025c783b */ /* 0x000fe20000000200 */
[C---:B------:R-:W-:Y:S06]  /*5300*/  HMMA.16816.F32 R4, R96.reuse, R104, R4 ;  /* 0x000000686004723c */ /* 0x040fec0000001804 */
[C---:B------:R-:W-:Y:S01]  /*5310*/  HMMA.16816.F32 R8, R96.reuse, R106, R8 ;  /* 0x0000006a6008723c */ /* 0x040fe20000001808 */
[----:B------:R-:W1:Y:S05]  /*5320*/  LDSM.16.M88.4 R104, [R220+0x2000] ;  /* 0x00200000dc68783b */ /* 0x000e6a0000000200 */
[C---:B-1----:R-:W-:Y:S06]  /*5330*/  HMMA.16816.F32 R12, R96.reuse, R84, R12 ;  /* 0x00000054600c723c */ /* 0x042fec000000180c */
[----:B------:R-:W-:Y:S01]  /*5340*/  HMMA.16816.F32 R16, R96, R86, R16 ;  /* 0x000000566010723c */ /* 0x000fe20000001810 */
[----:B------:R-:W1:Y:S04]  /*5350*/  LDSM.16.M88.4 R84, [R220+0x2800] ;  /* 0x00280000dc54783b */ /* 0x000e680000000200 */
        /* <DEDUP_REMOVED lines=25> */
[C---:B-1----:R-:W-:Y:S06]  /*54f0*/  HMMA.16816.F32 R12, R100.reuse, R84, R12 ;  /* 0x00000054640c723c */ /* 0x042fec000000180c */
[----:B------:R-:W-:Y:S01]  /*5500*/  HMMA.16816.F32 R16, R100, R86, R16 ;  /* 0x000000566410723c */ /* 0x000fe20000001810 */
[----:B------:R-:W1:Y:S04]  /*5510*/  LDSM.16.M88.4 R84, [R220+0x4800] ;  /* 0x00480000dc54783b */ /* 0x000e680000000200 */
[----:B------:R-:W-:Y:S01]  /*5520*/  LDSM.16.M88.4 R100, [R0+0x4000] ;  /* 0x004000000064783b */ /* 0x000fe20000000200 */
[C---:B------:R-:W-:Y:S06]  /*5530*/  HMMA.16816.F32 R4, R92.reuse, R108, R4 ;  /* 0x0000006c5c04723c */ /* 0x040fec0000001804 */
[C---:B------:R-:W-:Y:S01]  /*5540*/  HMMA.16816.F32 R8, R92.reuse, R110, R8 ;  /* 0x0000006e5c08723c */ /* 0x040fe20000001808 */
[----:B------:R-:W4:Y:S05]  /*5550*/  LDSM.16.M88.4 R108, [R219+0x4000] ;  /* 0x00400000db6c783b */ /* 0x000f2a0000000200 */
[C---:B---3--:R-:W-:Y:S06]  /*5560*/  HMMA.16816.F32 R12, R92.reuse, R88, R12 ;  /* 0x000000585c0c723c */ /* 0x048fec000000180c */
[----:B------:R-:W-:Y:S01]  /*5570*/  HMMA.16816.F32 R16, R92, R90, R16 ;  /* 0x0000005a5c10723c */ /* 0x000fe20000001810 */
[----:B------:R-:W3:Y:S04]  /*5580*/  LDSM.16.M88.4 R88, [R219+0x4800] ;  /* 0x00480000db58783b */ /* 0x000ee80000000200 */
[----:B------:R-:W-:Y:S01]  /*5590*/  LDSM.16.M88.4 R92, [R221+0x6000] ;  /* 0x00600000dd5c783b */ /* 0x000fe20000000200 */
[C---:B--2---:R-:W-:Y:S06]  /*55a0*/  HMMA.16816.F32 R4, R96.reuse, R104, R4 ;  /* 0x000000686004723c */ /* 0x044fec0000001804 */
[C---:B------:R-:W-:Y:S01]  /*55b0*/  HMMA.16816.F32 R8, R96.reuse, R106, R8 ;  /* 0x0000006a6008723c */ /* 0x040fe20000001808 */
[----:B------:R-:W2:Y:S05]  /*55c0*/  LDSM.16.M88.4 R104, [R218+UR4+0x1e000] ;  /* 0x01e00004da68783b */ /* 0x000eaa0008000200 */
[C---:B-1----:R-:W-:Y:S06]  /*55d0*/  HMMA.16816.F32 R12, R96.reuse, R84, R12 ;  /* 0x00000054600c723c */ /* 0x042fec000000180c */
[----:B------:R-:W-:Y:S01]  /*55e0*/  HMMA.16816.F32 R16, R96, R86, R16 ;  /* 0x000000566010723c */ /* 0x000fe20000001810 */
[----:B------:R-:W1:Y:S04]  /*55f0*/  LDSM.16.M88.4 R84, [R218+UR4+0x1e800] ;  /* 0x01e80004da54783b */ /* 0x000e680008000200 */
[----:B------:R-:W-:Y:S01]  /*5600*/  LDSM.16.M88.4 R96, [R3+0x6000] ;  /* 0x006000000360783b */ /* 0x000fe20000000200 */
[C---:B----4-:R-:W-:Y:S06]  /*5610*/  HMMA.16816.F32 R4, R100.reuse, R108, R4 ;  /* 0x0000006c6404723c */ /* 0x050fec0000001804 */
        /* <DEDUP_REMOVED lines=12> */
[----:B------:R2:W-:Y:S01]  /*56e0*/  LDSM.16.M88.4 R92, [R0+0x6000] ;  /* 0x00600000005c783b */ /* 0x0005e20000000200 */
[C---:B----4-:R-:W-:Y:S06]  /*56f0*/  HMMA.16816.F32 R4, R96.reuse, R108, R4 ;  /* 0x0000006c6004723c */ /* 0x050fec0000001804 */
[C---:B------:R-:W-:Y:S01]  /*5700*/  HMMA.16816.F32 R8, R96.reuse, R110, R8 ;  /* 0x0000006e6008723c */ /* 0x040fe20000001808 */
[----:B------:R-:W4:Y:S05]  /*5710*/  LDSM.16.M88.4 R108, [R219+0x6000] ;  /* 0x00600000db6c783b */ /* 0x000f2a0000000200 */
[C---:B---3--:R-:W-:Y:S06]  /*5720*/  HMMA.16816.F32 R12, R96.reuse, R88, R12 ;  /* 0x00000058600c723c */ /* 0x048fec000000180c */
[----:B------:R-:W-:Y:S01]  /*5730*/  HMMA.16816.F32 R16, R96, R90, R16 ;  /* 0x0000005a6010723c */ /* 0x000fe20000001810 */
[----:B--2---:R-:W-:Y:S05]  /*5740*/  IMAD.U32 R0, RZ, RZ, UR18 ;  /* 0x00000012ff007e24 */ /* 0x004fea000f8e00ff */
[C---:B------:R-:W-:Y:S05]  /*5750*/  HMMA.16816.F32 R4, R100.reuse, R104, R4 ;  /* 0x000000686404723c */ /* 0x040fea0000001804 */
[----:B------:R-:W-:Y:S01]  /*5760*/  LEA R0, R0, R113, 0x6 ;  /* 0x0000007100007211 */ /* 0x000fe200078e30ff */
[C---:B------:R-:W-:Y:S05]  /*5770*/  HMMA.16816.F32 R8, R100.reuse, R106, R8 ;  /* 0x0000006a6408723c */ /* 0x040fea0000001808 */
[----:B------:R-:W-:Y:S01]  /*5780*/  IADD3 R2, R0, 0x1, RZ ;  /* 0x0000000100027810 */ /* 0x000fe20007ffe0ff */
[C---:B-1----:R-:W-:Y:S05]  /*5790*/  HMMA.16816.F32 R12, R100.reuse, R84, R12 ;  /* 0x00000054640c723c */ /* 0x042fea000000180c */
[----:B------:R-:W-:Y:S01]  /*57a0*/  I2FP.F32.S32 R91, R2 ;  /* 0x00000002005b7245 */ /* 0x000fe20000201400 */
[----:B------:R-:W-:Y:S01]  /*57b0*/  HMMA.16816.F32 R16, R100, R86, R16 ;  /* 0x000000566410723c */ /* 0x000fe20000001810 */
[----:B------:R-:W1:Y:S04]  /*57c0*/  LDSM.16.M88.4 R84, [R219+0x6800] ;  /* 0x00680000db54783b */ /* 0x000e680000000200 */
[----:B------:R-:W-:Y:S01]  /*57d0*/  @!P0 VIADD R90, R112, UR9 ;  /* 0x00000009705a8c36 */ /* 0x000fe20008000000 */
[C---:B----4-:R-:W-:Y:S01]  /*57e0*/  HMMA.16816.F32 R4, R92.reuse, R108, R4 ;  /* 0x0000006c5c04723c */ /* 0x050fe20000001804 */
[----:B------:R-:W-:Y:S04]  /*57f0*/  IMAD.MOV.U32 R112, RZ, RZ, 0x8 ;  /* 0x00000008ff707424 */ /* 0x000fe800078e00ff */
[----:B------:R-:W-:Y:S01]  /*5800*/  I2FP.F32.S32 R3, R0 ;  /* 0x0000000000037245 */ /* 0x000fe20000201400 */
[C---:B------:R-:W-:Y:S05]  /*5810*/  HMMA.16816.F32 R8, R92.reuse, R110, R8 ;  /* 0x0000006e5c08723c */ /* 0x040fea0000001808 */
[----:B------:R-:W-:Y:S01]  /*5820*/  @!P0 VIMNMX R89, R90, UR16, PT ;  /* 0x000000105a598c48 */ /* 0x000fe2000bfe0100 */
[----:B------:R-:W-:Y:S03]  /*5830*/  FMUL.FTZ R88, R248, 1.4426950216293334961 ;  /* 0x3fb8aa3bf8587820 */ /* 0x000fe60000410000 */
[-C--:B------:R-:W-:Y:S02]  /*5840*/  @!P0 ISETP.GE.AND P2, PT, R0, R89.reuse, PT ;  /* 0x000000590000820c */ /* 0x080fe40003f46270 */
[----:B------:R-:W-:Y:S02]  /*5850*/  FSEL R88, R88, RZ, P1 ;  /* 0x000000ff58587208 */ /* 0x000fe40000800000 */
[----:B------:R-:W-:Y:S05]  /*5860*/  @!P0 ISETP.GE.AND P1, PT, R2, R89, PT ;  /* 0x000000590200820c */ /* 0x000fea0003f26270 */
[----:B------:R-:W-:Y:S01]  /*5870*/  FFMA.FTZ R4, R3, UR5, R4 ;  /* 0x0000000503047c23 */ /* 0x000fe20008010004 */
[----:B------:R-:W-:Y:S01]  /*5880*/  FFMA.FTZ R5, R91, UR5, R5 ;  /* 0x000000055b057c23 */ /* 0x000fe20008010005 */
[----:B------:R-:W-:Y:S01]  /*5890*/  FFMA.FTZ R6, R3, UR5, R6 ;  /* 0x0000000503067c23 */ /* 0x000fe20008010006 */
[----:B------:R-:W-:Y:S01]  /*58a0*/  @!P0 VIADDMNMX R3, R90, R112, UR16, PT ;  /* 0x000000105a038e46 */ /* 0x000fe2000b800170 */
[----:B------:R-:W-:Y:S01]  /*58b0*/  FFMA.FTZ R7, R91, UR5, R7 ;  /* 0x000000055b077c23 */ /* 0x000fe20008010007 */
[----:B------:R-:W-:Y:S02]  /*58c0*/  @!P0 FSEL R4, R4, -INF , !P2 ;  /* 0xff80000004048808 */ /* 0x000fe40005000000 */
[----:B------:R-:W-:Y:S02]  /*58d0*/  @!P0 FSEL R5, R5, -INF , !P1 ;  /* 0xff80000005058808 */ /* 0x000fe40004800000 */
[----:B------:R-:W-:Y:S01]  /*58e0*/  FSETP.NEU.FTZ.AND P1, PT, R249, -INF , PT ;  /* 0xff800000f900780b */ /* 0x000fe20003f3d000 */
[--C-:B------:R-:W-:Y:S01]  /*58f0*/  FFMA.FTZ R4, R4, UR15, -R88.reuse ;  /* 0x0000000f04047c23 */ /* 0x100fe20008010858 */
[C---:B-1----:R-:W-:Y:S03]  /*5900*/  HMMA.16816.F32 R12, R92.reuse, R84, R12 ;  /* 0x000000545c0c723c */ /* 0x042fe6000000180c */
[----:B------:R1:W-:Y:S01]  /*5910*/  MUFU.EX2 R129, R4 ;  /* 0x0000000400817308 */ /* 0x0003e20000000800 */
[-C--:B------:R-:W-:Y:S01]  /*5920*/  @!P0 ISETP.GE.AND P3, PT, R0, R3.reuse, PT ;  /* 0x000000030000820c */ /* 0x080fe20003f66270 */
[----:B------:R-:W-:Y:S01]  /*5930*/  FFMA.FTZ R5, R5, UR15, -R88 ;  /* 0x0000000f05057c23 */ /* 0x000fe20008010858 */
[----:B------:R-:W-:Y:S03]  /*5940*/  HMMA.16816.F32 R16, R92, R86, R16 ;  /* 0x000000565c10723c */ /* 0x000fe60000001810 */
[----:B------:R-:W-:Y:S02]  /*5950*/  @!P0 ISETP.GE.AND P2, PT, R2, R3, PT ;  /* 0x000000030200820c */ /* 0x000fe40003f46270 */
[----:B------:R-:W-:Y:S02]  /*5960*/  @!P0 FSEL R6, R6, -INF , !P3 ;  /* 0xff80000006068808 */ /* 0x000fe40005800000 */
[----:B------:R2:W3:Y:S01]  /*5970*/  MUFU.EX2 R128, R5 ;  /* 0x0000000500807308 */ /* 0x0004e20000000800 */
[----:B------:R-:W-:Y:S03]  /*5980*/  @!P0 FSEL R7, R7, -INF , !P2 ;  /* 0xff80000007078808 */ /* 0x000fe60005000000 */
[----:B-1----:R-:W-:Y:S05]  /*5990*/  FMUL.FTZ R4, R249, 1.4426950216293334961 ;  /* 0x3fb8aa3bf9047820 */ /* 0x002fea0000410000 */
[----:B------:R-:W-:Y:S01]  /*59a0*/  FSEL R2, R4, RZ, P1 ;  /* 0x000000ff04027208 */ /* 0x000fe20000800000 */
[C---:B------:R-:W-:Y:S01]  /*59b0*/  VIADD R4, R0.reuse, 0x9 ;  /* 0x0000000900047836 */ /* 0x040fe20000000000 */
[----:B--2---:R-:W-:Y:S03]  /*59c0*/  IADD3 R5, R0, 0x8, RZ ;  /* 0x0000000800057810 */ /* 0x004fe60007ffe0ff */
[--C-:B------:R-:W-:Y:S01]  /*59d0*/  FFMA.FTZ R90, R6, UR15, -R2.reuse ;  /* 0x0000000f065a7c23 */ /* 0x100fe20008010802 */
[----:B------:R-:W-:Y:S01]  /*59e0*/  FFMA.FTZ R7, R7, UR15, -R2 ;  /* 0x0000000f07077c23 */ /* 0x000fe20008010802 */
[----:B------:R-:W-:Y:S02]  /*59f0*/  I2FP.F32.S32 R6, R5 ;  /* 0x0000000500067245 */ /* 0x000fe40000201400 */
[----:B------:R1:W-:Y:S01]  /*5a00*/  MUFU.EX2 R131, R90 ;  /* 0x0000005a00837308 */ /* 0x0003e20000000800 */
[C---:B------:R-:W-:Y:S02]  /*5a10*/  @!P0 ISETP.GE.AND P1, PT, R5.reuse, R89, PT ;  /* 0x000000590500820c */ /* 0x040fe40003f26270 */
[----:B------:R-:W-:Y:S01]  /*5a20*/  @!P0 ISETP.GE.AND P2, PT, R5, R3, PT ;  /* 0x000000030500820c */ /* 0x000fe20003f46270 */
[C---:B------:R-:W-:Y:S01]  /*5a30*/  FFMA.FTZ R8, R6.reuse, UR5, R8 ;  /* 0x0000000506087c23 */ /* 0x040fe20008010008 */
[----:B------:R-:W-:Y:S01]  /*5a40*/  FFMA.FTZ R10, R6, UR5, R10 ;  /* 0x00000005060a7c23 */ /* 0x000fe2000801000a */
[----:B------:R-:W-:Y:S04]  /*5a50*/  VIADD R5, R0, 0x11 ;  /* 0x0000001100057836 */ /* 0x000fe80000000000 */
[----:B------:R2:W4:Y:S01]  /*5a60*/  MUFU.EX2 R130, R7 ;  /* 0x0000000700827308 */ /* 0x0005220000000800 */
[----:B------:R-:W-:Y:S02]  /*5a70*/  @!P0 FSEL R8, R8, -INF , !P1 ;  /* 0xff80000008088808 */ /* 0x000fe40004800000 */
[----:B------:R-:W-:Y:S02]  /*5a80*/  @!P0 ISETP.GE.AND P1, PT, R4, R89, PT ;  /* 0x000000590400820c */ /* 0x000fe40003f26270 */
[----:B------:R-:W-:Y:S01]  /*5a90*/  @!P0 FSEL R10, R10, -INF , !P2 ;  /* 0xff8000000a0a8808 */ /* 0x000fe20005000000 */
[----:B------:R-:W-:Y:S01]  /*5aa0*/  FFMA.FTZ R8, R8, UR15, -R88 ;  /* 0x0000000f08087c23 */ /* 0x000fe20008010858 */
[----:B-1----:R-:W-:Y:S03]  /*5ab0*/  I2FP.F32.S32 R90, R4 ;  /* 0x00000004005a7245 */ /* 0x002fe60000201400 */
[----:B------:R-:W-:Y:S01]  /*5ac0*/  FFMA.FTZ R10, R10, UR15, -R2 ;  /* 0x0000000f0a0a7c23 */ /* 0x000fe20008010802 */
[----:B------:R-:W-:Y:S01]  /*5ad0*/  MUFU.EX2 R126, R8 ;  /* 0x00000008007e7308 */ /* 0x000fe20000000800 */
[C---:B------:R-:W-:Y:S01]  /*5ae0*/  FFMA.FTZ R9, R90.reuse, UR5, R9 ;  /* 0x000000055a097c23 */ /* 0x040fe20008010009 */
[----:B------:R-:W-:Y:S01]  /*5af0*/  FFMA.FTZ R11, R90, UR5, R11 ;  /* 0x000000055a0b7c23 */ /* 0x000fe2000801000b */
[----:B--2---:R-:W-:Y:S03]  /*5b00*/  I2FP.F32.S32 R7, R5 ;  /* 0x0000000500077245 */ /* 0x004fe60000201400 */
[----:B------:R-:W-:Y:S04]  /*5b10*/  @!P0 FSEL R9, R9, -INF , !P1 ;  /* 0xff80000009098808 */ /* 0x000fe80004800000 */
[----:B------:R-:W-:Y:S01]  /*5b20*/  MUFU.EX2 R127, R10 ;  /* 0x0000000a007f7308 */ /* 0x000fe20000000800 */
[----:B------:R-:W-:Y:S01]  /*5b30*/  @!P0 ISETP.GE.AND P1, PT, R4, R3, PT ;  /* 0x000000030400820c */ /* 0x000fe20003f26270 */
[C---:B------:R-:W-:Y:S01]  /*5b40*/  FFMA.FTZ R13, R7.reuse, UR5, R13 ;  /* 0x00000005070d7c23 */ /* 0x040fe2000801000d */
[----:B------:R-:W-:Y:S01]  /*5b50*/  IADD3 R4, R0, 0x10, RZ ;  /* 0x0000001000047810 */ /* 0x000fe20007ffe0ff */
[----:B------:R-:W-:Y:S01]  /*5b60*/  FFMA.FTZ R15, R7, UR5, R15 ;  /* 0x00000005070f7c23 */ /* 0x000fe2000801000f */
[----:B------:R-:W-:Y:S01]  /*5b70*/  @!P0 FSEL R11, R11, -INF , !P1 ;  /* 0xff8000000b0b8808 */ /* 0x000fe20004800000 */
[----:B------:R-:W-:Y:S01]  /*5b80*/  FFMA.FTZ R9, R9, UR15, -R88 ;  /* 0x0000000f09097c23 */ /* 0x000fe20008010858 */
[----:B------:R-:W-:Y:S02]  /*5b90*/  I2FP.F32.S32 R6, R4 ;  /* 0x0000000400067245 */ /* 0x000fe40000201400 */
[-C--:B------:R-:W-:Y:S01]  /*5ba0*/  @!P0 ISETP.GE.AND P1, PT, R4, R89.reuse, PT ;  /* 0x000000590400820c */ /* 0x080fe20003f26270 */
[----:B------:R-:W-:Y:S01]  /*5bb0*/  FFMA.FTZ R11, R11, UR15, -R2 ;  /* 0x0000000f0b0b7c23 */ /* 0x000fe20008010802 */
[----:B------:R-:W-:Y:S01]  /*5bc0*/  MUFU.EX2 R124, R9 ;  /* 0x00000009007c7308 */ /* 0x000fe20000000800 */
[C---:B------:R-:W-:Y:S01]  /*5bd0*/  FFMA.FTZ R12, R6.reuse, UR5, R12 ;  /* 0x00000005060c7c23 */ /* 0x040fe2000801000c */
[----:B------:R-:W-:Y:S04]  /*5be0*/  FFMA.FTZ R14, R6, UR5, R14 ;  /* 0x00000005060e7c23 */ /* 0x000fe8000801000e */
[----:B------:R-:W-:Y:S02]  /*5bf0*/  @!P0 FSEL R12, R12, -INF , !P1 ;  /* 0xff8000000c0c8808 */ /* 0x000fe40004800000 */
[----:B------:R-:W-:Y:S02]  /*5c00*/  @!P0 ISETP.GE.AND P1, PT, R5, R89, PT ;  /* 0x000000590500820c */ /* 0x000fe40003f26270 */
[----:B------:R-:W1:Y:S01]  /*5c10*/  MUFU.EX2 R125, R11 ;  /* 0x0000000b007d7308 */ /* 0x000e620000000800 */
[--C-:B------:R-:W-:Y:S01]  /*5c20*/  FFMA.FTZ R12, R12, UR15, -R88.reuse ;  /* 0x0000000f0c0c7c23 */ /* 0x100fe20008010858 */
[----:B------:R-:W-:Y:S02]  /*5c30*/  @!P0 FSEL R13, R13, -INF , !P1 ;  /* 0xff8000000d0d8808 */ /* 0x000fe40004800000 */
[-C--:B------:R-:W-:Y:S02]  /*5c40*/  @!P0 ISETP.GE.AND P1, PT, R4, R3.reuse, PT ;  /* 0x000000030400820c */ /* 0x080fe40003f26270 */
[----:B------:R-:W-:Y:S01]  /*5c50*/  IADD3 R4, R0, 0x18, RZ ;  /* 0x0000001800047810 */ /* 0x000fe20007ffe0ff */
[----:B------:R-:W-:Y:S01]  /*5c60*/  FFMA.FTZ R13, R13, UR15, -R88 ;  /* 0x0000000f0d0d7c23 */ /* 0x000fe20008010858 */
[----:B------:R-:W-:Y:S02]  /*5c70*/  @!P0 FSEL R14, R14, -INF , !P1 ;  /* 0xff8000000e0e8808 */ /* 0x000fe40004800000 */
[----:B------:R-:W-:Y:S01]  /*5c80*/  MUFU.EX2 R121, R12 ;  /* 0x0000000c00797308 */ /* 0x000fe20000000800 */
[----:B------:R-:W-:Y:S02]  /*5c90*/  I2FP.F32.S32 R6, R4 ;  /* 0x0000000400067245 */ /* 0x000fe40000201400 */
[----:B------:R-:W-:Y:S01]  /*5ca0*/  @!P0 ISETP.GE.AND P1, PT, R5, R3, PT ;  /* 0x000000030500820c */ /* 0x000fe20003f26270 */
[----:B------:R-:W-:Y:S01]  /*5cb0*/  FFMA.FTZ R14, R14, UR15, -R2 ;  /* 0x0000000f0e0e7c23 */ /* 0x000fe20008010802 */
[----:B------:R-:W-:Y:S01]  /*5cc0*/  IADD3 R0, R0, 0x19, RZ ;  /* 0x0000001900007810 */ /* 0x000fe20007ffe0ff */
[C---:B------:R-:W-:Y:S01]  /*5cd0*/  FFMA.FTZ R16, R6.reuse, UR5, R16 ;  /* 0x0000000506107c23 */ /* 0x040fe20008010010 */
[----:B------:R-:W-:Y:S01]  /*5ce0*/  @!P0 FSEL R15, R15, -INF , !P1 ;  /* 0xff8000000f0f8808 */ /* 0x000fe20004800000 */
[----:B------:R-:W-:Y:S01]  /*5cf0*/  FFMA.FTZ R18, R6, UR5, R18 ;  /* 0x0000000506127c23 */ /* 0x000fe20008010012 */
[----:B------:R-:W-:Y:S01]  /*5d00*/  I2FP.F32.S32 R5, R0 ;  /* 0x0000000000057245 */ /* 0x000fe20000201400 */
[----:B------:R-:W2:Y:S01]  /*5d10*/  MUFU.EX2 R120, R13 ;  /* 0x0000000d00787308 */ /* 0x000ea20000000800 */
[C---:B------:R-:W-:Y:S01]  /*5d20*/  @!P0 ISETP.GE.AND P1, PT, R4.reuse, R89, PT ;  /* 0x000000590400820c */ /* 0x040fe20003f26270 */
[----:B------:R-:W-:Y:S01]  /*5d30*/  FFMA.FTZ R15, R15, UR15, -R2 ;  /* 0x0000000f0f0f7c23 */ /* 0x000fe20008010802 */
[----:B------:R-:W-:Y:S01]  /*5d40*/  @!P0 ISETP.GE.AND P2, PT, R4, R3, PT ;  /* 0x000000030400820c */ /* 0x000fe20003f46270 */
[C---:B------:R-:W-:Y:S01]  /*5d50*/  FFMA.FTZ R17, R5.reuse, UR5, R17 ;  /* 0x0000000505117c23 */ /* 0x040fe20008010011 */
[----:B------:R-:W-:Y:S01]  /*5d60*/  @!P0 FSEL R16, R16, -INF , !P1 ;  /* 0xff80000010108808 */ /* 0x000fe20004800000 */
[----:B------:R-:W-:Y:S01]  /*5d70*/  FFMA.FTZ R19, R5, UR5, R19 ;  /* 0x0000000505137c23 */ /* 0x000fe20008010013 */
[----:B------:R-:W-:Y:S03]  /*5d80*/  @!P0 ISETP.GE.AND P1, PT, R0, R89, PT ;  /* 0x000000590000820c */ /* 0x000fe60003f26270 */
[----:B------:R-:W-:Y:S01]  /*5d90*/  MUFU.EX2 R123, R14 ;  /* 0x0000000e007b7308 */ /* 0x000fe20000000800 */
[----:B------:R-:W-:Y:S01]  /*5da0*/  @!P0 FSEL R18, R18, -INF , !P2 ;  /* 0xff80000012128808 */ /* 0x000fe20005000000 */
[----:B------:R-:W-:Y:S01]  /*5db0*/  FFMA.FTZ R16, R16, UR15, -R88 ;  /* 0x0000000f10107c23 */ /* 0x000fe20008010858 */
[----:B------:R-:W-:Y:S02]  /*5dc0*/  @!P0 FSEL R17, R17, -INF , !P1 ;  /* 0xff80000011118808 */ /* 0x000fe40004800000 */
[----:B------:R-:W-:Y:S01]  /*5dd0*/  @!P0 ISETP.GE.AND P1, PT, R0, R3, PT ;  /* 0x000000030000820c */ /* 0x000fe20003f26270 */
[----:B------:R-:W-:Y:S01]  /*5de0*/  FFMA.FTZ R18, R18, UR15, -R2 ;  /* 0x0000000f12127c23 */ /* 0x000fe20008010802 */
[----:B---3--:R-:W-:Y:S03]  /*5df0*/  F2FP.F16.F32.PACK_AB R4, R128, R129 ;  /* 0x000000818004723e */ /* 0x008fe600000000ff */
[----:B------:R-:W3:Y:S01]  /*5e00*/  MUFU.EX2 R122, R15 ;  /* 0x0000000f007a7308 */ /* 0x000ee20000000800 */
[----:B------:R-:W-:Y:S01]  /*5e10*/  @!P0 FSEL R19, R19, -INF , !P1 ;  /* 0xff80000013138808 */ /* 0x000fe20004800000 */
[----:B------:R-:W-:Y:S01]  /*5e20*/  FFMA.FTZ R88, R17, UR15, -R88 ;  /* 0x0000000f11587c23 */ /* 0x000fe20008010858 */
[----:B----4-:R-:W-:Y:S01]  /*5e30*/  F2FP.F16.F32.PACK_AB R3, R130, R131 ;  /* 0x000000838203723e */ /* 0x010fe200000000ff */
[----:B------:R3:W-:Y:S01]  /*5e40*/  STS [R244+0x2a000], R4 ;  /* 0x02a00004f4007388 */ /* 0x0007e20000000800 */
[----:B-1----:R-:W-:Y:S01]  /*5e50*/  F2FP.F16.F32.PACK_AB R0, R125, R127 ;  /* 0x0000007f7d00723e */ /* 0x002fe200000000ff */
[----:B------:R-:W-:Y:S01]  /*5e60*/  FFMA.FTZ R2, R19, UR15, -R2 ;  /* 0x0000000f13027c23 */ /* 0x000fe20008010802 */
[----:B--2---:R-:W-:Y:S01]  /*5e70*/  F2FP.F16.F32.PACK_AB R5, R120, R121 ;  /* 0x000000797805723e */ /* 0x004fe200000000ff */
[----:B------:R-:W-:Y:S02]  /*5e80*/  STS [R244+0x2a400], R3 ;  /* 0x02a40003f4007388 */ /* 0x000fe40000000800 */
[----:B------:R-:W-:Y:S01]  /*5e90*/  MUFU.EX2 R119, R18 ;  /* 0x0000001200777308 */ /* 0x000fe20000000800 */
[----:B------:R-:W-:Y:S01]  /*5ea0*/  IADD3 R114, P0, R197, UR14, RZ ;  /* 0x0000000ec5727c10 */ /* 0x000fe2000ff1e0ff */
[----:B------:R1:W-:Y:S03]  /*5eb0*/  STS [R247+0x2a400], R0 ;  /* 0x02a40000f7007388 */ /* 0x0003e60000000800 */
[----:B------:R-:W-:Y:S02]  /*5ec0*/  IADD3.X R115, R196, UR13, RZ, P0, !PT ;  /* 0x0000000dc4737c10 */ /* 0x000fe400087fe4ff */
[----:B------:R-:W-:Y:S03]  /*5ed0*/  PLOP3.LUT P0, PT, PT, PT, UP3, 0x80, 0x0 ;  /* 0x000000000000781c */ /* 0x000fe60003f0f038 */
[----:B------:R2:W-:Y:S01]  /*5ee0*/  MUFU.EX2 R118, R2 ;  /* 0x0000000200767308 */ /* 0x0005e20000000800 */
[----:B------:R-:W4:Y:S09]  /*5ef0*/  LDG.E R113, desc[UR6][R114.64] ;  /* 0x0000000672717981 */ /* 0x000f32000c1e1900 */
[----:B------:R-:W-:Y:S01]  /*5f00*/  MUFU.EX2 R117, R16 ;  /* 0x0000001000757308 */ /* 0x000fe20000000800 */
[----:B---3--:R-:W-:Y:S09]  /*5f10*/  F2FP.F16.F32.PACK_AB R4, R122, R123 ;  /* 0x0000007b7a04723e */ /* 0x008ff200000000ff */
[----:B------:R-:W3:Y:S01]  /*5f20*/  MUFU.EX2 R116, R88 ;  /* 0x0000005800747308 */ /* 0x000ee20000000800 */
[----:B--2---:R-:W-:Y:S02]  /*5f30*/  F2FP.F16.F32.PACK_AB R2, R124, R126 ;  /* 0x0000007e7c02723e */ /* 0x004fe400000000ff */
[----:B-1----:R-:W-:Y:S03]  /*5f40*/  LEA R0, R230, UR4, 0x1 ;  /* 0x00000004e6007c11 */ /* 0x002fe6000f8e08ff */
[----:B------:R1:W-:Y:S04]  /*5f50*/  STS [R247+0x2a000], R2 ;  /* 0x02a00002f7007388 */ /* 0x0003e80000000800 */
[----:B------:R-:W-:Y:S04]  /*5f60*/  STS [R245+0x2a000], R5 ;  /* 0x02a00005f5007388 */ /* 0x000fe80000000800 */
[----:B------:R-:W-:Y:S01]  /*5f70*/  STS [R245+0x2a400], R4 ;  /* 0x02a40004f5007388 */ /* 0x000fe20000000800 */
[----:B---3--:R-:W-:Y:S03]  /*5f80*/  F2FP.F16.F32.PACK_AB R3, R116, R117 ;  /* 0x000000757403723e */ /* 0x008fe600000000ff */
[----:B------:R-:W2:Y:S04]  /*5f90*/  LDG.E R114, desc[UR6][R114.64+0x20] ;  /* 0x0000200672727981 */ /* 0x000ea8000c1e1900 */
[----:B------:R3:W-:Y:S01]  /*5fa0*/  STS [R246+0x2a000], R3 ;  /* 0x02a00003f6007388 */ /* 0x0007e20000000800 */
[----:B-1----:R-:W-:Y:S05]  /*5fb0*/  F2FP.F16.F32.PACK_AB R2, R118, R119 ;  /* 0x000000777602723e */ /* 0x002fea00000000ff */
[----:B------:R1:W-:Y:S04]  /*5fc0*/  STS [R246+0x2a400], R2 ;  /* 0x02a40002f6007388 */ /* 0x0003e80000000800 */
[----:B------:R-:W-:Y:S04]  /*5fd0*/  LDSM.16.M88.4 R16, [R0+0x10000] ;  /* 0x010000000010783b */ /* 0x000fe80000000200 */
[----:B------:R-:W1:Y:S01]  /*5fe0*/  LDSM.16.M88.4 R8, [R218+UR4+0x20000] ;  /* 0x02000004da08783b */ /* 0x000e620008000200 */
[C---:B---3--:R-:W-:Y:S03]  /*5ff0*/  IADD3 R3, R224.reuse, R0, RZ ;  /* 0x00000000e0037210 */ /* 0x048fe60007ffe0ff */
[----:B------:R-:W3:Y:S04]  /*6000*/  LDSM.16.M88.4 R84, [R218+UR4+0x20800] ;  /* 0x02080004da54783b */ /* 0x000ee80008000200 */
[----:B------:R-:W-:Y:S04]  /*6010*/  LDSM.16.M88.4 R92, [R217+0x8000] ;  /* 0x00800000d95c783b */ /* 0x000fe80000000200 */
[----:B------:R-:W-:Y:S04]  /*6020*/  LDSM.16.M88.4 R96, [R217+0x8800] ;  /* 0x00880000d960783b */ /* 0x000fe80000000200 */
[----:B------:R-:W-:Y:S01]  /*6030*/  LDSM.16.M88.4 R100, [R3+0x10000] ;  /* 0x010000000364783b */ /* 0x000fe20000000200 */
[----:B-1----:R-:W-:Y:S03]  /*6040*/  IMAD.IADD R2, R225, 0x1, R0 ;  /* 0x00000001e1027824 */ /* 0x002fe600078e0200 */
[----:B------:R-:W-:Y:S02]  /*6050*/  LDSM.16.M88.4 R104, [R220+0x8000] ;  /* 0x00800000dc68783b */ /* 0x000fe40000000200 */
[----:B------:R-:W-:Y:S02]  /*6060*/  IADD3 R112, R224, R2, RZ ;  /* 0x00000002e0707210 */ /* 0x000fe40007ffe0ff */
[----:B------:R-:W1:Y:S04]  /*6070*/  LDSM.16.M88.4 R88, [R2+0x10000] ;  /* 0x010000000258783b */ /* 0x000e680000000200 */
[----:B------:R-:W-:Y:S01]  /*6080*/  LDSM.16.M88.4 R108, [R219+0x8000] ;  /* 0x00800000db6c783b */ /* 0x000fe20000000200 */
[C---:B------:R-:W-:Y:S06]  /*6090*/  HMMA.16816.F32 R4, R16.reuse, R8, RZ ;  /* 0x000000081004723c */ /* 0x040fec00000018ff */
[C---:B------:R-:W-:Y:S06]  /*60a0*/  HMMA.16816.F32 R8, R16.reuse, R10, RZ ;  /* 0x0000000a1008723c */ /* 0x040fec00000018ff */
[C---:B---3--:R-:W-:Y:S06]  /*60b0*/  HMMA.16816.F32 R12, R16.reuse, R84, RZ ;  /* 0x00000054100c723c */ /* 0x048fec00000018ff */
[----:B------:R-:W-:Y:S01]  /*60c0*/  HMMA.16816.F32 R16, R16, R86, RZ ;  /* 0x000000561010723c */ /* 0x000fe200000018ff */
[----:B------:R-:W3:Y:S05]  /*60d0*/  LDSM.16.M88.4 R84, [R220+0x8800] ;  /* 0x00880000dc54783b */ /* 0x000eea0000000200 */
[C---:B-1----:R-:W-:Y:S06]  /*60e0*/  HMMA.16816.F32 R4, R88.reuse, R92, R4 ;  /* 0x0000005c5804723c */ /* 0x042fec0000001804 */
        /* <DEDUP_REMOVED lines=8> */
[----:B------:R-:W1:Y:S05]  /*6170*/  LDSM.16.M88.4 R104, [R218+UR4+0x22000] ;  /* 0x02200004da68783b */ /* 0x000e6a0008000200 */
[C---:B---3--:R-:W-:Y:S06]  /*6180*/  HMMA.16816.F32 R12, R100.reuse, R84, R12 ;  /* 0x00000054640c723c */ /* 0x048fec000000180c */
[----:B------:R-:W-:Y:S01]  /*6190*/  HMMA.16816.F32 R16, R100, R86, R16 ;  /* 0x000000566410723c */ /* 0x000fe20000001810 */
[----:B------:R-:W3:Y:S04]  /*61a0*/  LDSM.16.M88.4 R84, [R218+UR4+0x22800] ;  /* 0x02280004da54783b */ /* 0x000ee80008000200 */
        /* <DEDUP_REMOVED lines=11> */
[C---:B---3--:R-:W-:Y:S06]  /*6260*/  HMMA.16816.F32 R12, R96.reuse, R84, R12 ;  /* 0x00000054600c723c */ /* 0x048fec000000180c */
[----:B------:R-:W-:Y:S01]  /*6270*/  HMMA.16816.F32 R16, R96, R86, R16 ;  /* 0x000000566010723c */ /* 0x000fe20000001810 */
[----:B------:R-:W3:Y:S04]  /*6280*/  LDSM.16.M88.4 R84, [R220+0xa800] ;  /* 0x00a80000dc54783b */ /* 0x000ee80000000200 */
        /* <DEDUP_REMOVED lines=10> */
[----:B------:R-:W4:Y:S05]  /*6330*/  LDSM.16.M88.4 R104, [R218+UR4+0x24000] ;  /* 0x02400004da68783b */ /* 0x000f2a0008000200 */
        /* <DEDUP_REMOVED lines=18> */
[C---:B-1----:R-:W-:Y:S06]  /*6460*/  HMMA.16816.F32 R4, R92.reuse, R108, R4 ;  /* 0x0000006c5c04723c */ /* 0x042fec0000001804 */
[C---:B------:R-:W-:Y:S01]  /*6470*/  HMMA.16816.F32 R8, R92.reuse, R110, R8 ;  /* 0x0000006e5c08723c */ /* 0x040fe20000001808 */
[----:B------:R-:W1:Y:S05]  /*6480*/  LDSM.16.M88.4 R108, [R219+0xc000] ;  /* 0x00c00000db6c783b */ /* 0x000e6a0000000200 */
[C---:B--2---:R-:W-:Y:S06]  /*6490*/  HMMA.16816.F32 R12, R92.reuse, R88, R12 ;  /* 0x000000585c0c723c */ /* 0x044fec000000180c */
[----:B------:R-:W-:Y:S01]  /*64a0*/  HMMA.16816.F32 R16, R92, R90, R16 ;  /* 0x0000005a5c10723c */ /* 0x000fe20000001810 */
[----:B------:R-:W2:Y:S04]  /*64b0*/  LDSM.16.M88.4 R88, [R219+0xc800] ;  /* 0x00c80000db58783b */ /* 0x000ea80000000200 */
[----:B------:R-:W-:Y:S01]  /*64c0*/  LDSM.16.M88.4 R92, [R0+0x16000] ;  /* 0x01600000005c783b */ /* 0x000fe20000000200 */
[C---:B----4-:R-:W-:Y:S06]  /*64d0*/  HMMA.16816.F32 R4, R96.reuse, R104, R4 ;  /* 0x000000686004723c */ /* 0x050fec0000001804 */
        /* <DEDUP_REMOVED lines=25> */
[----:B------:R-:W2:Y:S05]  /*6670*/  LDSM.16.M88.4 R88, [R219+0xe800] ;  /* 0x00e80000db58783b */ /* 0x000eaa0000000200 */
[C---:B----4-:R-:W-:Y:S06]  /*6680*/  HMMA.16816.F32 R4, R100.reuse, R104, R4 ;  /* 0x000000686404723c */ /* 0x050fec0000001804 */
[C---:B------:R-:W-:Y:S06]  /*6690*/  HMMA.16816.F32 R8, R100.reuse, R106, R8 ;  /* 0x0000006a6408723c */ /* 0x040fec0000001808 */
[C---:B---3--:R-:W-:Y:S06]  /*66a0*/  HMMA.16816.F32 R12, R100.reuse, R84, R12 ;  /* 0x00000054640c723c */ /* 0x048fec000000180c */
[----:B------:R-:W-:Y:S06]  /*66b0*/  HMMA.16816.F32 R16, R100, R86, R16 ;  /* 0x000000566410723c */ /* 0x000fec0000001810 */
[C---:B-1----:R-:W-:Y:S06]  /*66c0*/  HMMA.16816.F32 R4, R92.reuse, R108, R4 ;  /* 0x0000006c5c04723c */ /* 0x042fec0000001804 */
[C---:B------:R-:W-:Y:S06]  /*66d0*/  HMMA.16816.F32 R8, R92.reuse, R110, R8 ;  /* 0x0000006e5c08723c */ /* 0x040fec0000001808 */
[C---:B--2---:R-:W-:Y:S06]  /*66e0*/  HMMA.16816.F32 R12, R92.reuse, R88, R12 ;  /* 0x000000585c0c723c */ /* 0x044fec000000180c */
[----:B------:R-:W-:Y:S06]  /*66f0*/  HMMA.16816.F32 R16, R92, R90, R16 ;  /* 0x0000005a5c10723c */ /* 0x000fec0000001810 */
[C---:B------:R-:W-:Y:S01]  /*6700*/  FADD.FTZ R0, -R113.reuse, R4 ;  /* 0x0000000471007221 */ /* 0x040fe20000010100 */
[----:B------:R-:W-:Y:S01]  /*6710*/  FADD.FTZ R5, -R113, R5 ;  /* 0x0000000571057221 */ /* 0x000fe20000010100 */
[----:B------:R-:W-:Y:S03]  /*6720*/  FADD.FTZ R7, -R114, R7 ;  /* 0x0000000772077221 */ /* 0x000fe60000010100 */
[----:B------:R-:W-:Y:S01]  /*6730*/  FMUL.FTZ R0, R129, R0 ;  /* 0x0000000081007220 */ /* 0x000fe20000410000 */
[----:B------:R-:W-:Y:S01]  /*6740*/  FMUL.FTZ R85, R128, R5 ;  /* 0x0000000580557220 */ /* 0x000fe20000410000 */
[C---:B------:R-:W-:Y:S01]  /*6750*/  FADD.FTZ R3, -R113.reuse, R8 ;  /* 0x0000000871037221 */ /* 0x040fe20000010100 */
[----:B------:R-:W-:Y:S01]  /*6760*/  FADD.FTZ R9, -R113, R9 ;  /* 0x0000000971097221 */ /* 0x000fe20000010100 */
[C---:B------:R-:W-:Y:S01]  /*6770*/  FADD.FTZ R10, -R114.reuse, R10 ;  /* 0x0000000a720a7221 */ /* 0x040fe20000010100 */
[----:B------:R-:W-:Y:S01]  /*6780*/  FADD.FTZ R11, -R114, R11 ;  /* 0x0000000b720b7221 */ /* 0x000fe20000010100 */
[----:B------:R-:W-:Y:S01]  /*6790*/  F2FP.F16.F32.PACK_AB R85, R85, R0 ;  /* 0x000000005555723e */ /* 0x000fe200000000ff */
[----:B------:R-:W-:Y:S01]  /*67a0*/  FMUL.FTZ R3, R126, R3 ;  /* 0x000000037e037220 */ /* 0x000fe20000410000 */
[----:B------:R-:W-:Y:S01]  /*67b0*/  FMUL.FTZ R84, R124, R9 ;  /* 0x000000097c547220 */ /* 0x000fe20000410000 */
[C---:B------:R-:W-:Y:S01]  /*67c0*/  FADD.FTZ R2, -R113.reuse, R12 ;  /* 0x0000000c71027221 */ /* 0x040fe20000010100 */
[----:B------:R-:W-:Y:S01]  /*67d0*/  FADD.FTZ R5, -R113, R13 ;  /* 0x0000000d71057221 */ /* 0x000fe20000010100 */
[----:B------:R-:W-:Y:S01]  /*67e0*/  FMUL.FTZ R87, R127, R10 ;  /* 0x0000000a7f577220 */ /* 0x000fe20000410000 */
[----:B------:R-:W-:Y:S01]  /*67f0*/  FMUL.FTZ R86, R125, R11 ;  /* 0x0000000b7d567220 */ /* 0x000fe20000410000 */
[C---:B------:R-:W-:Y:S01]  /*6800*/  FADD.FTZ R0, -R113.reuse, R16 ;  /* 0x0000001071007221 */ /* 0x040fe20000010100 */
[----:B------:R-:W-:Y:S01]  /*6810*/  FADD.FTZ R17, -R113, R17 ;  /* 0x0000001171117221 */ /* 0x000fe20000010100 */
[----:B------:R-:W-:Y:S01]  /*6820*/  FMUL.FTZ R2, R121, R2 ;  /* 0x0000000279027220 */ /* 0x000fe20000410000 */
[----:B------:R-:W-:Y:S01]  /*6830*/  FMUL.FTZ R5, R120, R5 ;  /* 0x0000000578057220 */ /* 0x000fe20000410000 */
[----:B------:R-:W-:Y:S01]  /*6840*/  FMUL.FTZ R0, R117, R0 ;  /* 0x0000000075007220 */ /* 0x000fe20000410000 */
[----:B------:R-:W-:Y:S01]  /*6850*/  FMUL.FTZ R17, R116, R17 ;  /* 0x0000001174117220 */ /* 0x000fe20000410000 */
[----:B------:R-:W-:Y:S01]  /*6860*/  F2FP.F16.F32.PACK_AB R84, R84, R3 ;  /* 0x000000035454723e */ /* 0x000fe200000000ff */
[----:B------:R-:W-:Y:S01]  /*6870*/  FADD.FTZ R3, -R114, R6 ;  /* 0x0000000672037221 */ /* 0x000fe20000010100 */
[----:B------:R-:W-:Y:S01]  /*6880*/  F2FP.F16.F32.PACK_AB R5, R5, R2 ;  /* 0x000000020505723e */ /* 0x000fe200000000ff */
[----:B------:R-:W-:Y:S01]  /*6890*/  FMUL.FTZ R16, R130, R7 ;  /* 0x0000000782107220 */ /* 0x000fe20000410000 */
[----:B------:R-:W-:Y:S01]  /*68a0*/  F2FP.F16.F32.PACK_AB R17, R17, R0 ;  /* 0x000000001111723e */ /* 0x000fe200000000ff */
[----:B------:R-:W-:Y:S01]  /*68b0*/  FMUL.FTZ R3, R131, R3 ;  /* 0x0000000383037220 */ /* 0x000fe20000410000 */
        /* <DEDUP_REMOVED lines=10> */
[----:B------:R-:W1:Y:S01]  /*6960*/  LDC R6, c[0x0][0x240] ;  /* 0x00009000ff067b82 */ /* 0x000e620000000800 */
[----:B------:R-:W-:Y:S01]  /*6970*/  ISETP.GE.AND P6, PT, R242, UR19, PT ;  /* 0x00000013f2007c0c */ /* 0x000fe2000bfc6270 */
[----:B------:R-:W-:Y:S01]  /*6980*/  IMAD.MOV.U32 R2, RZ, RZ, R238 ;  /* 0x000000ffff027224 */ /* 0x000fe200078e00ee */
[----:B------:R-:W-:Y:S01]  /*6990*/  ISETP.GE.AND P5, PT, R250, UR19, PT ;  /* 0x00000013fa007c0c */ /* 0x000fe2000bfa6270 */
[----:B------:R-:W-:Y:S01]  /*69a0*/  IMAD.MOV.U32 R3, RZ, RZ, R240 ;  /* 0x000000ffff037224 */ /* 0x000fe200078e00f0 */
[----:B------:R-:W-:Y:S01]  /*69b0*/  ISETP.GE.AND P4, PT, R251, UR19, PT ;  /* 0x00000013fb007c0c */ /* 0x000fe2000bf86270 */
[----:B------:R-:W-:Y:S01]  /*69c0*/  ULOP3.LUT UR9, UR8, 0x1, URZ, 0xc0, !UPT ;  /* 0x0000000108097892 */ /* 0x000fe2000f8ec03f */
[----:B------:R-:W-:Y:S01]  /*69d0*/  ISETP.GE.AND P3, PT, R252, UR19, PT ;  /* 0x00000013fc007c0c */ /* 0x000fe2000bf66270 */
[----:B------:R-:W2:Y:S02]  /*69e0*/  LDC R7, c[0x0][0x244] ;  /* 0x00009100ff077b82 */ /* 0x000ea40000000800 */
[----:B------:R-:W-:Y:S04]  /*69f0*/  UISETP.NE.U32.AND UP0, UPT, UR9, 0x1, UPT ;  /* 0x000000010900788c */ /* 0x000fe8000bf05070 */
[----:B------:R-:W-:Y:S06]  /*6a00*/  USEL UR9, UR59, 0x8000, !UP0 ;  /* 0x000080003b097887 */ /* 0x000fec000c000000 */
[----:B------:R-:W-:Y:S02]  /*6a10*/  VIADD R234, R234, UR9 ;  /* 0x00000009eaea7c36 */ /* 0x000fe40008000000 */
[----:B------:R-:W-:Y:S02]  /*6a20*/  VIADD R237, R237, UR9 ;  /* 0x00000009eded7c36 */ /* 0x000fe40008000000 */
[----:B------:R-:W-:Y:S01]  /*6a30*/  VIADD R221, R221, UR9 ;  /* 0x00000009dddd7c36 */ /* 0x000fe20008000000 */
[----:B------:R3:W-:Y:S04]  /*6a40*/  @P6 STS [R234], RZ ;  /* 0x000000ffea006388 */ /* 0x0007e80000000800 */
[----:B------:R3:W-:Y:S04]  /*6a50*/  @P6 STS [R234+0x4], RZ ;  /* 0x000004ffea006388 */ /* 0x0007e80000000800 */
[----:B------:R3:W-:Y:S01]  /*6a60*/  @P6 STS [R234+0x8], RZ ;  /* 0x000008ffea006388 */ /* 0x0007e20000000800 */
[----:B-1----:R-:W-:Y:S03]  /*6a70*/  IMAD.U32 R0, R6, -0x40, RZ ;  /* 0xffffffc006007824 */ /* 0x002fe600078e00ff */
[----:B------:R3:W-:Y:S02]  /*6a80*/  @P6 STS [R234+0xc], RZ ;  /* 0x00000cffea006388 */ /* 0x0007e40000000800 */
        /* <DEDUP_REMOVED lines=9> */
[--C-:B--2---:R-:W-:Y:S02]  /*6b20*/  @!P6 LEA.HI.X R13, R6, R3, R7.reuse, 0x6, P1 ;  /* 0x00000003060de211 */ /* 0x104fe400008f3407 */
[----:B------:R-:W-:Y:S01]  /*6b30*/  @!P5 LEA R10, P1, R0, R238, 0x1 ;  /* 0x000000ee000ad211 */ /* 0x000fe200078208ff */
[----:B------:R3:W-:Y:S01]  /*6b40*/  @P5 STS [R234+0x2000], RZ ;  /* 0x002000ffea005388 */ /* 0x0007e20000000800 */
[----:B------:R-:W-:Y:S02]  /*6b50*/  LEA.HI.X R4, R6, R4, R7, 0x5, P2 ;  /* 0x0000000406047211 */ /* 0x000fe400010f2c07 */
[C---:B------:R-:W-:Y:S01]  /*6b60*/  @!P4 LEA R8, P2, R0.reuse, R238, 0x1 ;  /* 0x000000ee0008c211 */ /* 0x040fe200078408ff */
[----:B------:R3:W-:Y:S01]  /*6b70*/  @P5 STS [R234+0x2004], RZ ;  /* 0x002004ffea005388 */ /* 0x0007e20000000800 */
[CCC-:B------:R-:W-:Y:S02]  /*6b80*/  @!P5 LEA.HI.X R11, R0.reuse, R240.reuse, R4.reuse, 0x1, P1 ;  /* 0x000000f0000bd211 */ /* 0x1c0fe400008f0c04 */
[C---:B------:R-:W-:Y:S01]  /*6b90*/  @!P4 LEA.HI.X R9, R0.reuse, R240, R4, 0x1, P2 ;  /* 0x000000f00009c211 */ /* 0x040fe200010f0c04 */
[----:B------:R3:W-:Y:S01]  /*6ba0*/  @P5 STS [R234+0x2008], RZ ;  /* 0x002008ffea005388 */ /* 0x0007e20000000800 */
[C---:B------:R-:W-:Y:S01]  /*6bb0*/  @!P3 LEA R6, P1, R0.reuse, R238, 0x1 ;  /* 0x000000ee0006b211 */ /* 0x040fe200078208ff */
[----:B------:R-:W-:Y:S02]  /*6bc0*/  IMAD.MOV.U32 R238, RZ, RZ, R2 ;  /* 0x000000ffffee7224 */ /* 0x000fe400078e0002 */
[----:B------:R3:W-:Y:S01]  /*6bd0*/  @P5 STS [R234+0x200c], RZ ;  /* 0x00200cffea005388 */ /* 0x0007e20000000800 */
[----:B------:R-:W-:Y:S01]  /*6be0*/  @!P3 LEA.HI.X R7, R0, R240, R4, 0x1, P1 ;  /* 0x000000f00007b211 */ /* 0x000fe200008f0c04 */
[----:B------:R-:W-:Y:S02]  /*6bf0*/  IMAD.MOV.U32 R240, RZ, RZ, R3 ;  /* 0x000000fffff07224 */ /* 0x000fe400078e0003 */
        /* <DEDUP_REMOVED lines=52> */
[----:B------:R-:W0:Y:S02]  /*6f40*/  LDGDEPBAR ;  /* 0x00000000000079af */ /* 0x000e240000000000 */
.L_x_449:
[----:B---3--:R-:W-:Y:S01]  /*6f50*/  F2FP.F16.F32.PACK_AB R2, R86, R87 ;  /* 0x000000575602723e */ /* 0x008fe200000000ff */
[----:B------:R-:W-:Y:S01]  /*6f60*/  STS [R244+0x28000], R85 ;  /* 0x02800055f4007388 */ /* 0x000fe20000000800 */
[----:B------:R-:W-:Y:S01]  /*6f70*/  F2FP.F16.F32.PACK_AB R0, R14, R15 ;  /* 0x0000000f0e00723e */ /* 0x000fe200000000ff */
[----:B------:R-:W1:Y:S01]  /*6f80*/  LDC R116, c[0x0][0x270] ;  /* 0x00009c00ff747b82 */ /* 0x000e620000000800 */
[----:B------:R-:W-:Y:S02]  /*6f90*/  F2FP.F16.F32.PACK_AB R3, R18, R19 ;  /* 0x000000131203723e */ /* 0x000fe400000000ff */
[----:B------:R-:W-:Y:S05]  /*6fa0*/  STS [R244+0x28400], R16 ;  /* 0x02840010f4007388 */ /* 0x000fea0000000800 */
[----:B------:R-:W-:Y:S05]  /*6fb0*/  STS [R247+0x28000], R84 ;  /* 0x02800054f7007388 */ /* 0x000fea0000000800 */
[----:B------:R2:W-:Y:S05]  /*6fc0*/  STS [R247+0x28400], R2 ;  /* 0x02840002f7007388 */ /* 0x0005ea0000000800 */
[----:B------:R-:W-:Y:S05]  /*6fd0*/  STS [R245+0x28000], R5 ;  /* 0x02800005f5007388 */ /* 0x000fea0000000800 */
[----:B------:R3:W-:Y:S05]  /*6fe0*/  STS [R245+0x28400], R0 ;  /* 0x02840000f5007388 */ /* 0x0007ea0000000800 */
[----:B------:R-:W-:Y:S01]  /*6ff0*/  STS [R246+0x28000], R17 ;  /* 0x02800011f6007388 */ /* 0x000fe20000000800 */
[----:B-1----:R-:W-:Y:S04]  /*7000*/  IMAD R235, R116, UR21, RZ ;  /* 0x0000001574eb7c24 */ /* 0x002fe8000f8e02ff */
[----:B------:R-:W-:Y:S01]  /*7010*/  STS [R246+0x28400], R3 ;  /* 0x02840003f6007388 */ /* 0x000fe20000000800 */
[----:B------:R-:W-:Y:S01]  /*7020*/  BAR.SYNC.DEFER_BLOCKING 0x0 ;  /* 0x0000000000007b1d */ /* 0x000fe20000010000 */
[----:B--2---:R-:W-:Y:S05]  /*7030*/  IMAD.U32 R2, R235, -0x40, RZ ;  /* 0xffffffc0eb027824 */ /* 0x004fea00078e00ff */
[C---:B------:R-:W-:Y:S02]  /*7040*/  LEA R232, P1, R2.reuse, R232, 0x2 ;  /* 0x000000e802e87211 */ /* 0x040fe400078210ff */
[----:B---3--:R-:W-:Y:S02]  /*7050*/  LEA R0, R231, UR4, 0x1 ;  /* 0x00000004e7007c11 */ /* 0x008fe4000f8e08ff */
[----:B------:R-:W-:Y:S01]  /*7060*/  LEA.HI.X.SX32 R233, R2, R233, 0x2, P1 ;  /* 0x000000e902e97211 */ /* 0x000fe200008f16ff */
        /* <DEDUP_REMOVED lines=157> */
.L_x_450:
[----:B------:R-:W-:Y:S01]  /*7a40*/  LDSM.16.M88.4 R128, [R226] ;  /* 0x00000000e280783b */ /* 0x000fe20000000200 */
[----:B---3--:R-:W-:Y:S01]  /*7a50*/  IMAD.MOV.U32 R2, RZ, RZ, R197 ;  /* 0x000000ffff027224 */ /* 0x008fe200078e00c5 */
[----:B------:R-:W-:Y:S01]  /*7a60*/  ULOP3.LUT UR9, UR8, 0x1, URZ, 0xc0, !UPT ;  /* 0x0000000108097892 */ /* 0x000fe2000f8ec03f */
[----:B------:R-:W-:Y:S01]  /*7a70*/  IMAD.MOV.U32 R3, RZ, RZ, R196 ;  /* 0x000000ffff037224 */ /* 0x000fe200078e00c4 */
[----:B------:R-:W1:Y:S01]  /*7a80*/  LDSM.16.MT88.4 R16, [R0+0x18000] ;  /* 0x018000000010783b */ /* 0x000e620000004200 */
[----:B------:R-:W-:Y:S01]  /*7a90*/  UISETP.GT.AND UP2, UPT, UR8, UR17, UPT ;  /* 0x000000110800728c */ /* 0x000fe2000bf44270 */
[----:B------:R-:W-:Y:S01]  /*7aa0*/  @P0 IADD3 R2, P1, R2, UR12, RZ ;  /* 0x0000000c02020c10 */ /* 0x000fe2000ff3e0ff */
[----:B------:R-:W-:Y:S01]  /*7ab0*/  UISETP.NE.U32.AND UP0, UPT, UR9, 0x1, UPT ;  /* 0x000000010900788c */ /* 0x000fe2000bf05070 */
[----:B------:R-:W2:Y:S01]  /*7ac0*/  LDSM.16.M88.4 R124, [R226+0x1000] ;  /* 0x00100000e27c783b */ /* 0x000ea20000000200 */
[----:B------:R-:W-:Y:S02]  /*7ad0*/  @UP3 UIADD3 UR10, UP1, UR12, -0x100, URZ ;  /* 0xffffff000c0a3890 */ /* 0x000fe4000ff3e03f */
[----:B------:R-:W-:Y:S01]  /*7ae0*/  UIADD3 UR8, UR8, -0x1, URZ ;  /* 0xffffffff08087890 */ /* 0x000fe2000fffe03f */
[----:B------:R-:W3:Y:S01]  /*7af0*/  LDSM.16.MT88.4 R96, [R0+0x1a000] ;  /* 0x01a000000060783b */ /* 0x000ee20000004200 */
[----:B------:R-:W-:Y:S03]  /*7b00*/  @UP3 UIADD3.X UR9, UR11, -0x1, URZ, UP1, !UPT ;  /* 0xffffffff0b093890 */ /* 0x000fe60008ffe43f */
[----:B------:R-:W4:Y:S01]  /*7b10*/  LDSM.16.MT88.4 R112, [R0+0x1c000] ;  /* 0x01c000000070783b */ /* 0x000f220000004200 */
[----:B------:R-:W-:Y:S03]  /*7b20*/  @UP3 UMOV UR12, UR10 ;  /* 0x0000000a000c3c82 */ /* 0x000fe60008000000 */
[----:B------:R-:W4:Y:S04]  /*7b30*/  LDSM.16.MT88.4 R196, [R0+0x1e000] ;  /* 0x01e0000000c4783b */ /* 0x000f280000004200 */
[----:B------:R-:W-:Y:S04]  /*7b40*/  LDSM.16.M88.4 R200, [R227] ;  /* 0x00000000e3c8783b */ /* 0x000fe80000000200 */
[----:B------:R-:W4:Y:S04]  /*7b50*/  LDSM.16.MT88.4 R204, [R0+0x18800] ;  /* 0x0188000000cc783b */ /* 0x000f280000004200 */
[----:B------:R-:W4:Y:S04]  /*7b60*/  LDSM.16.M88.4 R208, [R227+0x1000] ;  /* 0x00100000e3d0783b */ /* 0x000f280000000200 */
[----:B------:R-:W4:Y:S01]  /*7b70*/  LDSM.16.MT88.4 R212, [R0+0x1a800] ;  /* 0x01a8000000d4783b */ /* 0x000f220000004200 */
        /* <DEDUP_REMOVED lines=26> */
[----:B------:R-:W-:Y:S05]  /*7d20*/  LDSM.16.M88.4 R212, [R228+0x1000] ;  /* 0x00100000e4d4783b */ /* 0x000fea0000000200 */
[-C--:B-1----:R-:W-:Y:S06]  /*7d30*/  HMMA.16816.F32 R100, R200, R196.reuse, R100 ;  /* 0x000000c4c864723c */ /* 0x082fec0000001864 */
[C---:B------:R-:W-:Y:S06]  /*7d40*/  HMMA.16816.F32 R104, R208.reuse, R196, R104 ;  /* 0x000000c4d068723c */ /* 0x040fec0000001868 */
[-C--:B------:R-:W-:Y:S06]  /*7d50*/  HMMA.16816.F32 R108, R208, R198.reuse, R108 ;  /* 0x000000c6d06c723c */ /* 0x080fec000000186c */
[C---:B------:R-:W-:Y:S01]  /*7d60*/  HMMA.16816.F32 R112, R200.reuse, R198, R112 ;  /* 0x000000c6c870723c */ /* 0x040fe20000001870 */
[----:B------:R-:W-:Y:S05]  /*7d70*/  LDSM.16.M88.4 R196, [R228] ;  /* 0x00000000e4c4783b */ /* 0x000fea0000000200 */
[-C--:B--2---:R-:W-:Y:S06]  /*7d80*/  HMMA.16816.F32 R116, R200, R204.reuse, R116 ;  /* 0x000000ccc874723c */ /* 0x084fec0000001874 */
[C---:B------:R-:W-:Y:S06]  /*7d90*/  HMMA.16816.F32 R120, R208.reuse, R204, R120 ;  /* 0x000000ccd078723c */ /* 0x040fec0000001878 */
[-C--:B------:R-:W-:Y:S01]  /*7da0*/  HMMA.16816.F32 R124, R208, R206.reuse, R124 ;  /* 0x000000ced07c723c */ /* 0x080fe2000000187c */
[----:B------:R-:W1:Y:S05]  /*7db0*/  LDSM.16.MT88.4 R208, [R0+0x19000] ;  /* 0x0190000000d0783b */ /* 0x000e6a0000004200 */
[----:B------:R-:W-:Y:S01]  /*7dc0*/  HMMA.16816.F32 R128, R200, R206, R128 ;  /* 0x000000cec880723c */ /* 0x000fe20000001880 */
[----:B------:R-:W2:Y:S04]  /*7dd0*/  LDSM.16.MT88.4 R200, [R0+0x1b000] ;  /* 0x01b0000000c8783b */ /* 0x000ea80000004200 */
[----:B------:R-:W3:Y:S01]  /*7de0*/  LDSM.16.MT88.4 R204, [R0+0x1d000] ;  /* 0x01d0000000cc783b */ /* 0x000ee20000004200 */
        /* <DEDUP_REMOVED lines=10> */
[-C--:B---3--:R-:W-:Y:S06]  /*7e90*/  HMMA.16816.F32 R100, R196, R204.reuse, R100 ;  /* 0x000000ccc464723c */ /* 0x088fec0000001864 */
        /* <DEDUP_REMOVED lines=15> */
[----:B------:R1:W2:Y:S05]  /*7f90*/  LDSM.16.MT88.4 R204, [R0+0x1f800] ;  /* 0x01f8000000cc783b */ /* 0x0002aa0000004200 */
[-C--:B---3--:R-:W-:Y:S06]  /*7fa0*/  HMMA.16816.F32 R84, R200, R196.reuse, R84 ;  /* 0x000000c4c854723c */ /* 0x088fec0000001854 */
[C---:B------:R-:W-:Y:S06]  /*7fb0*/  HMMA.16816.F32 R88, R212.reuse, R196, R88 ;  /* 0x000000c4d458723c */ /* 0x040fec0000001858 */
[-C--:B------:R-:W-:Y:S05]  /*7fc0*/  HMMA.16816.F32 R92, R212, R198.reuse, R92 ;  /* 0x000000c6d45c723c */ /* 0x080fea000000185c */
[C---:B------:R-:W-:Y:S01]  /*7fd0*/  IMAD.SHL.U32 R197, R235.reuse, 0x20, RZ ;  /* 0x00000020ebc57824 */ /* 0x040fe200078e00ff */
[C---:B------:R-:W-:Y:S05]  /*7fe0*/  HMMA.16816.F32 R96, R200.reuse, R198, R96 ;  /* 0x000000c6c860723c */ /* 0x040fea0000001860 */
[----:B-1----:R-:W-:Y:S01]  /*7ff0*/  IMAD.MOV.U32 R0, RZ, RZ, R3 ;  /* 0x000000ffff007224 */ /* 0x002fe200078e0003 */
[-C--:B----4-:R-:W-:Y:S05]  /*8000*/  HMMA.16816.F32 R100, R200, R208.reuse, R100 ;  /* 0x000000d0c864723c */ /* 0x090fea0000001864 */
[----:B------:R-:W-:Y:S01]  /*8010*/  @P0 IADD3.X R3, R0, UR11, RZ, P1, !PT ;  /* 0x0000000b00030c10 */ /* 0x000fe20008ffe4ff */
[C---:B------:R-:W-:Y:S01]  /*8020*/  HMMA.16816.F32 R104, R212.reuse, R208, R104 ;  /* 0x000000d0d468723c */ /* 0x040fe20000001868 */
[----:B------:R-:W-:Y:S03]  /*8030*/  @UP3 UMOV UR11, UR9 ;  /* 0x00000009000b3c82 */ /* 0x000fe60008000000 */
[----:B------:R-:W5:Y:S01]  /*8040*/  @P0 LDG.E R248, desc[UR6][R2.64+-0x100] ;  /* 0xffff000602f80981 */ /* 0x000f62000c1e1900 */
[C---:B------:R-:W-:Y:S01]  /*8050*/  IMAD R0, R235.reuse, 0x18, RZ ;  /* 0x00000018eb007824 */ /* 0x040fe200078e02ff */
[-C--:B------:R-:W-:Y:S02]  /*8060*/  HMMA.16816.F32 R108, R212, R210.reuse, R108 ;  /* 0x000000d2d46c723c */ /* 0x080fe4000000186c */
[----:B------:R1:W5:Y:S04]  /*8070*/  @P0 LDG.E R249, desc[UR6][R2.64+-0xe0] ;  /* 0xffff200602f90981 */ /* 0x000368000c1e1900 */
[C---:B------:R-:W-:Y:S01]  /*8080*/  HMMA.16816.F32 R112, R200.reuse, R210, R112 ;  /* 0x000000d2c870723c */ /* 0x040fe20000001870 */
[----:B------:R3:W-:Y:S05]  /*8090*/  REDG.E.ADD.F32.FTZ.RN.STRONG.GPU desc[UR6][R232.64], R4 ;  /* 0x00000004e80079a6 */ /* 0x0007ea000c10f386 */
[-C--:B--2---:R-:W-:Y:S06]  /*80a0*/  HMMA.16816.F32 R116, R200, R204.reuse, R116 ;  /* 0x000000ccc874723c */ /* 0x084fec0000001874 */
[C---:B------:R-:W-:Y:S06]  /*80b0*/  HMMA.16816.F32 R120, R212.reuse, R204, R120 ;  /* 0x000000ccd478723c */ /* 0x040fec0000001878 */
[-C--:B------:R-:W-:Y:S05]  /*80c0*/  HMMA.16816.F32 R124, R212, R206.reuse, R124 ;  /* 0x000000ced47c723c */ /* 0x080fea000000187c */
[----:B------:R-:W-:Y:S01]  /*80d0*/  IMAD.SHL.U32 R205, R235, 0x8, RZ ;  /* 0x00000008ebcd7824 */ /* 0x000fe200078e00ff */
[----:B------:R-:W-:Y:S05]  /*80e0*/  HMMA.16816.F32 R128, R200, R206, R128 ;  /* 0x000000cec880723c */ /* 0x000fea0000001880 */
[-C--:B-1----:R-:W-:Y:S01]  /*80f0*/  LEA R2, P0, R205, R232.reuse, 0x2 ;  /* 0x000000e8cd027211 */ /* 0x082fe200078010ff */
[C---:B------:R-:W-:Y:S02]  /*8100*/  IMAD.SHL.U32 R204, R235.reuse, 0x10, RZ ;  /* 0x00000010ebcc7824 */ /* 0x040fe400078e00ff */
[----:B------:R-:W-:Y:S03]  /*8110*/  IMAD R200, R235, 0x28, RZ ;  /* 0x00000028ebc87824 */ /* 0x000fe600078e02ff */
[-C--:B------:R-:W-:Y:S02]  /*8120*/  LEA.HI.X.SX32 R3, R205, R233.reuse, 0x2, P0 ;  /* 0x000000e9cd037211 */ /* 0x080fe400000f16ff */
[-C--:B------:R-:W-:Y:S02]  /*8130*/  LEA R198, P1, R204, R232.reuse, 0x2 ;  /* 0x000000e8ccc67211 */ /* 0x080fe400078210ff */
[-C--:B---3--:R-:W-:Y:S01]  /*8140*/  LEA R4, P0, R0, R232.reuse, 0x2 ;  /* 0x000000e800047211 */ /* 0x088fe200078010ff */
        /* <DEDUP_REMOVED lines=12> */
[CC--:B------:R-:W-:Y:S02]  /*8210*/  LEA R4, P1, R0.reuse, R232.reuse, 0x2 ;  /* 0x000000e800047211 */ /* 0x0c0fe400078210ff */
[CC--:B--2---:R-:W-:Y:S01]  /*8220*/  LEA R8, P0, R235.reuse, R232.reuse, 0x2 ;  /* 0x000000e8eb087211 */ /* 0x0c4fe200078010ff */
[----:B------:R1:W-:Y:S01]  /*8230*/  REDG.E.ADD.F32.FTZ.RN.STRONG.GPU desc[UR6][R6.64], R9 ;  /* 0x00000009060079a6 */ /* 0x0003e2000c10f386 */
[-C--:B------:R-:W-:Y:S05]  /*8240*/  LEA.HI.X.SX32 R5, R0, R233.reuse, 0x2, P1 ;  /* 0x000000e900057211 */ /* 0x080fea00008f16ff */
[----:B------:R2:W-:Y:S01]  /*8250*/  REDG.E.ADD.F32.FTZ.RN.STRONG.GPU desc[UR6][R4.64], R10 ;  /* 0x0000000a040079a6 */ /* 0x0005e2000c10f386 */
[-C--:B-1----:R-:W-:Y:S01]  /*8260*/  LEA.HI.X.SX32 R9, R235, R233.reuse, 0x2, P0 ;  /* 0x000000e9eb097211 */ /* 0x082fe200000f16ff */
[----:B------:R-:W-:Y:S04]  /*8270*/  VIADD R7, R204, 0x20 ;  /* 0x00000020cc077836 */ /* 0x000fe80000000000 */
[----:B------:R1:W-:Y:S01]  /*8280*/  REDG.E.ADD.F32.FTZ.RN.STRONG.GPU desc[UR6][R8.64], R11 ;  /* 0x0000000b080079a6 */ /* 0x0003e2000c10f386 */
[-C--:B------:R-:W-:Y:S01]  /*8290*/  LEA R6, P0, R7, R232.reuse, 0x2 ;  /* 0x000000e807067211 */ /* 0x080fe200078010ff */
[----:B------:R-:W-:Y:S02]  /*82a0*/  IMAD.IADD R0, R205, 0x1, R7 ;  /* 0x00000001cd007824 */ /* 0x000fe400078e0207 */
[----:B------:R-:W-:Y:S01]  /*82b0*/  REDG.E.ADD.F32.FTZ.RN.STRONG.GPU desc[UR6][R232.64+0x80], R16 ;  /* 0x00008010e80079a6 */ /* 0x000fe2000c10f386 */
[-C--:B------:R-:W-:Y:S01]  /*82c0*/  LEA.HI.X.SX32 R7, R7, R233.reuse, 0x2, P0 ;  /* 0x000000e907077211 */ /* 0x080fe200000f16ff */
[C---:B--2---:R-:W-:Y:S01]  /*82d0*/  IMAD.IADD R5, R205.reuse, 0x1, R0 ;  /* 0x00000001cd057824 */ /* 0x044fe200078e0200 */
[CC--:B------:R-:W-:Y:S01]  /*82e0*/  LEA R196, P0, R0.reuse, R232.reuse, 0x2 ;  /* 0x000000e800c47211 */ /* 0x0c0fe200078010ff */
[----:B------:R-:W-:Y:S02]  /*82f0*/  REDG.E.ADD.F32.FTZ.RN.STRONG.GPU desc[UR6][R2.64+0x80], R17 ;  /* 0x00008011020079a6 */ /* 0x000fe4000c10f386 */
[C---:B------:R-:W-:Y:S01]  /*8300*/  IMAD.IADD R4, R205.reuse, 0x1, R5 ;  /* 0x00000001cd047824 */ /* 0x040fe200078e0205 */
        /* <DEDUP_REMOVED lines=21> */
[C---:B------:R-:W-:Y:S01]  /*8460*/  IMAD.IADD R0, R205.reuse, 0x1, R8 ;  /* 0x00000001cd007824 */ /* 0x040fe200078e0208 */
[CC--:B--2---:R-:W-:Y:S04]  /*8470*/  LEA R6, P0, R8.reuse, R232.reuse, 0x2 ;  /* 0x000000e808067211 */ /* 0x0c4fe800078010ff */
[-C--:B------:R-:W-:Y:S01]  /*8480*/  LEA.HI.X.SX32 R7, R8, R233.reuse, 0x2, P0 ;  /* 0x000000e908077211 */ /* 0x080fe200000f16ff */
[C---:B---3--:R-:W-:Y:S01]  /*8490*/  IMAD.IADD R5, R205.reuse, 0x1, R0 ;  /* 0x00000001cd057824 */ /* 0x048fe200078e0200 */
[CC--:B------:R-:W-:Y:S03]  /*84a0*/  LEA R12, P0, R0.reuse, R232.reuse, 0x2 ;  /* 0x000000e8000c7211 */ /* 0x0c0fe600078010ff */
[----:B------:R1:W-:Y:S01]  /*84b0*/  REDG.E.ADD.F32.FTZ.RN.STRONG.GPU desc[UR6][R6.64], R86 ;  /* 0x00000056060079a6 */ /* 0x0003e2000c10f386 */
[----:B------:R-:W-:Y:S01]  /*84c0*/  IMAD.IADD R4, R205, 0x1, R5 ;  /* 0x00000001cd047824 */ /* 0x000fe200078e0205 */
[-C--:B------:R-:W-:Y:S02]  /*84d0*/  LEA.HI.X.SX32 R13, R0, R233.reuse, 0x2, P0 ;  /* 0x000000e9000d7211 */ /* 0x080fe400000f16ff */
[-C--:B------:R-:W-:Y:S01]  /*84e0*/  LEA R8, P1, R5, R232.reuse, 0x2 ;  /* 0x000000e805087211 */ /* 0x080fe200078210ff */
[----:B------:R-:W-:Y:S01]  /*84f0*/  IMAD.IADD R0, R205, 0x1, R4 ;  /* 0x00000001cd007824 */ /* 0x000fe200078e0204 */
[CC--:B------:R-:W-:Y:S01]  /*8500*/  LEA R10, P0, R4.reuse, R232.reuse, 0x2 ;  /* 0x000000e8040a7211 */ /* 0x0c0fe200078010ff */
        /* <DEDUP_REMOVED lines=15> */
[C---:B------:R-:W-:Y:S03]  /*8600*/  IMAD.IADD R0, R205.reuse, 0x1, R8 ;  /* 0x00000001cd007824 */ /* 0x040fe600078e0208 */
[----:B------:R-:W-:Y:S04]  /*8610*/  REDG.E.ADD.F32.FTZ.RN.STRONG.GPU desc[UR6][R2.64+0x180], R97 ;  /* 0x00018061020079a6 */ /* 0x000fe8000c10f386 */
[----:B------:R-:W-:Y:S01]  /*8620*/  LDSM.16.MT88.4 R88, [R216+0x6000] ;  /* 0x00600000d858783b */ /* 0x000fe20000004200 */
[CC--:B-1----:R-:W-:Y:S04]  /*8630*/  LEA R6, P0, R8.reuse, R232.reuse, 0x2 ;  /* 0x000000e808067211 */ /* 0x0c2fe800078010ff */
        /* <DEDUP_REMOVED lines=105> */
[C---:B--2---:R-:W-:Y:S04]  /*8cd0*/  IMAD.IADD R8, R205.reuse, 0x1, R0 ;  /* 0x00000001cd087824 */ /* 0x044fe800078e0200 */
[----:B------:R2:W-:Y:S04]  /*8ce0*/  REDG.E.ADD.F32.FTZ.RN.STRONG.GPU desc[UR6][R4.64], R123 ;  /* 0x0000007b040079a6 */ /* 0x0005e8000c10f386 */
[----:B------:R-:W-:Y:S04]  /*8cf0*/  REDG.E.ADD.F32.FTZ.RN.STRONG.GPU desc[UR6][R232.64+0x380], R128 ;  /* 0x00038080e80079a6 */ /* 0x000fe8000c10f386 */
[----:B------:R3:W-:Y:S01]  /*8d00*/  REDG.E.ADD.F32.FTZ.RN.STRONG.GPU desc[UR6][R2.64+0x380], R129 ;  /* 0x00038081020079a6 */ /* 0x0007e2000c10f386 */
[CC--:B-1----:R-:W-:Y:S04]  /*8d10*/  LEA R6, P0, R0.reuse, R232.reuse, 0x2 ;  /* 0x000000e800067211 */ /* 0x0c2fe800078010ff */
[-C--:B------:R-:W-:Y:S01]  /*8d20*/  LEA.HI.X.SX32 R7, R0, R233.reuse, 0x2, P0 ;  /* 0x000000e900077211 */ /* 0x080fe200000f16ff */
[C---:B--2---:R-:W-:Y:S01]  /*8d30*/  IMAD.IADD R5, R205.reuse, 0x1, R8 ;  /* 0x00000001cd057824 */ /* 0x044fe200078e0208 */
        /* <DEDUP_REMOVED lines=111> */
[----:B------:R-:W-:Y:S01]  /*9430*/  F2FP.F16.F32.PACK_AB R84, R33, R32 ;  /* 0x000000202154723e */ /* 0x000fe200000000ff */
[----:B------:R-:W-:Y:S01]  /*9440*/  FMUL.FTZ R132, R132, UR5 ;  /* 0x0000000584847c20 */ /* 0x000fe20008410000 */
        /* <DEDUP_REMOVED lines=99> */
[----:B------:R-:W-:-:S02]  /*9a80*/  F2FP.F16.F32.PACK_AB R3, R3, R194 ;  /* 0x000000c20303723e */ /* 0x000fc400000000ff */
[----:B------:R-:W-:Y:S02]  /*9a90*/  F2FP.F16.F32.PACK_AB R6, R6, R184 ;  /* 0x000000b80606723e */ /* 0x000fe400000000ff */
        /* <DEDUP_REMOVED lines=112> */
.L_x_452:
[----:B-1----:R-:W2:Y:S01]  /*a1a0*/  LDL R0, [R1+0x1c] ;  /* 0x00001c0001007983 */ /* 0x002ea20000100800 */
[----:B------:R-:W-:Y:S01]  /*a1b0*/  @UP0 UIADD3 UR14, UR22, UR39, URZ ;  /* 0x00000027160e0290 */ /* 0x000fe2000fffe03f */
[----:B------:R-:W-:Y:S01]  /*a1c0*/  @UP0 ULDC.64 UR10, c[0x0][0x458] ;  /* 0x00011600000a0ab9 */ /* 0x000fe20000000a00 */
[----:B------:R-:W-:Y:S02]  /*a1d0*/  USHF.L.U32 UR5, UR18, 0x6, URZ ;  /* 0x0000000612057899 */ /* 0x000fe4000800063f */
[----:B------:R-:W-:Y:S02]  /*a1e0*/  @UP0 UIMAD.WIDE.U32 UR12, UR14, UR10, URZ ;  /* 0x0000000a0e0c02a5 */ /* 0x000fe4000f8e003f */
[----:B------:R-:W-:-:S04]  /*a1f0*/  @UP0 UIMAD UR14, UR14, UR11, URZ ;  /* 0x0000000b0e0e02a4 */ /* 0x000fc8000f8e023f */
[----:B------:R-:W-:-:S03]  /*a200*/  @UP0 UIADD3 UR19, UR13, UR14, URZ ;  /* 0x0000000e0d130290 */ /* 0x000fc6000fffe03f */
[----:B------:R-:W-:Y:S01]  /*a210*/  @UP0 UMOV UR13, UR12 ;  /* 0x0000000c000d0c82 */ /* 0x000fe20008000000 */
[----:B--2---:R-:W-:Y:S01]  /*a220*/  LEA R0, R0, UR4, 0x1 ;  /* 0x0000000400007c11 */ /* 0x004fe2000f8e08ff */
[----:B------:R-:W-:Y:S07]  /*a230*/  @P0 BRA `(.L_x_453) ;  /* 0x0000000000340947 */ /* 0x000fee0003800000 */
        /* <DEDUP_REMOVED lines=11> */
[----:B------:R-:W-:-:S03]  /*a2f0*/  UIADD3 UR19, UR13, UR15, URZ ;  /* 0x0000000f0d137290 */ /* 0x000fc6000fffe03f */
[----:B------:R-:W-:-:S09]  /*a300*/  UMOV UR13, UR12 ;  /* 0x0000000c000d7c82 */ /* 0x000fd20008000000 */
.L_x_453:
[----:B------:R-:W-:Y:S01]  /*a310*/  BAR.SYNC.DEFER_BLOCKING 0x0 ;  /* 0x0000000000007b1d */ /* 0x000fe20000010000 */
[----:B------:R-:W-:Y:S01]  /*a320*/  USHF.R.S32.HI UR12, URZ, 0x1f, UR5 ;  /* 0x0000001f3f0c7899 */ /* 0x000fe20008011405 */
[--C-:B------:R-:W-:Y:S01]  /*a330*/  SHF.R.S32.HI R5, RZ, 0x1f, R242.reuse ;  /* 0x0000001fff057819 */ /* 0x100fe200000114f2 */
[----:B------:R-:W-:Y:S01]  /*a340*/  IMAD.U32 R2, RZ, RZ, UR8 ;  /* 0x00000008ff027e24 */ /* 0x000fe2000f8e00ff */
[----:B------:R-:W-:Y:S01]  /*a350*/  UIMAD UR16, UR18, -0x40, UR16 ;  /* 0xffffffc0121078a4 */ /* 0x000fe2000f8e0210 */
[----:B------:R-:W-:Y:S01]  /*a360*/  IMAD.MOV.U32 R4, RZ, RZ, R242 ;  /* 0x000000ffff047224 */ /* 0x000fe200078e00f2 */
[----:B------:R-:W-:Y:S01]  /*a370*/  UIMAD UR14, UR12, UR8, URZ ;  /* 0x000000080c0e72a4 */ /* 0x000fe2000f8e023f */
[----:B------:R-:W-:Y:S01]  /*a380*/  BSSY B0, `(.L_x_454) ;  /* 0x0000037000007945 */ /* 0x000fe20003800000 */
[----:B------:R-:W1:Y:S01]  /*a390*/  S2R R31, SR_TID.X ;  /* 0x00000000001f7919 */ /* 0x000e620000002100 */
[----:B------:R-:W-:Y:S01]  /*a3a0*/  IMAD.WIDE.U32 R2, R2, UR5, R4 ;  /* 0x0000000502027c25 */ /* 0x000fe2000f8e0004 */
[----:B------:R-:W-:Y:S01]  /*a3b0*/  UIMAD UR14, UR5, UR9, UR14 ;  /* 0x00000009050e72a4 */ /* 0x000fe2000f8e020e */
[----:B------:R-:W2:Y:S01]  /*a3c0*/  S2R R64, SR_TID.X ;  /* 0x0000000000407919 */ /* 0x000ea20000002100 */
[----:B------:R-:W-:Y:S01]  /*a3d0*/  USHF.R.S32.HI UR17, URZ, 0x1f, UR55 ;  /* 0x0000001f3f117899 */ /* 0x000fe20008011437 */
[----:B------:R-:W-:Y:S01]  /*a3e0*/  IADD3 R2, P0, R2, UR20, RZ ;  /* 0x0000001402027c10 */ /* 0x000fe2000ff1e0ff */
[----:B------:R-:W-:-:S02]  /*a3f0*/  VIADD R28, R242, 0x40 ;  /* 0x00000040f21c7836 */ /* 0x000fc40000000000 */
[----:B------:R-:W-:Y:S01]  /*a400*/  IMAD.U32 R6, RZ, RZ, UR14 ;  /* 0x0000000eff067e24 */ /* 0x000fe2000f8e00ff */
[----:B------:R-:W-:Y:S01]  /*a410*/  ULDC.64 UR14, c[0x0][0x468] ;  /* 0x00011a00000e7ab9 */ /* 0x000fe20000000a00 */
[----:B------:R-:W-:Y:S01]  /*a420*/  VIADD R11, R242, 0x80 ;  /* 0x00000080f20b7836 */ /* 0x000fe20000000000 */
[----:B------:R-:W-:Y:S02]  /*a430*/  UIMAD UR17, UR17, UR14, URZ ;  /* 0x0000000e111172a4 */ /* 0x000fe4000f8e023f */
[----:B------:R-:W-:Y:S01]  /*a440*/  IADD3.X R3, R3, UR21, R6, P0, !PT ;  /* 0x0000001503037c10 */ /* 0x000fe200087fe406 */
[----:B------:R3:W4:Y:S01]  /*a450*/  LDS.128 R44, [R0+0x19000] ;  /* 0x01900000002c7984 */ /* 0x0007220000000c00 */
[----:B------:R-:W-:Y:S01]  /*a460*/  MOV R6, UR14 ;  /* 0x0000000e00067c02 */ /* 0x000fe20008000f00 */
[----:B------:R-:W-:Y:S02]  /*a470*/  UIMAD UR15, UR55, UR15, UR17 ;  /* 0x0000000f370f72a4 */ /* 0x000fe4000f8e0211 */
[----:B------:R3:W3:Y:S04]  /*a480*/  LDS.128 R40, [R0+0x1b000] ;  /* 0x01b0000000287984 */ /* 0x0006e80000000c00 */
[----:B------:R3:W3:Y:S04]  /*a490*/  LDS.128 R36, [R0+0x1d000] ;  /* 0x01d0000000247984 */ /* 0x0006e80000000c00 */
[----:B------:R3:W3:Y:S04]  /*a4a0*/  LDS.128 R32, [R0+0x1f000] ;  /* 0x01f0000000207984 */ /* 0x0006e80000000c00 */
[----:B------:R3:W3:Y:S01]  /*a4b0*/  LDS.128 R60, [R0+0x21000] ;  /* 0x02100000003c7984 */ /* 0x0006e20000000c00 */
[----:B-1----:R-:W-:-:S03]  /*a4c0*/  SHF.R.S32.HI R31, RZ, 0x1f, R31 ;  /* 0x0000001fff1f7819 */ /* 0x002fc6000001141f */
[----:B------:R1:W1:Y:S01]  /*a4d0*/  LDS.128 R56, [R0+0x23000] ;  /* 0x0230000000387984 */ /* 0x0002620000000c00 */
[----:B--2---:R-:W-:-:S03]  /*a4e0*/  LEA.HI R31, R31, R64, RZ, 0x3 ;  /* 0x000000401f1f7211 */ /* 0x004fc600078f18ff */
[----:B------:R2:W1:Y:S01]  /*a4f0*/  LDS.128 R52, [R0+0x25000] ;  /* 0x0250000000347984 */ /* 0x0004620000000c00 */
[----:B------:R-:W-:-:S03]  /*a500*/  SHF.R.S32.HI R31, RZ, 0x3, R31 ;  /* 0x00000003ff1f7819 */ /* 0x000fc6000001141f */
[----:B------:R2:W1:Y:S01]  /*a510*/  LDS.128 R48, [R0+0x27000] ;  /* 0x0270000000307984 */ /* 0x0004620000000c00 */
[C---:B------:R-:W-:Y:S01]  /*a520*/  ISETP.GE.AND P5, PT, R31.reuse, UR16, PT ;  /* 0x000000101f007c0c */ /* 0x040fe2000bfa6270 */
[----:B------:R-:W-:Y:S01]  /*a530*/  VIADD R7, R31, 0x20 ;  /* 0x000000201f077836 */ /* 0x000fe20000000000 */
[----:B------:R-:W-:-:S04]  /*a540*/  SHF.R.S32.HI R30, RZ, 0x1f, R31 ;  /* 0x0000001fff1e7819 */ /* 0x000fc8000001141f */
[----:B------:R-:W-:Y:S01]  /*a550*/  ISETP.GE.AND P4, PT, R7, UR16, PT ;  /* 0x0000001007007c0c */ /* 0x000fe2000bf86270 */
[----:B------:R-:W-:-:S05]  /*a560*/  IMAD.WIDE.U32 R6, R6, UR55, R2 ;  /* 0x0000003706067c25 */ /* 0x000fca000f8e0002 */
[----:B------:R-:W-:Y:S01]  /*a570*/  IADD3 R10, R7, UR15, RZ ;  /* 0x0000000f070a7c10 */ /* 0x000fe2000fffe0ff */
[----:B----4-:R-:W-:Y:S06]  /*a580*/  @P5 BRA `(.L_x_455) ;  /* 0x0000000000585947 */ /* 0x010fec0003800000 */
[----:B------:R-:W-:Y:S01]  /*a590*/  ULDC UR17, c[0x0][0x2d0] ;  /* 0x0000b40000117ab9 */ /* 0x000fe20000000800 */
[----:B------:R-:W4:Y:S01]  /*a5a0*/  LDS.128 R24, [R0+0x1a000] ;  /* 0x01a0000000187984 */ /* 0x000f220000000c00 */
[----:B------:R-:W-:Y:S01]  /*a5b0*/  ISETP.GE.AND P3, PT, R242, UR17, PT ;  /* 0x00000011f2007c0c */ /* 0x000fe2000bf66270 */
[----:B------:R-:W-:Y:S01]  /*a5c0*/  IMAD.MOV.U32 R2, RZ, RZ, R6 ;  /* 0x000000ffff027224 */ /* 0x000fe200078e0006 */
[----:B------:R-:W-:Y:S01]  /*a5d0*/  ISETP.GE.AND P2, PT, R28, UR17, PT ;  /* 0x000000111c007c0c */ /* 0x000fe2000bf46270 */
[----:B------:R-:W2:Y:S01]  /*a5e0*/  LDS.128 R20, [R0+0x1c000] ;  /* 0x01c0000000147984 */ /* 0x000ea20000000c00 */
[----:B------:R-:W-:Y:S01]  /*a5f0*/  IMAD.MOV.U32 R3, RZ, RZ, R10 ;  /* 0x000000ffff037224 */ /* 0x000fe200078e000a */
[----:B------:R-:W-:Y:S01]  /*a600*/  ISETP.GE.AND P1, PT, R11, UR17, PT ;  /* 0x000000110b007c0c */ /* 0x000fe2000bf26270 */
[----:B------:R-:W-:Y:S01]  /*a610*/  IMAD R29, R30, UR8, RZ ;  /* 0x000000081e1d7c24 */ /* 0x000fe2000f8e02ff */
[----:B------:R-:W3:Y:S01]  /*a620*/  LDS.128 R16, [R0+0x1e000] ;  /* 0x01e0000000107984 */ /* 0x000ee20000000c00 */
[----:B------:R-:W-:Y:S01]  /*a630*/  IMAD.WIDE.U32 R8, R31, UR8, R2 ;  /* 0x000000081f087c25 */ /* 0x000fe2000f8e0002 */
[----:B------:R-:W-:Y:S01]  /*a640*/  ISETP.GE.AND P0, PT, R252, UR17, PT ;  /* 0x00000011fc007c0c */ /* 0x000fe2000bf06270 */
[----:B------:R-:W-:-:S02]  /*a650*/  ULDC.64 UR14, c[0x0][0x3f0] ;  /* 0x0000fc00000e7ab9 */ /* 0x000fc40000000a00 */
[----:B------:R-:W-:Y:S01]  /*a660*/  IMAD R2, R31, UR9, R29 ;  /* 0x000000091f027c24 */ /* 0x000fe2000f8e021d */
[----:B------:R-:W1:Y:S03]  /*a670*/  @!P3 LDS.128 R12, [R0+0x18000] ;  /* 0x01800000000cb984 */ /* 0x000e660000000c00 */
[----:B------:R-:W-:Y:S01]  /*a680*/  IMAD.IADD R3, R2, 0x1, R9 ;  /* 0x0000000102037824 */ /* 0x000fe200078e0209 */
[----:B------:R-:W-:-:S04]  /*a690*/  LEA R2, P6, R8, UR14, 0x1 ;  /* 0x0000000e08027c11 */ /* 0x000fc8000f8c08ff */
[----:B------:R-:W-:-:S05]  /*a6a0*/  LEA.HI.X R3, R8, UR15, R3, 0x1, P6 ;  /* 0x0000000f08037c11 */ /* 0x000fca000b0f0c03 */
[----:B----4-:R4:W-:Y:S04]  /*a6b0*/  @!P2 STG.E.128 desc[UR6][R2.64+0x80], R24 ;  /* 0x000080180200a986 */ /* 0x0109e8000c101d06 */
[----:B--2---:R4:W-:Y:S04]  /*a6c0*/  @!P1 STG.E.128 desc[UR6][R2.64+0x100], R20 ;  /* 0x0001001402009986 */ /* 0x0049e8000c101d06 */
[----:B---3--:R4:W-:Y:S04]  /*a6d0*/  @!P0 STG.E.128 desc[UR6][R2.64+0x180], R16 ;  /* 0x0001801002008986 */ /* 0x0089e8000c101d06 */
[----:B-1----:R4:W-:Y:S02]  /*a6e0*/  @!P3 STG.E.128 desc[UR6][R2.64], R12 ;  /* 0x0000000c0200b986 */ /* 0x0029e4000c101d06 */
.L_x_455:
[----:B------:R-:W-:Y:S05]  /*a6f0*/  BSYNC B0 ;  /* 0x0000000000007941 */ /* 0x000fea0003800000 */
.L_x_454:
[----:B------:R-:W-:Y:S04]  /*a700*/  BSSY B0, `(.L_x_456) ;  /* 0x0000015000007945 */ /* 0x000fe80003800000 */
[----:B------:R-:W-:Y:S05]  /*a710*/  @P4 BRA `(.L_x_457) ;  /* 0x00000000004c4947 */ /* 0x000fea0003800000 */
[----:B----4-:R-:W-:Y:S01]  /*a720*/  IADD3 R2, P0, R31, 0x20, RZ ;  /* 0x000000201f027810 */ /* 0x010fe20007f1e0ff */
        /* <DEDUP_REMOVED lines=14> */
[----:B------:R4:W-:Y:S04]  /*a810*/  @!P3 STG.E.128 desc[UR6][R2.64], R44 ;  /* 0x0000002c0200b986 */ /* 0x0009e8000c101d06 */
[----:B---3--:R4:W-:Y:S04]  /*a820*/  @!P2 STG.E.128 desc[UR6][R2.64+0x80], R40 ;  /* 0x000080280200a986 */ /* 0x0089e8000c101d06 */
[----:B------:R4:W-:Y:S04]  /*a830*/  @!P1 STG.E.128 desc[UR6][R2.64+0x100], R36 ;  /* 0x0001002402009986 */ /* 0x0009e8000c101d06 */
[----:B------:R4:W-:Y:S02]  /*a840*/  @!P0 STG.E.128 desc[UR6][R2.64+0x180], R32 ;  /* 0x0001802002008986 */ /* 0x0009e4000c101d06 */
.L_x_457:
[----:B------:R-:W-:Y:S05]  /*a850*/  BSYNC B0 ;  /* 0x0000000000007941 */ /* 0x000fea0003800000 */
.L_x_456:
[----:B----4-:R-:W-:Y:S01]  /*a860*/  IMAD.U32 R2, RZ, RZ, UR10 ;  /* 0x0000000aff027e24 */ /* 0x010fe2000f8e00ff */
[----:B------:R-:W-:Y:S01]  /*a870*/  UIMAD UR12, UR12, UR10, URZ ;  /* 0x0000000a0c0c72a4 */ /* 0x000fe2000f8e023f */
[----:B------:R-:W4:Y:S01]  /*a880*/  LDS.128 R24, [R0+0x20000] ;  /* 0x0200000000187984 */ /* 0x000f220000000c00 */
[----:B------:R-:W-:Y:S01]  /*a890*/  USHF.R.S32.HI UR14, URZ, 0x1f, UR55 ;  /* 0x0000001f3f0e7899 */ /* 0x000fe20008011437 */
[----:B------:R-:W-:Y:S01]  /*a8a0*/  IMAD.WIDE.U32 R2, R2, UR5, R4 ;  /* 0x0000000502027c25 */ /* 0x000fe2000f8e0004 */
[----:B------:R-:W-:Y:S01]  /*a8b0*/  UIMAD UR5, UR5, UR11, UR12 ;  /* 0x0000000b050572a4 */ /* 0x000fe2000f8e020c */
[----:B------:R-:W4:Y:S01]  /*a8c0*/  LDS.128 R20, [R0+0x22000] ;  /* 0x0220000000147984 */ /* 0x000f220000000c00 */
[----:B------:R-:W-:Y:S01]  /*a8d0*/  ULDC.64 UR8, c[0x0][0x470] ;  /* 0x00011c0000087ab9 */ /* 0x000fe20000000a00 */
[----:B------:R-:W-:Y:S01]  /*a8e0*/  BSSY B0, `(.L_x_458) ;  /* 0x000001e000007945 */ /* 0x000fe20003800000 */
[----:B------:R-:W-:Y:S01]  /*a8f0*/  IADD3 R2, P0, R2, UR13, RZ ;  /* 0x0000000d02027c10 */ /* 0x000fe2000ff1e0ff */
[----:B------:R-:W4:Y:S04]  /*a900*/  LDS.128 R16, [R0+0x24000] ;  /* 0x0240000000107984 */ /* 0x000f280000000c00 */
[----:B------:R1:W4:Y:S02]  /*a910*/  LDS.128 R12, [R0+0x26000] ;  /* 0x02600000000c7984 */ /* 0x0003240000000c00 */
[----:B-123--:R-:W-:Y:S01]  /*a920*/  IMAD.U32 R0, RZ, RZ, UR5 ;  /* 0x00000005ff007e24 */ /* 0x00efe2000f8e00ff */
[----:B------:R-:W-:-:S04]  /*a930*/  UIMAD UR5, UR14, UR8, URZ ;  /* 0x000000080e0572a4 */ /* 0x000fc8000f8e023f */
[----:B------:R-:W-:Y:S01]  /*a940*/  IADD3.X R3, R3, UR19, R0, P0, !PT ;  /* 0x0000001303037c10 */ /* 0x000fe200087fe400 */
[----:B------:R-:W-:Y:S01]  /*a950*/  UIMAD UR9, UR55, UR9, UR5 ;  /* 0x00000009370972a4 */ /* 0x000fe2000f8e0205 */
[----:B------:R-:W-:-:S05]  /*a960*/  MOV R0, UR8 ;  /* 0x0000000800007c02 */ /* 0x000fca0008000f00 */
[----:B------:R-:W-:-:S05]  /*a970*/  IMAD.WIDE.U32 R4, R0, UR55, R2 ;  /* 0x0000003700047c25 */ /* 0x000fca000f8e0002 */
[----:B------:R-:W-:Y:S01]  /*a980*/  IADD3 R8, R5, UR9, RZ ;  /* 0x0000000905087c10 */ /* 0x000fe2000fffe0ff */
[----:B----4-:R-:W-:Y:S06]  /*a990*/  @P5 BRA `(.L_x_459) ;  /* 0x0000000000485947 */ /* 0x010fec0003800000 */
        /* <DEDUP_REMOVED lines=14> */
[----:B------:R1:W-:Y:S04]  /*aa80*/  @!P3 STG.E.128 desc[UR6][R2.64], R24 ;  /* 0x000000180200b986 */ /* 0x0003e8000c101d06 */
[----:B------:R1:W-:Y:S04]  /*aa90*/  @!P2 STG.E.128 desc[UR6][R2.64+0x80], R20 ;  /* 0x000080140200a986 */ /* 0x0003e8000c101d06 */
[----:B------:R1:W-:Y:S04]  /*aaa0*/  @!P1 STG.E.128 desc[UR6][R2.64+0x100], R16 ;  /* 0x0001001002009986 */ /* 0x0003e8000c101d06 */
[----:B------:R1:W-:Y:S02]  /*aab0*/  @!P0 STG.E.128 desc[UR6][R2.64+0x180], R12 ;  /* 0x0001800c02008986 */ /* 0x0003e4000c101d06 */
.L_x_459:
[----:B------:R-:W-:Y:S05]  /*aac0*/  BSYNC B0 ;  /* 0x0000000000007941 */ /* 0x000fea0003800000 */
.L_x_458:
        /* <DEDUP_REMOVED lines=21> */
.L_x_430:
[----:B------:R-:W-:Y:S05]  /*ac20*/  BSYNC B1 ;  /* 0x0000000000017941 */ /* 0x000fea0003800000 */
.L_x_416:
[----:B------:R-:W3:Y:S01]  /*ac30*/  LDL R0, [R1+0x24] ;  /* 0x0000240001007983 */ /* 0x000ee20000100800 */
[----:B------:R-:W-:Y:S01]  /*ac40*/  ULDC UR5, c[0x0][0xc] ;  /* 0x0000030000057ab9 */ /* 0x000fe20000000800 */
[----:B------:R-:W-:Y:S02]  /*ac50*/  UIADD3 UR58, UR58, 0x1, URZ ;  /* 0x000000013a3a7890 */ /* 0x000fe4000fffe03f */
[----:B------:R-:W-:Y:S01]  /*ac60*/  UIADD3 UR18, UR5, UR18, URZ ;  /* 0x0000001205127290 */ /* 0x000fe2000fffe03f */
[----:B---3--:R-:W-:-:S13]  /*ac70*/  R2UR UR8, R0 ;  /* 0x00000000000872ca */ /* 0x008fda00000e0000 */
[----:B------:R-:W-:-:S06]  /*ac80*/  UISETP.GE.AND UP0, UPT, UR18, UR8, UPT ;  /* 0x000000081200728c */ /* 0x000fcc000bf06270 */
[----:B------:R-:W-:-:S13]  /*ac90*/  PLOP3.LUT P0, PT, PT, PT, UP0, 0x80, 0x0 ;  /* 0x000000000000781c */ /* 0x000fda0003f0f008 */
[----:B------:R-:W-:Y:S05]  /*aca0*/  @P0 BRA `(.L_x_460) ;  /* 0x0000000000040947 */ /* 0x000fea0003800000 */
[----:B------:R-:W-:Y:S05]  /*acb0*/  BRA `(.L_x_461) ;  /* 0xffffff5c004c7947 */ /* 0x000fea000383ffff */
.L_x_460:
[----:B------:R-:W-:Y:S05]  /*acc0*/  EXIT ;  /* 0x000000000000794d */ /* 0x000fea0003800000 */
.L_x_462:
        /* <DEDUP_REMOVED lines=11> */
.L_x_1043:


//--------------------- .text._ZN5flash27flash_bwd_convert_dq_kernelI23Flash_bwd_kernel_traitsILi256ELi64ELi64ELi8ELi4ELi2ELi2ELb0ELb1EN7cutlass6half_tE19Flash_kernel_traitsILi256ELi64ELi64ELi8ES3_EEEEvNS_16Flash_bwd_paramsEi --------------------------
	.section	.text._ZN5flash27flash_bwd_convert_dq_kernelI23Flash_bwd_kernel_traitsILi256ELi64ELi64ELi8ELi4ELi2ELi2ELb0ELb1EN7cutlass6half_tE19Flash_kernel_traitsILi256ELi64ELi64ELi8ES3_EEEEvNS_16Flash_bwd_paramsEi,"ax",@progbits
	.align	128
        .global         _ZN5flash27flash_bwd_convert_dq_kernelI23Flash_bwd_kernel_traitsILi256ELi64ELi64ELi8ELi4ELi2ELi2ELb0ELb1EN7cutlass6half_tE19Flash_kernel_traitsILi256ELi64ELi64ELi8ES3_EEEEvNS_16Flash_bwd_paramsEi
        .type           _ZN5flash27flash_bwd_convert_dq_kernelI23Flash_bwd_kernel_traitsILi256ELi64ELi64ELi8ELi4ELi2ELi2ELb0ELb1EN7cutlass6half_tE19Flash_kernel_traitsILi256ELi64ELi64ELi8ES3_EEEEvNS_16Flash_bwd_paramsEi,@function
        .size           _ZN5flash27flash_bwd_convert_dq_kernelI23Flash_bwd_kernel_traitsILi256ELi64ELi64ELi8ELi4ELi2ELi2ELb0ELb1EN7cutlass6half_tE19Flash_kernel_traitsILi256ELi64ELi64ELi8ES3_EEEEvNS_16Flash_bwd_paramsEi,(.L_x_1044 - _ZN5flash27flash_bwd_convert_dq_kernelI23Flash_bwd_kernel_traitsILi256ELi64ELi64ELi8ELi4ELi2ELi2ELb0ELb1EN7cutlass6half_tE19Flash_kernel_traitsILi256ELi64ELi64ELi8ES3_EEEEvNS_16Flash_bwd_paramsEi)
        .other          _ZN5flash27flash_bwd_convert_dq_kernelI23Flash_bwd_kernel_traitsILi256ELi64ELi64ELi8ELi4ELi2ELi2ELb0ELb1EN7cutlass6half_tE19Flash_kernel_traitsILi256ELi64ELi64ELi8ES3_EEEEvNS_16Flash_bwd_paramsEi,@"STO_CUDA_ENTRY STV_DEFAULT"
_ZN5flash27flash_bwd_convert_dq_kernelI23Flash_bwd_kernel_traitsILi256ELi64ELi64ELi8ELi4ELi2ELi2ELb0ELb1EN7cutlass6half_tE19Flash_kernel_traitsILi256ELi64ELi64ELi8ES3_EEEEvNS_16Flash_bwd_paramsEi:
.text._ZN5flash27flash_bwd_convert_dq_kernelI23Flash_bwd_kernel_traitsILi256ELi64ELi64ELi8ELi4ELi2ELi2ELb0ELb1EN7cutlass6half_tE19Flash_kernel_traitsILi256ELi64ELi64ELi8ES3_EEEEvNS_16Flash_bwd_paramsEi:
        /* <DEDUP_REMOVED lines=40> */
.L_x_463:
        /* <DEDUP_REMOVED lines=106> */
.L_x_465:
        /* <DEDUP_REMOVED lines=172> */
.L_x_464:
        /* <DEDUP_REMOVED lines=207> */
.L_x_467:
[----:B------:R-:W-:Y:S05]  /*20d0*/  BSYNC B0 ;  /* 0x0000000000007941 */ /* 0x000fea0003800000 */
.L_x_466:
        /* <DEDUP_REMOVED lines=24> */
.L_x_468:
        /* <DEDUP_REMOVED lines=10> */
.L_x_1044:


//--------------------- .text._ZN5flash44flash_bwd_dq_dk_dv_loop_seqk_parallel_kernelI23Flash_bwd_kernel_traitsILi256ELi64ELi64ELi8ELi4ELi2ELi2ELb0ELb1EN7cutlass6half_tE19Flash_kernel_traitsILi256ELi64ELi64ELi8ES3_EELb1ELb1ELb0ELb0ELb0ELb0ELb0EEEvNS_16Flash_bwd_paramsE --------------------------
	.section	.text._ZN5flash44flash_bwd_dq_dk_dv_loop_seqk_parallel_kernelI23Flash_bwd_kernel_traitsILi256ELi64ELi64ELi8ELi4ELi2ELi2ELb0ELb1EN7cutlass6half_tE19Flash_kernel_traitsILi256ELi64ELi64ELi8ES3_EELb1ELb1ELb0ELb0ELb0ELb0ELb0EEEvNS_16Flash_bwd_paramsE,"ax",@progbits
	.align	128
        .global         _ZN5flash44flash_bwd_dq_dk_dv_loop_seqk_parallel_kernelI23Flash_bwd_kernel_traitsILi256ELi64ELi64ELi8ELi4ELi2ELi2ELb0ELb1EN7cutlass6half_tE19Flash_kernel_traitsILi256ELi64ELi64ELi8ES3_EELb1ELb1ELb0ELb0ELb0ELb0ELb0EEEvNS_16Flash_bwd_paramsE
        .type           _ZN5flash44flash_bwd_dq_dk_dv_loop_seqk_parallel_kernelI23Flash_bwd_kernel_traitsILi256ELi64ELi64ELi8ELi4ELi2ELi2ELb0ELb1EN7cutlass6half_tE19Flash_kernel_traitsILi256ELi64ELi64ELi8ES3_EELb1ELb1ELb0ELb0ELb0ELb0ELb0EEEvNS_16Flash_bwd_paramsE,@function
        .size           _ZN5flash44flash_bwd_dq_dk_dv_loop_seqk_parallel_kernelI23Flash_bwd_kernel_traitsILi256ELi64ELi64ELi8ELi4ELi2ELi2ELb0ELb1EN7cutlass6half_tE19Flash_kernel_traitsILi256ELi64ELi64ELi8ES3_EELb1ELb1ELb0ELb0ELb0ELb0ELb0EEEvNS_16Flash_bwd_paramsE,(.L_x_1045 - _ZN5flash44flash_bwd_dq_dk_dv_loop_seqk_parallel_kernelI23Flash_bwd_kernel_traitsILi256ELi64ELi64ELi8ELi4ELi2ELi2ELb0ELb1EN7cutlass6half_tE19Flash_kernel_traitsILi256ELi64ELi64ELi8ES3_EELb1ELb1ELb0ELb0ELb0ELb0ELb0EEEvNS_16Flash_bwd_paramsE)
        .other          _ZN5flash44flash_bwd_dq_dk_dv_loop_seqk_parallel_kernelI23Flash_bwd_kernel_traitsILi256ELi64ELi64ELi8ELi4ELi2ELi2ELb0ELb1EN7cutlass6half_tE19Flash_kernel_traitsILi256ELi64ELi64ELi8ES3_EELb1ELb1ELb0ELb0ELb0ELb0ELb0EEEvNS_16Flash_bwd_paramsE,@"STO_CUDA_ENTRY STV_DEFAULT"
_ZN5flash44flash_bwd_dq_dk_dv_loop_seqk_parallel_kernelI23Flash_bwd_kernel_traitsILi256ELi64ELi64ELi8ELi4ELi2ELi2ELb0ELb1EN7cutlass6half_tE19Flash_kernel_traitsILi256ELi64ELi64ELi8ES3_EELb1ELb1ELb0ELb0ELb0ELb0ELb0EEEvNS_16Flash_bwd_paramsE:
.text._ZN5flash44flash_bwd_dq_dk_dv_loop_seqk_parallel_kernelI23Flash_bwd_kernel_traitsILi256ELi64ELi64ELi8ELi4ELi2ELi2ELb0ELb1EN7cutlass6half_tE19Flash_kernel_traitsILi256ELi64ELi64ELi8ES3_EELb1ELb1ELb0ELb0ELb0ELb0ELb0EEEvNS_16Flash_bwd_paramsE:
        /* <DEDUP_REMOVED lines=15> */
[----:B------:R-:W-:Y:S01]  /*00f0*/  UMOV UR60, URZ ;  /* 0x0000003f003c7c82 */ /* 0x000fe20008000000 */
[----:B------:R-:W-:Y:S02]  /*0100*/  IMAD.MOV.U32 R214, RZ, RZ, 0x40 ;  /* 0x00000040ffd67424 */ /* 0x000fe400078e00ff */
[----:B------:R-:W-:Y:S02]  /*0110*/  IMAD.MOV.U32 R236, RZ, RZ, -0x10 ;  /* 0xfffffff0ffec7424 */ /* 0x000fe400078e00ff */
[----:B------:R-:W3:Y:S08]  /*0120*/  S2UR UR50, SR_CTAID.Y ;  /* 0x00000000003279c3 */ /* 0x000ef00000002600 */
[----:B------:R-:W4:Y:S01]  /*0130*/  S2UR UR57, SR_CTAID.Z ;  /* 0x00000000003979c3 */ /* 0x000f220000002700 */
[----:B--2---:R-:W-:Y:S01]  /*0140*/  ULEA UR4, UR5, UR4, 0x18 ;  /* 0x0000000405047291 */ /* 0x004fe2000f8ec03f */
[----:B-1----:R-:W-:Y:S01]  /*0150*/  SHF.R.S32.HI R2, RZ, 0x1f, R8 ;  /* 0x0000001fff027819 */ /* 0x002fe20000011408 */
[----:B---3--:R-:W-:-:S02]  /*0160*/  USHF.L.U32 UR5, UR50, 0x7, URZ ;  /* 0x0000000732057899 */ /* 0x008fc4000800063f */
[----:B------:R-:W-:Y:S01]  /*0170*/  USHF.R.S32.HI UR6, URZ, 0x1f, UR50 ;  /* 0x0000001f3f067899 */ /* 0x000fe20008011432 */
[CC--:B------:R-:W-:Y:S02]  /*0180*/  LEA.HI R0, R2.reuse, R8.reuse, RZ, 0x5 ;  /* 0x0000000802007211 */ /* 0x0c0fe400078f28ff */
[CC--:B------:R-:W-:Y:S02]  /*0190*/  LEA.HI R11, R2.reuse, R8.reuse, RZ, 0x3 ;  /* 0x00000008020b7211 */ /* 0x0c0fe400078f18ff */
[CC--:B------:R-:W-:Y:S02]  /*01a0*/  LEA.HI R3, R2.reuse, R8.reuse, RZ, 0x4 ;  /* 0x0000000802037211 */ /* 0x0c0fe400078f20ff */
[CC--:B------:R-:W-:Y:S02]  /*01b0*/  LEA.HI R248, R2.reuse, R8.reuse, RZ, 0x7 ;  /* 0x0000000802f87211 */ /* 0x0c0fe400078f38ff */
[CC--:B------:R-:W-:Y:S02]  /*01c0*/  LEA.HI R15, R2.reuse, R8.reuse, RZ, 0x6 ;  /* 0x00000008020f7211 */ /* 0x0c0fe400078f30ff */
[----:B------:R-:W-:-:S02]  /*01d0*/  LEA.HI R2, R2, R8, RZ, 0x2 ;  /* 0x0000000802027211 */ /* 0x000fc400078f10ff */
[----:B------:R-:W-:Y:S02]  /*01e0*/  LOP3.LUT R4, R0, 0xffffffe0, RZ, 0xc0, !PT ;  /* 0xffffffe000047812 */ /* 0x000fe400078ec0ff */
[----:B------:R-:W-:Y:S02]  /*01f0*/  LOP3.LUT R5, R11, 0xfffffff8, RZ, 0xc0, !PT ;  /* 0xfffffff80b057812 */ /* 0x000fe400078ec0ff */
[----:B------:R-:W-:Y:S01]  /*0200*/  LOP3.LUT R6, R3, 0xfffffff0, RZ, 0xc0, !PT ;  /* 0xfffffff003067812 */ /* 0x000fe200078ec0ff */
[----:B------:R-:W-:Y:S01]  /*0210*/  IMAD.IADD R9, R8, 0x1, -R4 ;  /* 0x0000000108097824 */ /* 0x000fe200078e0a04 */
[----:B------:R-:W-:Y:S01]  /*0220*/  LOP3.LUT R7, R2, 0x7ffffffc, RZ, 0xc0, !PT ;  /* 0x7ffffffc02077812 */ /* 0x000fe200078ec0ff */
[C---:B------:R-:W-:Y:S01]  /*0230*/  IMAD.IADD R5, R8.reuse, 0x1, -R5 ;  /* 0x0000000108057824 */ /* 0x040fe200078e0a05 */
[----:B------:R-:W-:Y:S01]  /*0240*/  SHF.R.S32.HI R4, RZ, 0x5, R0 ;  /* 0x00000005ff047819 */ /* 0x000fe20000011400 */
[C---:B------:R-:W-:Y:S01]  /*0250*/  IMAD.IADD R10, R8.reuse, 0x1, -R6 ;  /* 0x00000001080a7824 */ /* 0x040fe200078e0a06 */
[----:B------:R-:W-:Y:S01]  /*0260*/  SHF.R.S32.HI R12, RZ, 0x3, R11 ;  /* 0x00000003ff0c7819 */ /* 0x000fe2000001140b */
[----:B------:R-:W-:Y:S01]  /*0270*/  IMAD.IADD R14, R8, 0x1, -R7 ;  /* 0x00000001080e7824 */ /* 0x000fe200078e0a07 */
[----:B------:R-:W-:Y:S01]  /*0280*/  SHF.R.S32.HI R8, RZ, 0x1f, R0 ;  /* 0x0000001fff087819 */ /* 0x000fe20000011400 */
[----:B------:R-:W-:Y:S01]  /*0290*/  IMAD.SHL.U32 R228, R5, 0x8, RZ ;  /* 0x0000000805e47824 */ /* 0x000fe200078e00ff */
[--C-:B------:R-:W-:Y:S01]  /*02a0*/  SHF.R.S32.HI R7, RZ, 0x2, R2.reuse ;  /* 0x00000002ff077819 */ /* 0x100fe20000011402 */
[----:B------:R-:W-:Y:S01]  /*02b0*/  IMAD.SHL.U32 R12, R12, 0x40, RZ ;  /* 0x000000400c0c7824 */ /* 0x000fe200078e00ff */
[----:B------:R-:W-:-:S02]  /*02c0*/  SHF.R.S32.HI R2, RZ, 0x1f, R2 ;  /* 0x0000001fff027819 */ /* 0x000fc40000011402 */
[----:B------:R-:W-:Y:S02]  /*02d0*/  SHF.R.S32.HI R6, RZ, 0x4, R3 ;  /* 0x00000004ff067819 */ /* 0x000fe40000011403 */
[-C--:B------:R-:W-:Y:S02]  /*02e0*/  LEA.HI R0, R0, R4.reuse, RZ, 0x1 ;  /* 0x0000000400007211 */ /* 0x080fe400078f08ff */
[----:B------:R-:W-:Y:S02]  /*02f0*/  LEA.HI R8, R8, R4, RZ, 0x2 ;  /* 0x0000000408087211 */ /* 0x000fe400078f10ff */
[----:B------:R-:W-:Y:S02]  /*0300*/  LEA.HI R3, R3, R6, RZ, 0x1 ;  /* 0x0000000603037211 */ /* 0x000fe400078f08ff */
[----:B------:R-:W-:Y:S02]  /*0310*/  LEA.HI R2, R2, R7, RZ, 0x3 ;  /* 0x0000000702027211 */ /* 0x000fe400078f18ff */
[----:B------:R-:W-:-:S02]  /*0320*/  LOP3.LUT R0, R0, 0xfffffffe, RZ, 0xc0, !PT ;  /* 0xfffffffe00007812 */ /* 0x000fc400078ec0ff */
[----:B------:R-:W-:Y:S02]  /*0330*/  LOP3.LUT R8, R8, 0xfffffffc, RZ, 0xc0, !PT ;  /* 0xfffffffc08087812 */ /* 0x000fe400078ec0ff */
[----:B------:R-:W-:Y:S01]  /*0340*/  LOP3.LUT R3, R3, 0xfffffffe, RZ, 0xc0, !PT ;  /* 0xfffffffe03037812 */ /* 0x000fe200078ec0ff */
[----:B------:R-:W-:Y:S01]  /*0350*/  IMAD.IADD R216, R4, 0x1, -R0 ;  /* 0x0000000104d87824 */ /* 0x000fe200078e0a00 */
[----:B------:R-:W-:Y:S01]  /*0360*/  LOP3.LUT R2, R2, 0xfffffff8, RZ, 0xc0, !PT ;  /* 0xfffffff802027812 */ /* 0x000fe200078ec0ff */
[----:B------:R-:W-:Y:S01]  /*0370*/  IMAD.IADD R250, R4, 0x1, -R8 ;  /* 0x0000000104fa7824 */ /* 0x000fe200078e0a08 */
[----:B------:R-:W-:Y:S01]  /*0380*/  LOP3.LUT R0, R12, 0x1c0, RZ, 0xc0, !PT ;  /* 0x000001c00c007812 */ /* 0x000fe200078ec0ff */
[----:B------:R-:W-:Y:S01]  /*0390*/  IMAD.IADD R13, R6, 0x1, -R3 ;  /* 0x00000001060d7824 */ /* 0x000fe200078e0a03 */
[----:B------:R-:W-:Y:S01]  /*03a0*/  SHF.R.S32.HI R4, RZ, 0x1f, R9 ;  /* 0x0000001fff047819 */ /* 0x000fe20000011409 */
[----:B------:R-:W-:Y:S01]  /*03b0*/  IMAD.IADD R7, R7, 0x1, -R2 ;  /* 0x0000000107077824 */ /* 0x000fe200078e0a02 */
[----:B------:R-:W-:Y:S01]  /*03c0*/  SHF.R.U32.HI R3, RZ, 0x3, R0 ;  /* 0x00000003ff037819 */ /* 0x000fe20000011600 */
[----:B------:R-:W-:Y:S01]  /*03d0*/  IMAD.SHL.U32 R211, R13, 0x200, RZ ;  /* 0x000002000dd37824 */ /* 0x000fe200078e00ff */
[----:B------:R-:W-:Y:S01]  /*03e0*/  LOP3.LUT R2, R0, 0x38, R228, 0xf8, !PT ;  /* 0x0000003800027812 */ /* 0x000fe200078ef8e4 */
[----:B------:R-:W-:Y:S01]  /*03f0*/  IMAD.SHL.U32 R0, R5, 0x40, RZ ;  /* 0x0000004005007824 */ /* 0x000fe200078e00ff */
[----:B------:R-:W-:-:S02]  /*0400*/  LEA.HI R233, R4, R9, RZ, 0x2 ;  /* 0x0000000904e97211 */ /* 0x000fc400078f10ff */
[----:B------:R-:W-:Y:S01]  /*0410*/  LOP3.LUT R9, R2, R3, RZ, 0x3c, !PT ;  /* 0x0000000302097212 */ /* 0x000fe200078e3cff */
[----:B------:R-:W-:Y:S01]  /*0420*/  IMAD.SHL.U32 R2, R216, 0x10, RZ ;  /* 0x00000010d8027824 */ /* 0x000fe200078e00ff */
[----:B------:R-:W-:Y:S02]  /*0430*/  LOP3.LUT R0, R0, 0x1c0, RZ, 0xc0, !PT ;  /* 0x000001c000007812 */ /* 0x000fe400078ec0ff */
[----:B------:R-:W-:Y:S02]  /*0440*/  SHF.R.S32.HI R3, RZ, 0x1f, R10 ;  /* 0x0000001fff037819 */ /* 0x000fe4000001140a */
[----:B------:R-:W-:Y:S02]  /*0450*/  LOP3.LUT R2, R0, 0x10, R2, 0xf8, !PT ;  /* 0x0000001000027812 */ /* 0x000fe400078ef802 */
[----:B------:R-:W-:Y:S02]  /*0460*/  SHF.R.S32.HI R248, RZ, 0x7, R248 ;  /* 0x00000007fff87819 */ /* 0x000fe400000114f8 */
[----:B------:R-:W-:-:S02]  /*0470*/  LEA.HI R12, R3, R10, RZ, 0x3 ;  /* 0x0000000a030c7211 */ /* 0x000fc400078f18ff */
[----:B------:R-:W-:Y:S01]  /*0480*/  LOP3.LUT R4, R0, 0x8, R11, 0xf8, !PT ;  /* 0x0000000800047812 */ /* 0x000fe200078ef80b */
[----:B------:R-:W-:Y:S01]  /*0490*/  IMAD R6, R248, 0x800, R211 ;  /* 0x00000800f8067824 */ /* 0x000fe200078e02d3 */
[----:B------:R-:W-:Y:S02]  /*04a0*/  SHF.R.U32.HI R0, RZ, 0x3, R0 ;  /* 0x00000003ff007819 */ /* 0x000fe40000011600 */
[----:B------:R-:W-:Y:S02]  /*04b0*/  LOP3.LUT R3, R2, 0x8, R11, 0xf8, !PT ;  /* 0x0000000802037812 */ /* 0x000fe400078ef80b */
[----:B------:R-:W-:Y:S02]  /*04c0*/  LOP3.LUT R4, R4, R0, RZ, 0x3c, !PT ;  /* 0x0000000004047212 */ /* 0x000fe400078e3cff */
[----:B------:R-:W-:Y:S02]  /*04d0*/  LOP3.LUT R211, R211, R3, R0, 0xf6, !PT ;  /* 0x00000003d3d37212 */ /* 0x000fe400078ef600 */
[----:B------:R-:W-:Y:S01]  /*04e0*/  SHF.R.S32.HI R0, RZ, 0x6, R15 ;  /* 0x00000006ff007819 */ /* 0x000fe2000001140f */
[----:B------:R-:W-:Y:S01]  /*04f0*/  IMAD.IADD R2, R6, 0x1, R4 ;  /* 0x0000000106027824 */ /* 0x000fe200078e0204 */
[----:B------:R-:W-:Y:S01]  /*0500*/  LOP3.LUT R8, R7, 0x1, RZ, 0xc0, !PT ;  /* 0x0000000107087812 */ /* 0x000fe200078ec0ff */
[----:B------:R-:W-:Y:S01]  /*0510*/  IMAD.SHL.U32 R6, R14, 0x2, RZ ;  /* 0x000000020e067824 */ /* 0x000fe200078e00ff */
[C---:B------:R-:W-:Y:S01]  /*0520*/  LOP3.LUT P4, RZ, R5.reuse, 0x4, RZ, 0xc0, !PT ;  /* 0x0000000405ff7812 */ /* 0x040fe2000788c0ff */
[C---:B------:R-:W-:Y:S01]  /*0530*/  IMAD R220, R0.reuse, 0x200, R9 ;  /* 0x0000020000dc7824 */ /* 0x040fe200078e0209 */
[----:B------:R-:W-:Y:S01]  /*0540*/  LOP3.LUT P3, RZ, R5, 0x2, RZ, 0xc0, !PT ;  /* 0x0000000205ff7812 */ /* 0x000fe2000786c0ff */
[----:B------:R-:W-:Y:S01]  /*0550*/  IMAD.SHL.U32 R3, R0, 0x8, RZ ;  /* 0x0000000800037824 */ /* 0x000fe200078e00ff */
[----:B------:R-:W-:Y:S01]  /*0560*/  LOP3.LUT R5, R12, 0xfffffff8, RZ, 0xc0, !PT ;  /* 0xfffffff80c057812 */ /* 0x000fe200078ec0ff */
[----:B------:R-:W-:Y:S01]  /*0570*/  IMAD.SHL.U32 R0, R7, 0x40, RZ ;  /* 0x0000004007007824 */ /* 0x000fe200078e00ff */
[----:B------:R-:W-:Y:S01]  /*0580*/  ISETP.NE.U32.AND P0, PT, R8, 0x1, PT ;  /* 0x000000010800780c */ /* 0x000fe20003f05070 */
[----:B------:R-:W-:Y:S01]  /*0590*/  IMAD.SHL.U32 R8, R248, 0x20, RZ ;  /* 0x00000020f8087824 */ /* 0x000fe200078e00ff */
[----:B------:R-:W-:Y:S01]  /*05a0*/  LOP3.LUT R3, R3, 0x18, RZ, 0xc0, !PT ;  /* 0x0000001803037812 */ /* 0x000fe200078ec0ff */
[----:B------:R-:W-:Y:S01]  /*05b0*/  IMAD.IADD R5, R10, 0x1, -R5 ;  /* 0x000000010a057824 */ /* 0x000fe200078e0a05 */
[----:B------:R-:W-:Y:S01]  /*05c0*/  LOP3.LUT R0, R0, 0x1c0, RZ, 0xc0, !PT ;  /* 0x000001c000007812 */ /* 0x000fe200078ec0ff */
[----:B------:R-:W-:Y:S01]  /*05d0*/  IMAD R10, R250, 0x400, R6 ;  /* 0x00000400fa0a7824 */ /* 0x000fe200078e0206 */
[----:B------:R-:W-:Y:S01]  /*05e0*/  R2P PR, R7, 0x6 ;  /* 0x0000000607007804 */ /* 0x000fe20000000000 */
[----:B------:R-:W-:Y:S01]  /*05f0*/  IMAD.SHL.U32 R9, R5, 0x40, RZ ;  /* 0x0000004005097824 */ /* 0x000fe200078e00ff */
[----:B------:R-:W-:Y:S01]  /*0600*/  LOP3.LUT R8, R0, 0x20, R8, 0xf8, !PT ;  /* 0x0000002000087812 */ /* 0x000fe200078ef808 */
[----:B------:R-:W-:Y:S01]  /*0610*/  IMAD.SHL.U32 R7, R13, 0x20, RZ ;  /* 0x000000200d077824 */ /* 0x000fe200078e00ff */
[----:B------:R-:W-:-:S02]  /*0620*/  SHF.R.U32.HI R4, RZ, 0x3, R0 ;  /* 0x00000003ff047819 */ /* 0x000fc40000011600 */
[C---:B------:R-:W-:Y:S02]  /*0630*/  LOP3.LUT P6, RZ, R5.reuse, 0x4, RZ, 0xc0, !PT ;  /* 0x0000000405ff7812 */ /* 0x040fe400078cc0ff */
[----:B------:R-:W-:Y:S02]  /*0640*/  LOP3.LUT P5, RZ, R5, 0x2, RZ, 0xc0, !PT ;  /* 0x0000000205ff7812 */ /* 0x000fe400078ac0ff */
[----:B------:R-:W-:Y:S02]  /*0650*/  LOP3.LUT R8, R8, R4, RZ, 0x3c, !PT ;  /* 0x0000000408087212 */ /* 0x000fe400078e3cff */
[----:B------:R-:W-:Y:S01]  /*0660*/  LOP3.LUT R5, R4, R0, R3, 0x1e, !PT ;  /* 0x0000000004057212 */ /* 0x000fe200078e1e03 */
[----:B------:R-:W-:Y:S01]  /*0670*/  IMAD R4, R216, 0x400, R6 ;  /* 0x00000400d8047824 */ /* 0x000fe200078e0206 */
[----:B------:R-:W-:Y:S01]  /*0680*/  LOP3.LUT R0, R9, 0x1c0, RZ, 0xc0, !PT ;  /* 0x000001c009007812 */ /* 0x000fe200078ec0ff */
[----:B------:R-:W-:Y:S01]  /*0690*/  IMAD.SHL.U32 R6, R13, 0x8, RZ ;  /* 0x000000080d067824 */ /* 0x000fe200078e00ff */
[----:B------:R-:W-:Y:S01]  /*06a0*/  LOP3.LUT R7, R3, 0x20, R7, 0xf8, !PT ;  /* 0x0000002003077812 */ /* 0x000fe200078ef807 */
[----:B------:R-:W-:Y:S01]  /*06b0*/  IMAD.IADD R245, R4, 0x1, R5 ;  /* 0x0000000104f57824 */ /* 0x000fe200078e0205 */
[----:B------:R-:W-:Y:S01]  /*06c0*/  SHF.R.U32.HI R3, RZ, 0x3, R0 ;  /* 0x00000003ff037819 */ /* 0x000fe20000011600 */
[----:B------:R-:W-:Y:S01]  /*06d0*/  IMAD.SHL.U32 R4, R12, 0x40, RZ ;  /* 0x000000400c047824 */ /* 0x000fe200078e00ff */
[----:B------:R-:W-:Y:S01]  /*06e0*/  LOP3.LUT R5, R0, 0x8, R6, 0xf8, !PT ;  /* 0x0000000800057812 */ /* 0x000fe200078ef806 */
[----:B------:R-:W-:Y:S01]  /*06f0*/  IMAD.IADD R8, R10, 0x1, R8 ;  /* 0x000000010a087824 */ /* 0x000fe200078e0208 */
[----:B------:R-:W-:-:S02]  /*0700*/  LOP3.LUT R6, R3, R7, R0, 0x1e, !PT ;  /* 0x0000000703067212 */ /* 0x000fc400078e1e00 */
[----:B------:R-:W-:Y:S02]  /*0710*/  LOP3.LUT R0, R4, 0xfffffe00, RZ, 0xc0, !PT ;  /* 0xfffffe0004007812 */ /* 0x000fe400078ec0ff */
[----:B------:R-:W-:Y:S02]  /*0720*/  LOP3.LUT R3, R5, R3, RZ, 0x3c, !PT ;  /* 0x0000000305037212 */ /* 0x000fe400078e3cff */
[----:B------:R-:W-:Y:S01]  /*0730*/  SEL R213, R214, 0xffffffc0, !P4 ;  /* 0xffffffc0d6d57807 */ /* 0x000fe20006000000 */
[--C-:B------:R-:W-:Y:S01]  /*0740*/  IMAD R210, R250, 0x400, R0.reuse ;  /* 0x00000400fad27824 */ /* 0x100fe200078e0200 */
[----:B------:R-:W-:Y:S01]  /*0750*/  LEA R2, R2, UR4, 0x1 ;  /* 0x0000000402027c11 */ /* 0x000fe2000f8e08ff */
[----:B------:R-:W-:Y:S01]  /*0760*/  IMAD R216, R216, 0x400, R0 ;  /* 0x00000400d8d87824 */ /* 0x000fe200078e0200 */
[----:B------:R-:W-:Y:S01]  /*0770*/  LEA R234, R8, UR4, 0x1 ;  /* 0x0000000408ea7c11 */ /* 0x000fe2000f8e08ff */
[----:B------:R-:W-:Y:S01]  /*0780*/  IMAD.IADD R210, R210, 0x1, R3 ;  /* 0x00000001d2d27824 */ /* 0x000fe200078e0203 */
[----:B------:R-:W-:Y:S01]  /*0790*/  SEL R214, R214, 0xffffffc0, !P6 ;  /* 0xffffffc0d6d67807 */ /* 0x000fe20007000000 */
[----:B------:R-:W-:Y:S01]  /*07a0*/  IMAD.IADD R216, R3, 0x1, R216 ;  /* 0x0000000103d87824 */ /* 0x000fe200078e02d8 */
[----:B------:R-:W-:Y:S01]  /*07b0*/  SEL R236, R236, 0x10, !P0 ;  /* 0x00000010ecec7807 */ /* 0x000fe20004000000 */
[----:B------:R-:W-:Y:S01]  /*07c0*/  IMAD.U32 R3, RZ, RZ, UR5 ;  /* 0x00000005ff037e24 */ /* 0x000fe2000f8e00ff */
[----:B----4-:R-:W-:Y:S01]  /*07d0*/  USHF.R.S32.HI UR5, URZ, 0x1f, UR57 ;  /* 0x0000001f3f057899 */ /* 0x010fe20008011439 */
[----:B------:R-:W-:Y:S01]  /*07e0*/  LEA R210, R210, UR4, 0x1 ;  /* 0x00000004d2d27c11 */ /* 0x000fe2000f8e08ff */
[C---:B------:R-:W-:Y:S01]  /*07f0*/  VIADD R235, R234.reuse, 0x20 ;  /* 0x00000020eaeb7836 */ /* 0x040fe20000000000 */
[----:B------:R-:W-:Y:S01]  /*0800*/  SHF.R.S32.HI R233, RZ, 0x2, R233 ;  /* 0x00000002ffe97819 */ /* 0x000fe200000114e9 */
[----:B------:R-:W-:Y:S01]  /*0810*/  @P1 VIADD R235, R234, 0xffffffe0 ;  /* 0xffffffe0eaeb1836 */ /* 0x000fe20000000000 */
[----:B------:R-:W-:Y:S01]  /*0820*/  LEA R211, R211, UR4, 0x1 ;  /* 0x00000004d3d37c11 */ /* 0x000fe2000f8e08ff */
[----:B------:R-:W-:Y:S01]  /*0830*/  IMAD.U32 R3, RZ, RZ, UR5 ;  /* 0x00000005ff037e24 */ /* 0x000fe2000f8e00ff */
[----:B------:R-:W-:Y:S01]  /*0840*/  LOP3.LUT R0, R6, R0, RZ, 0xfc, !PT ;  /* 0x0000000006007212 */ /* 0x000fe200078efcff */
[----:B------:R-:W-:Y:S01]  /*0850*/  IMAD.U32 R3, RZ, RZ, UR6 ;  /* 0x00000006ff037e24 */ /* 0x000fe2000f8e00ff */
[----:B------:R-:W-:Y:S01]  /*0860*/  UIADD3 UR6, UR4, 0x10000, URZ ;  /* 0x0001000004067890 */ /* 0x000fe2000fffe03f */
[----:B------:R-:W-:Y:S01]  /*0870*/  IMAD.U32 R3, RZ, RZ, UR5 ;  /* 0x00000005ff037e24 */ /* 0x000fe2000f8e00ff */
[----:B------:R-:W-:Y:S01]  /*0880*/  UIADD3 UR5, UR4, 0x20000, URZ ;  /* 0x0002000004057890 */ /* 0x000fe2000fffe03f */
[C---:B------:R-:W-:Y:S01]  /*0890*/  SEL R3, R218.reuse, 0xffffffe0, !P3 ;  /* 0xffffffe0da037807 */ /* 0x040fe20005800000 */
[----:B------:R-:W-:Y:S01]  /*08a0*/  IMAD.IADD R209, R213, 0x1, R2 ;  /* 0x00000001d5d17824 */ /* 0x000fe200078e0202 */
[----:B------:R-:W-:Y:S01]  /*08b0*/  SEL R218, R218, 0xffffffe0, !P5 ;  /* 0xffffffe0dada7807 */ /* 0x000fe20006800000 */
[----:B------:R-:W-:Y:S01]  /*08c0*/  IMAD.IADD R237, R234, 0x1, R236 ;  /* 0x00000001eaed7824 */ /* 0x000fe200078e02ec */
[----:B------:R-:W-:Y:S01]  /*08d0*/  LEA R245, R245, UR6, 0x1 ;  /* 0x00000006f5f57c11 */ /* 0x000fe2000f8e08ff */
[----:B------:R-:W-:Y:S01]  /*08e0*/  IMAD.IADD R3, R3, 0x1, R2 ;  /* 0x0000000103037824 */ /* 0x000fe200078e0202 */
[----:B------:R-:W-:Y:S01]  /*08f0*/  LEA R216, R216, UR5, 0x1 ;  /* 0x00000005d8d87c11 */ /* 0x000fe2000f8e08ff */
[----:B------:R-:W-:Y:S01]  /*0900*/  IMAD.IADD R212, R210, 0x1, R218 ;  /* 0x00000001d2d47824 */ /* 0x000fe200078e02da */
[----:B------:R-:W-:Y:S01]  /*0910*/  LEA R220, R220, UR4, 0x1 ;  /* 0x00000004dcdc7c11 */ /* 0x000fe2000f8e08ff */
[----:B------:R-:W-:Y:S01]  /*0920*/  IMAD.IADD R208, R213, 0x1, R3 ;  /* 0x00000001d5d07824 */ /* 0x000fe200078e0203 */
[----:B------:R-:W-:Y:S01]  /*0930*/  LEA R0, R0, UR4, 0x1 ;  /* 0x0000000400007c11 */ /* 0x000fe2000f8e08ff */
[----:B------:R-:W-:Y:S01]  /*0940*/  IMAD.IADD R217, R214, 0x1, R216 ;  /* 0x00000001d6d97824 */ /* 0x000fe200078e02d8 */
[----:B------:R-:W-:Y:S01]  /*0950*/  ULDC.64 UR4, c[0x0][0x208] ;  /* 0x0000820000047ab9 */ /* 0x000fe20000000a00 */
[----:B------:R-:W-:-:S02]  /*0960*/  VIADD R246, R245, 0x40 ;  /* 0x00000040f5f67836 */ /* 0x000fc40000000000 */
[----:B------:R-:W-:Y:S02]  /*0970*/  IMAD.IADD R215, R210, 0x1, R214 ;  /* 0x00000001d2d77824 */ /* 0x000fe400078e02d6 */
[----:B------:R-:W-:Y:S02]  /*0980*/  IMAD.IADD R219, R218, 0x1, R216 ;  /* 0x00000001dadb7824 */ /* 0x000fe400078e02d8 */
[----:B------:R-:W-:Y:S02]  /*0990*/  IMAD R233, R250, 0x10, R233 ;  /* 0x00000010fae97824 */ /* 0x000fe400078e02e9 */
[----:B------:R-:W-:Y:S02]  /*09a0*/  IMAD.IADD R213, R213, 0x1, R211 ;  /* 0x00000001d5d57824 */ /* 0x000fe400078e02d3 */
[----:B------:R-:W-:Y:S02]  /*09b0*/  @P2 VIADD R246, R245, 0xffffffc0 ;  /* 0xffffffc0f5f62836 */ /* 0x000fe40000000000 */
[----:B------:R-:W-:-:S02]  /*09c0*/  IMAD.IADD R236, R236, 0x1, R235 ;  /* 0x00000001ecec7824 */ /* 0x000fc400078e02eb */
[----:B------:R-:W-:Y:S02]  /*09d0*/  IMAD.IADD R214, R212, 0x1, R214 ;  /* 0x00000001d4d67824 */ /* 0x000fe400078e02d6 */
[----:B------:R-:W-:-:S07]  /*09e0*/  IMAD.IADD R218, R218, 0x1, R217 ;  /* 0x00000001dada7824 */ /* 0x000fce00078e02d9 */
.L_x_513:
        /* <DEDUP_REMOVED lines=35> */
[----:B---3--:R-:W3:Y:S01]  /*0c20*/  S2UR UR52, SR_CTAID.X ;  /* 0x00000000003479c3 */ /* 0x008ee20000002500 */
[----:B------:R-:W-:Y:S01]  /*0c30*/  UMOV UR35, URZ ;  /* 0x0000003f00237c82 */ /* 0x000fe20008000000 */
[----:B----45:R4:W5:Y:S01]  /*0c40*/  @P1 LDG.E R10, desc[UR4][R4.64] ;  /* 0x00000004040a1981 */ /* 0x030962000c1e1900 */
[----:B------:R-:W-:Y:S01]  /*0c50*/  @!UP3 ULDC.64 UR6, c[0x0][0x318] ;  /* 0x0000c6000006bab9 */ /* 0x000fe20000000a00 */
[----:B----4-:R-:W-:-:S02]  /*0c60*/  IMAD.U32 R4, RZ, RZ, UR15 ;  /* 0x0000000fff047e24 */ /* 0x010fc4000f8e00ff */
[----:B------:R-:W-:-:S05]  /*0c70*/  IMAD.U32 R5, RZ, RZ, UR14 ;  /* 0x0000000eff057e24 */ /* 0x000fca000f8e00ff */
[----:B------:R-:W4:Y:S04]  /*0c80*/  @P3 LDG.E R9, desc[UR4][R4.64] ;  /* 0x0000000404093981 */ /* 0x000f28000c1e1900 */
[----:B------:R3:W4:Y:S02]  /*0c90*/  @P3 LDG.E R6, desc[UR4][R4.64+0x4] ;  /* 0x0000040404063981 */ /* 0x000724000c1e1900 */
[----:B---3--:R-:W-:Y:S02]  /*0ca0*/  IMAD.U32 R4, RZ, RZ, UR8 ;  /* 0x00000008ff047e24 */ /* 0x008fe4000f8e00ff */
[----:B------:R-:W-:-:S05]  /*0cb0*/  IMAD.U32 R5, RZ, RZ, UR11 ;  /* 0x0000000bff057e24 */ /* 0x000fca000f8e00ff */
[----:B------:R-:W3:Y:S01]  /*0cc0*/  @!P2 LDG.E R7, desc[UR4][R4.64] ;  /* 0x000000040407a981 */ /* 0x000ee2000c1e1900 */
[----:B------:R-:W-:-:S04]  /*0cd0*/  @!UP3 UISETP.NE.U32.AND UP0, UPT, UR6, URZ, UPT ;  /* 0x0000003f0600b28c */ /* 0x000fc8000bf05070 */
[----:B------:R-:W-:-:S03]  /*0ce0*/  @!UP3 UISETP.NE.AND.EX UP0, UPT, UR7, URZ, UPT, UP0 ;  /* 0x0000003f0700b28c */ /* 0x000fc6000bf05300 */
[----:B------:R-:W-:Y:S02]  /*0cf0*/  ULDC UR7, c[0x0][0xc] ;  /* 0x0000030000077ab9 */ /* 0x000fe40000000800 */
        /* <DEDUP_REMOVED lines=8> */
[----:B------:R-:W-:-:S04]  /*0d80*/  ISETP.NE.U32.AND P0, PT, RZ, UR12, PT ;  /* 0x0000000cff007c0c */ /* 0x000fc8000bf05070 */
[----:B------:R-:W-:Y:S02]  /*0d90*/  ISETP.NE.AND.EX P0, PT, RZ, UR13, PT, P0 ;  /* 0x0000000dff007c0c */ /* 0x000fe4000bf05300 */
[----:B-----5:R-:W-:Y:S01]  /*0da0*/  @P1 R2UR UR35, R10 ;  /* 0x000000000a2312ca */ /* 0x020fe200000e0000 */
[----:B------:R-:W-:Y:S01]  /*0db0*/  USHF.L.U32 UR12, UR52, 0x6, URZ ;  /* 0x00000006340c7899 */ /* 0x000fe2000800063f */
[----:B-1----:R-:W-:-:S11]  /*0dc0*/  SHF.R.S32.HI R10, RZ, 0x1f, R25 ;  /* 0x0000001fff0a7819 */ /* 0x002fd60000011419 */
[----:B------:R-:W-:Y:S01]  /*0dd0*/  @UP3 UIADD3 UR9, UR9, -UR35, URZ ;  /* 0x8000002309093290 */ /* 0x000fe2000fffe03f */
[----:B----4-:R-:W-:Y:S02]  /*0de0*/  @P3 R2UR UR6, R9 ;  /* 0x00000000090632ca */ /* 0x010fe400000e0000 */
[----:B------:R-:W-:Y:S02]  /*0df0*/  @P3 R2UR UR11, R6 ;  /* 0x00000000060b32ca */ /* 0x000fe400000e0000 */
[----:B---3--:R-:W-:Y:S01]  /*0e00*/  @!P2 R2UR UR38, R7 ;  /* 0x000000000726a2ca */ /* 0x008fe200000e0000 */
[----:B------:R-:W-:-:S14]  /*0e10*/  @!P0 BRA `(.L_x_469) ;  /* 0x0000000000188947 */ /* 0x000fdc0003800000 */
[----:B------:R-:W-:-:S13]  /*0e20*/  PLOP3.LUT P0, PT, PT, PT, UP4, 0x80, 0x0 ;  /* 0x000000000000781c */ /* 0x000fda0003f0f048 */
[----:B------:R-:W2:Y:S04]  /*0e30*/  @P0 LDG.E R6, desc[UR4][R4.64+0x4] ;  /* 0x0000040404060981 */ /* 0x000ea8000c1e1900 */
[----:B------:R-:W3:Y:S01]  /*0e40*/  @!P0 LDG.E R4, desc[UR4][R4.64] ;  /* 0x0000000404048981 */ /* 0x000ee2000c1e1900 */
[----:B--2---:R-:W-:-:S13]  /*0e50*/  @P0 R2UR UR7, R6 ;  /* 0x00000000060702ca */ /* 0x004fda00000e0000 */
[----:B------:R-:W-:-:S07]  /*0e60*/  @UP4 UIADD3 UR7, UR7, -UR38, URZ ;  /* 0x8000002607074290 */ /* 0x000fce000fffe03f */
[----:B---3--:R-:W-:-:S15]  /*0e70*/  @!P0 R2UR UR7, R4 ;  /* 0x00000000040782ca */ /* 0x008fde00000e0000 */
.L_x_469:
        /* <DEDUP_REMOVED lines=14> */
[----:B------:R-:W-:Y:S01]  /*0f60*/  IABS R8, UR57 ;  /* 0x0000003900087c13 */ /* 0x000fe20008000000 */
[----:B------:R-:W-:Y:S01]  /*0f70*/  UISETP.NE.AND UP1, UPT, UR6, -0x1, UPT ;  /* 0xffffffff0600788c */ /* 0x000fe2000bf25270 */
[----:B------:R-:W-:Y:S01]  /*0f80*/  ULDC.64 UR14, c[0x0][0x228] ;  /* 0x00008a00000e7ab9 */ /* 0x000fe20000000a00 */
[----:B------:R-:W-:Y:S01]  /*0f90*/  ULDC.64 UR16, c[0x0][0x488] ;  /* 0x0001220000107ab9 */ /* 0x000fe20000000a00 */
[----:B------:R-:W-:Y:S02]  /*0fa0*/  UIMAD UR7, UR58, UR14, URZ ;  /* 0x0000000e3a0772a4 */ /* 0x000fe4000f8e023f */
[----:B------:R-:W-:Y:S02]  /*0fb0*/  UIMAD.WIDE.U32 UR36, UR52, UR16, URZ ;  /* 0x00000010342472a5 */ /* 0x000fe4000f8e003f */
[----:B------:R-:W-:Y:S02]  /*0fc0*/  UIMAD.WIDE.U32 UR24, UR50, UR14, URZ ;  /* 0x0000000e321872a5 */ /* 0x000fe4000f8e003f */
[----:B------:R-:W-:-:S02]  /*0fd0*/  UIMAD UR34, UR50, UR15, UR7 ;  /* 0x0000000f322272a4 */ /* 0x000fc4000f8e0207 */
[----:B------:R-:W-:Y:S01]  /*0fe0*/  UIMAD UR52, UR52, UR17, UR37 ;  /* 0x00000011343472a4 */ /* 0x000fe2000f8e0225 */
[----:B------:R-:W-:Y:S02]  /*0ff0*/  @!UP1 ULDC.64 UR14, c[0x0][0x418] ;  /* 0x00010600000e9ab9 */ /* 0x000fe40000000a00 */
[----:B------:R-:W-:Y:S01]  /*1000*/  @UP1 ULDC.64 UR16, c[0x0][0x420] ;  /* 0x0001080000101ab9 */ /* 0x000fe20000000a00 */
[----:B------:R-:W-:Y:S02]  /*1010*/  @!UP1 UIMAD UR7, UR58, UR14, URZ ;  /* 0x0000000e3a0792a4 */ /* 0x000fe4000f8e023f */
[----:B------:R-:W-:Y:S02]  /*1020*/  UISETP.NE.AND UP0, UPT, UR38, -0x1, UPT ;  /* 0xffffffff2600788c */ /* 0x000fe4000bf05270 */
[----:B------:R-:W-:Y:S01]  /*1030*/  @UP1 UIMAD.WIDE.U32 UR44, UR6, UR16, URZ ;  /* 0x00000010062c12a5 */ /* 0x000fe2000f8e003f */
[----:B-1----:R-:W-:Y:S01]  /*1040*/  IABS R9, R11 ;  /* 0x0000000b00097213 */ /* 0x002fe20000000000 */
[----:B------:R-:W-:Y:S01]  /*1050*/  @!UP1 UIMAD UR37, UR50, UR15, UR7 ;  /* 0x0000000f322592a4 */ /* 0x000fe2000f8e0207 */
[----:B------:R-:W-:Y:S01]  /*1060*/  ISETP.NE.AND P3, PT, R11, RZ, PT ;  /* 0x000000ff0b00720c */ /* 0x000fe20003f65270 */
[----:B------:R-:W-:Y:S01]  /*1070*/  UIADD3 UR7, UR13, 0x3f, URZ ;  /* 0x0000003f0d077890 */ /* 0x000fe2000fffe03f */
[----:B------:R-:W1:Y:S01]  /*1080*/  I2F.RP R6, R9 ;  /* 0x0000000900067306 */ /* 0x000e620000209400 */
[----:B------:R-:W-:Y:S01]  /*1090*/  ULDC.U8 UR16, c[0x0][0x3d8] ;  /* 0x0000f60000107ab9 */ /* 0x000fe20000000000 */
[----:B------:R-:W-:Y:S01]  /*10a0*/  ULDC UR59, c[0x0][0x2d4] ;  /* 0x0000b500003b7ab9 */ /* 0x000fe20000000800 */
[----:B------:R-:W-:-:S02]  /*10b0*/  UISETP.NE.AND UP3, UPT, UR16, URZ, UPT ;  /* 0x0000003f1000728c */ /* 0x000fc4000bf65270 */
[----:B------:R-:W-:Y:S02]  /*10c0*/  USHF.L.U32 UR8, UR50, 0x7, URZ ;  /* 0x0000000732087899 */ /* 0x000fe4000800063f */
[----:B------:R-:W-:Y:S01]  /*10d0*/  USHF.R.S32.HI UR12, URZ, 0x1f, UR7 ;  /* 0x0000001f3f0c7899 */ /* 0x000fe20008011407 */
[----:B------:R-:W-:Y:S01]  /*10e0*/  ULDC.64 UR26, c[0x0][0x240] ;  /* 0x00009000001a7ab9 */ /* 0x000fe20000000a00 */
[----:B------:R-:W-:Y:S02]  /*10f0*/  USHF.R.S32.HI UR39, URZ, 0x1f, UR59 ;  /* 0x0000001f3f277899 */ /* 0x000fe4000801143b */
[----:B------:R-:W-:Y:S01]  /*1100*/  @UP1 UIMAD UR40, UR6, UR17, UR45 ;  /* 0x00000011062812a4 */ /* 0x000fe2000f8e022d */
[----:B------:R-:W-:Y:S01]  /*1110*/  ULDC UR20, c[0x0][0x2dc] ;  /* 0x0000b70000147ab9 */ /* 0x000fe20000000800 */
[----:B-1----:R-:W1:Y:S01]  /*1120*/  MUFU.RCP R6, R6 ;  /* 0x0000000600067308 */ /* 0x002e620000001000 */
[----:B------:R-:W-:Y:S01]  /*1130*/  ULDC UR61, c[0x0][0x270] ;  /* 0x00009c00003d7ab9 */ /* 0x000fe20000000800 */
[----:B------:R-:W-:-:S02]  /*1140*/  @!UP1 UIMAD.WIDE.U32 UR42, UR50, UR14, URZ ;  /* 0x0000000e322a92a5 */ /* 0x000fc4000f8e003f */
[----:B------:R-:W-:Y:S01]  /*1150*/  USEL UR48, UR8, URZ, UP2 ;  /* 0x0000003f08307287 */ /* 0x000fe20009000000 */
[----:B------:R-:W-:Y:S01]  /*1160*/  ULDC.U8 UR17, c[0x0][0x480] ;  /* 0x0001200000117ab9 */ /* 0x000fe20000000000 */
[----:B------:R-:W-:Y:S02]  /*1170*/  UIMAD.WIDE.U32 UR22, UR6, UR26, URZ ;  /* 0x0000001a061672a5 */ /* 0x000fe4000f8e003f */
[----:B------:R-:W-:Y:S02]  /*1180*/  @UP0 UIADD3 UR8, UR35, UR38, URZ ;  /* 0x0000002623080290 */ /* 0x000fe4000fffe03f */
[----:B------:R-:W-:Y:S02]  /*1190*/  UIMAD.WIDE UR14, UR20, UR61, URZ ;  /* 0x0000003d140e72a5 */ /* 0x000fe4000f8e023f */
[----:B------:R-:W-:Y:S02]  /*11a0*/  UIMAD.WIDE.U32 UR18, UR50, UR59, URZ ;  /* 0x0000003b321272a5 */ /* 0x000fe4000f8e003f */
[----:B------:R-:W-:Y:S01]  /*11b0*/  ULEA.HI UR32, UR12, UR7, URZ, 0x6 ;  /* 0x000000070c207291 */ /* 0x000fe2000f8f303f */
[----:B-1----:R-:W-:Y:S01]  /*11c0*/  VIADD R6, R6, 0xffffffe ;  /* 0x0ffffffe06067836 */ /* 0x002fe20000000000 */
[----:B------:R-:W-:-:S02]  /*11d0*/  UISETP.NE.AND UP4, UPT, UR17, URZ, UPT ;  /* 0x0000003f1100728c */ /* 0x000fc4000bf85270 */
[----:B------:R-:W-:Y:S01]  /*11e0*/  UIMAD UR7, UR39, UR50, URZ ;  /* 0x00000032270772a4 */ /* 0x000fe2000f8e023f */
[----:B------:R-:W1:Y:S01]  /*11f0*/  F2I.FTZ.U32.TRUNC.NTZ R7, R6 ;  /* 0x0000000600077305 */ /* 0x000e62000021f000 */
[----:B------:R-:W-:Y:S01]  /*1200*/  @UP0 ULDC.64 UR16, c[0x0][0x248] ;  /* 0x0000920000100ab9 */ /* 0x000fe20000000a00 */
[----:B------:R-:W-:Y:S01]  /*1210*/  ULDC UR53, c[0x0][0x2c4] ;  /* 0x0000b10000357ab9 */ /* 0x000fe20000000800 */
[----:B------:R-:W-:Y:S02]  /*1220*/  USEL UR41, UR24, UR22, !UP1 ;  /* 0x0000001618297287 */ /* 0x000fe4000c800000 */
[----:B------:R-:W-:Y:S02]  /*1230*/  UIADD3 UR39, UR25, UR34, URZ ;  /* 0x0000002219277290 */ /* 0x000fe4000fffe03f */
[----:B------:R-:W-:Y:S02]  /*1240*/  USHF.L.U64.HI UR11, UR50, 0x7, UR58 ;  /* 0x00000007320b7899 */ /* 0x000fe4000801023a */
[----:B------:R-:W-:-:S02]  /*1250*/  @UP0 UIMAD.WIDE.U32 UR28, UR8, UR16, URZ ;  /* 0x00000010081c02a5 */ /* 0x000fc4000f8e003f */
[----:B------:R-:W-:Y:S02]  /*1260*/  @UP0 UIMAD UR49, UR8, UR17, URZ ;  /* 0x00000011083102a4 */ /* 0x000fe4000f8e023f */
[----:B------:R-:W-:Y:S01]  /*1270*/  UIMAD.WIDE.U32 UR24, UR14, UR18, URZ ;  /* 0x000000120e1872a5 */ /* 0x000fe2000f8e003f */
[--C-:B-1----:R-:W-:Y:S01]  /*1280*/  IMAD.MOV R5, RZ, RZ, -R7.reuse ;  /* 0x000000ffff057224 */ /* 0x102fe200078e0a07 */
[----:B------:R-:W-:Y:S01]  /*1290*/  UIMAD UR34, UR15, UR18, URZ ;  /* 0x000000120f2272a4 */ /* 0x000fe2000f8e023f */
[----:B------:R-:W-:Y:S01]  /*12a0*/  IMAD.MOV.U32 R6, RZ, RZ, RZ ;  /* 0x000000ffff067224 */ /* 0x000fe200078e00ff */
[----:B------:R-:W-:Y:S01]  /*12b0*/  UIMAD UR18, UR58, UR59, UR7 ;  /* 0x0000003b3a1272a4 */ /* 0x000fe2000f8e0207 */
[----:B------:R-:W-:Y:S01]  /*12c0*/  IMAD R5, R5, R9, RZ ;  /* 0x0000000905057224 */ /* 0x000fe200078e02ff */
[----:B------:R-:W-:Y:S02]  /*12d0*/  @UP3 UIMAD UR8, UR50, UR53, URZ ;  /* 0x00000035320832a4 */ /* 0x000fe4000f8e023f */
[----:B------:R-:W-:Y:S01]  /*12e0*/  ULOP3.LUT UR7, UR32, 0xffffffc0, URZ, 0xc0, !UPT ;  /* 0xffffffc020077892 */ /* 0x000fe2000f8ec03f */
[----:B------:R-:W-:Y:S01]  /*12f0*/  IMAD.HI.U32 R5, R7, R5, R6 ;  /* 0x0000000507057227 */ /* 0x000fe200078e0006 */
[----:B------:R-:W-:Y:S01]  /*1300*/  MOV R6, R8 ;  /* 0x0000000800067202 */ /* 0x000fe20000000f00 */
[----:B------:R-:W-:-:S02]  /*1310*/  @UP3 USEL UR8, UR8, UR6, !UP1 ;  /* 0x0000000608083287 */ /* 0x000fc4000c800000 */
[----:B------:R-:W-:Y:S02]  /*1320*/  USEL UR47, UR11, URZ, UP2 ;  /* 0x0000003f0b2f7287 */ /* 0x000fe40009000000 */
[----:B------:R-:W-:Y:S01]  /*1330*/  IMAD.HI.U32 R5, R5, R6, RZ ;  /* 0x0000000605057227 */ /* 0x000fe200078e00ff */
[----:B------:R-:W-:Y:S02]  /*1340*/  UIADD3 UR7, UR7, -0x40, URZ ;  /* 0xffffffc007077890 */ /* 0x000fe4000fffe03f */
[----:B------:R-:W-:Y:S01]  /*1350*/  UIADD3 UR18, UR19, UR18, URZ ;  /* 0x0000001213127290 */ /* 0x000fe2000fffe03f */
[----:B------:R-:W-:Y:S01]  /*1360*/  IMAD.MOV R7, RZ, RZ, -R5 ;  /* 0x000000ffff077224 */ /* 0x000fe200078e0a05 */
[----:B------:R-:W-:Y:S01]  /*1370*/  @UP3 ULDC UR11, c[0x0][0x2e4] ;  /* 0x0000b900000b3ab9 */ /* 0x000fe20000000800 */
[----:B------:R-:W-:Y:S02]  /*1380*/  UIMAD UR33, UR6, UR27, URZ ;  /* 0x0000001b062172a4 */ /* 0x000fe4000f8e023f */
[----:B------:R-:W-:Y:S01]  /*1390*/  IMAD R6, R9, R7, R6 ;  /* 0x0000000709067224 */ /* 0x000fe200078e0206 */
[----:B------:R-:W-:-:S02]  /*13a0*/  @!UP1 UIADD3 UR40, UR43, UR37, URZ ;  /* 0x000000252b289290 */ /* 0x000fc4000fffe03f */
[----:B------:R-:W-:Y:S02]  /*13b0*/  @!UP3 UIMAD UR12, UR50, UR61, UR57 ;  /* 0x0000003d320cb2a4 */ /* 0x000fe4000f8e0239 */
[----:B------:R-:W-:Y:S01]  /*13c0*/  ISETP.GT.U32.AND P1, PT, R9, R6, PT ;  /* 0x000000060900720c */ /* 0x000fe20003f24070 */
[----:B------:R-:W-:Y:S02]  /*13d0*/  @UP3 UIMAD UR46, UR57, UR11, UR8 ;  /* 0x0000000b392e32a4 */ /* 0x000fe4000f8e0208 */
[----:B------:R-:W-:Y:S02]  /*13e0*/  USHF.R.S32.HI UR37, URZ, 0x1f, UR7 ;  /* 0x0000001f3f257899 */ /* 0x000fe40008011407 */
[----:B------:R-:W-:Y:S02]  /*13f0*/  UIADD3 UR8, UP2, UR7, UR48, URZ ;  /* 0x0000003007087290 */ /* 0x000fe4000ff5e03f */
[----:B------:R-:W-:Y:S02]  /*1400*/  UIMAD UR18, UR14, UR18, UR34 ;  /* 0x000000120e1272a4 */ /* 0x000fe4000f8e0222 */
[----:B------:R-:W-:-:S02]  /*1410*/  @UP0 UIADD3 UR30, UR35, UR38, URZ ;  /* 0x00000026231e0290 */ /* 0x000fc4000fffe03f */
[----:B------:R-:W-:Y:S02]  /*1420*/  UIMAD UR51, UR57, UR20, URZ ;  /* 0x00000014393372a4 */ /* 0x000fe4000f8e023f */
[----:B------:R-:W-:Y:S01]  /*1430*/  @!P1 IMAD.IADD R6, R6, 0x1, -R9 ;  /* 0x0000000106069824 */ /* 0x000fe200078e0a09 */
[----:B------:R-:W-:Y:S01]  /*1440*/  @!P1 IADD3 R5, R5, 0x1, RZ ;  /* 0x0000000105059810 */ /* 0x000fe20007ffe0ff */
[----:B------:R-:W-:Y:S01]  /*1450*/  @UP1 UIADD3 UR39, UR23, UR33, URZ ;  /* 0x0000002117271290 */ /* 0x000fe2000fffe03f */
[----:B------:R-:W-:Y:S01]  /*1460*/  PLOP3.LUT P1, PT, PT, PT, UP0, 0x80, 0x0 ;  /* 0x000000000000781c */ /* 0x000fe20003f2f008 */
[----:B------:R-:W-:Y:S01]  /*1470*/  @!UP3 UIMAD UR46, UR12, UR53, URZ ;  /* 0x000000350c2eb2a4 */ /* 0x000fe2000f8e023f */
[----:B------:R-:W-:Y:S01]  /*1480*/  ISETP.GE.U32.AND P0, PT, R6, R9, PT ;  /* 0x000000090600720c */ /* 0x000fe20003f06070 */
[----:B------:R-:W-:Y:S01]  /*1490*/  @UP0 ULDC.64 UR20, c[0x0][0x250] ;  /* 0x0000940000140ab9 */ /* 0x000fe20000000a00 */
[----:B------:R-:W-:Y:S01]  /*14a0*/  LOP3.LUT R6, R11, UR57, RZ, 0x3c, !PT ;  /* 0x000000390b067c12 */ /* 0x000fe2000f8e3cff */
[----:B------:R-:W-:-:S02]  /*14b0*/  UIMAD.WIDE.U32 UR22, UR14, UR6, URZ ;  /* 0x000000060e1672a5 */ /* 0x000fc4000f8e003f */
[----:B------:R-:W-:Y:S01]  /*14c0*/  UIADD3.X UR12, UR37, UR47, URZ, UP2, !UPT ;  /* 0x0000002f250c7290 */ /* 0x000fe200097fe43f */
[----:B------:R-:W-:Y:S01]  /*14d0*/  ISETP.GE.AND P2, PT, R6, RZ, PT ;  /* 0x000000ff0600720c */ /* 0x000fe20003f46270 */
[----:B------:R-:W-:Y:S02]  /*14e0*/  UIMAD UR11, UR15, UR8, URZ ;  /* 0x000000080f0b72a4 */ /* 0x000fe4000f8e023f */
[----:B------:R-:W-:Y:S02]  /*14f0*/  UIADD3 UR48, UR25, UR18, URZ ;  /* 0x0000001219307290 */ /* 0x000fe4000fffe03f */
[----:B------:R-:W-:Y:S02]  /*1500*/  @UP0 UIMAD.WIDE.U32 UR18, UR30, UR20, URZ ;  /* 0x000000141e1202a5 */ /* 0x000fe4000f8e003f */
[----:B------:R-:W-:Y:S01]  /*1510*/  @P0 VIADD R5, R5, 0x1 ;  /* 0x0000000105050836 */ /* 0x000fe20000000000 */
[----:B------:R-:W-:Y:S01]  /*1520*/  USEL UR56, UR24, UR22, !UP1 ;  /* 0x0000001618387287 */ /* 0x000fe2000c800000 */
[----:B------:R-:W-:Y:S01]  /*1530*/  PLOP3.LUT P0, PT, PT, PT, UP3, 0x80, 0x0 ;  /* 0x000000000000781c */ /* 0x000fe20003f0f038 */
[----:B------:R-:W-:Y:S01]  /*1540*/  UIMAD UR11, UR14, UR12, UR11 ;  /* 0x0000000c0e0b72a4 */ /* 0x000fe2000f8e020b */
[----:B------:R-:W-:Y:S01]  /*1550*/  IMAD.MOV.U32 R18, RZ, RZ, R5 ;  /* 0x000000ffff127224 */ /* 0x000fe200078e0005 */
[----:B------:R-:W-:-:S02]  /*1560*/  @UP0 UIMAD UR22, UR30, UR21, URZ ;  /* 0x000000151e1602a4 */ /* 0x000fc4000f8e023f */
[----:B------:R-:W-:Y:S02]  /*1570*/  UIMAD UR12, UR15, UR6, URZ ;  /* 0x000000060f0c72a4 */ /* 0x000fe4000f8e023f */
[----:B------:R-:W-:Y:S01]  /*1580*/  UIMAD.WIDE.U32 UR24, UR14, UR8, URZ ;  /* 0x000000080e1872a5 */ /* 0x000fe2000f8e003f */
[----:B------:R-:W-:Y:S01]  /*1590*/  @!P2 IADD3 R18, -R18, RZ, RZ ;  /* 0x000000ff1212a210 */ /* 0x000fe20007ffe1ff */
[----:B------:R-:W-:Y:S01]  /*15a0*/  USHF.R.S32.HI UR47, URZ, 0x6, UR32 ;  /* 0x000000063f2f7899 */ /* 0x000fe20008011420 */
[----:B------:R-:W-:Y:S01]  /*15b0*/  @!P3 LOP3.LUT R18, RZ, R11, RZ, 0x33, !PT ;  /* 0x0000000bff12b212 */ /* 0x000fe200078e33ff */
[----:B------:R-:W-:Y:S02]  /*15c0*/  USEL UR53, UR52, URZ, UP4 ;  /* 0x0000003f34357287 */ /* 0x000fe4000a000000 */
[----:B------:R-:W-:Y:S02]  /*15d0*/  USHF.R.S32.HI UR55, URZ, 0x1f, UR51 ;  /* 0x0000001f3f377899 */ /* 0x000fe40008011433 */
[----:B------:R-:W-:-:S02]  /*15e0*/  USEL UR54, UR36, URZ, UP4 ;  /* 0x0000003f24367287 */ /* 0x000fc4000a000000 */
[----:B------:R-:W-:Y:S02]  /*15f0*/  @UP0 UIADD3 UR34, UR19, UR22, URZ ;  /* 0x0000001613220290 */ /* 0x000fe4000fffe03f */
[----:B------:R-:W-:Y:S02]  /*1600*/  @UP1 UIADD3 UR48, UR23, UR12, URZ ;  /* 0x0000000c17301290 */ /* 0x000fe4000fffe03f */
        /* <DEDUP_REMOVED lines=17> */
.L_x_471:
        /* <DEDUP_REMOVED lines=13> */
.L_x_472:
        /* <DEDUP_REMOVED lines=11> */
.L_x_473:
[----:B------:R-:W-:-:S04]  /*18a0*/  UIMAD UR6, UR50, UR61, UR57 ;  /* 0x0000003d320672a4 */ /* 0x000fc8000f8e0239 */
[----:B------:R-:W-:-:S12]  /*18b0*/  UIMAD UR6, UR6, UR59, URZ ;  /* 0x0000003b060672a4 */ /* 0x000fd8000f8e023f */
.L_x_474:
[----:B------:R-:W1:Y:S01]  /*18c0*/  LDC.64 R6, c[0x0][0x420] ;  /* 0x00010800ff067b82 */ /* 0x000e620000000a00 */
[--C-:B------:R-:W-:Y:S01]  /*18d0*/  SHF.R.S32.HI R229, RZ, 0x1f, R228.reuse ;  /* 0x0000001fffe57819 */ /* 0x100fe200000114e4 */
[----:B------:R-:W-:Y:S01]  /*18e0*/  ULDC UR8, c[0x0][0x2dc] ;  /* 0x0000b70000087ab9 */ /* 0x000fe20000000800 */
[----:B------:R-:W-:Y:S01]  /*18f0*/  IADD3 R8, P0, R228, UR15, RZ ;  /* 0x0000000fe4087c10 */ /* 0x000fe2000ff1e0ff */
[----:B------:R-:W-:Y:S01]  /*1900*/  USHF.R.S32.HI UR43, URZ, 0x1f, UR57 ;  /* 0x0000001f3f2b7899 */ /* 0x000fe20008011439 */
[----:B------:R-:W-:Y:S01]  /*1910*/  LEA.HI R10, R10, R25, RZ, 0x5 ;  /* 0x000000190a0a7211 */ /* 0x000fe200078f28ff */
[----:B------:R-:W-:Y:S01]  /*1920*/  UIMAD UR11, UR8, UR61, URZ ;  /* 0x0000003d080b72a4 */ /* 0x000fe2000f8e023f */
[----:B------:R-:W-:Y:S01]  /*1930*/  IADD3.X R9, R229, UR40, RZ, P0, !PT ;  /* 0x00000028e5097c10 */ /* 0x000fe200087fe4ff */
[----:B------:R-:W-:Y:S01]  /*1940*/  ULDC.64 UR28, c[0x0][0x428] ;  /* 0x00010a00001c7ab9 */ /* 0x000fe20000000a00 */
[----:B------:R-:W-:Y:S01]  /*1950*/  UIADD3 UR36, UR7, UR6, URZ ;  /* 0x0000000607247290 */ /* 0x000fe2000fffe03f */
[----:B------:R-:W-:Y:S01]  /*1960*/  IADD3 R16, P0, R4, UR7, RZ ;  /* 0x0000000704107c10 */ /* 0x000fe2000ff1e0ff */
[----:B------:R-:W-:Y:S01]  /*1970*/  UIADD3 UR42, UR7, UR46, URZ ;  /* 0x0000002e072a7290 */ /* 0x000fe2000fffe03f */
[----:B------:R-:W-:Y:S01]  /*1980*/  LOP3.LUT R11, R10, 0xffffffe0, RZ, 0xc0, !PT ;  /* 0xffffffe00a0b7812 */ /* 0x000fe200078ec0ff */
[----:B------:R-:W-:Y:S01]  /*1990*/  USHF.L.U32 UR6, UR11, 0x6, URZ ;  /* 0x000000060b067899 */ /* 0x000fe2000800063f */
[----:B------:R-:W-:Y:S01]  /*19a0*/  IADD3.X R14, R27, UR37, RZ, P0, !PT ;  /* 0x000000251b0e7c10 */ /* 0x000fe200087fe4ff */
[----:B------:R-:W-:Y:S01]  /*19b0*/  UIADD3 UR12, -UR9, UR13, UR31 ;  /* 0x0000000d090c7290 */ /* 0x000fe2000fffe11f */
[----:B------:R-:W-:Y:S01]  /*19c0*/  IMAD.U32 R15, RZ, RZ, UR28 ;  /* 0x0000001cff0f7e24 */ /* 0x000fe2000f8e00ff */
[----:B------:R-:W-:Y:S01]  /*19d0*/  ULDC UR18, c[0x0][0x398] ;  /* 0x0000e60000127ab9 */ /* 0x000fe20000000800 */
[----:B------:R-:W-:Y:S01]  /*19e0*/  UIADD3 UR14, UP2, UP1, UR24, UR6, UR51 ;  /* 0x00000006180e7290 */ /* 0x000fe2000f95e033 */
[----:B------:R-:W-:Y:S01]  /*19f0*/  IMAD.IADD R25, R25, 0x1, -R11 ;  /* 0x0000000119197824 */ /* 0x000fe200078e0a0b */
[----:B------:R-:W-:Y:S01]  /*1a00*/  ULDC.64 UR22, c[0x0][0x258] ;  /* 0x0000960000167ab9 */ /* 0x000fe20000000a00 */
[----:B------:R-:W-:Y:S01]  /*1a10*/  IMAD R11, R14, UR26, RZ ;  /* 0x0000001a0e0b7c24 */ /* 0x000fe2000f8e02ff */
[----:B------:R-:W-:Y:S01]  /*1a20*/  ULDC.64 UR24, c[0x0][0x400] ;  /* 0x0001000000187ab9 */ /* 0x000fe20000000a00 */
[----:B------:R-:W-:Y:S01]  /*1a30*/  IMAD.WIDE.U32 R12, R16, UR26, R228 ;  /* 0x0000001a100c7c25 */ /* 0x000fe2000f8e00e4 */
[----:B------:R-:W-:Y:S01]  /*1a40*/  ULDC.64 UR44, c[0x0][0x2b0] ;  /* 0x0000ac00002c7ab9 */ /* 0x000fe20000000a00 */
[----:B------:R-:W-:Y:S01]  /*1a50*/  UIADD3 UR8, UR47, -0x1, URZ ;  /* 0xffffffff2f087890 */ /* 0x000fe2000fffe03f */
[----:B------:R-:W-:Y:S01]  /*1a60*/  BSSY B1, `(.L_x_470) ;  /* 0x0000933000017945 */ /* 0x000fe20003800000 */
[----:B-1----:R-:W-:Y:S01]  /*1a70*/  IMAD R5, R6, UR37, RZ ;  /* 0x0000002506057c24 */ /* 0x002fe2000f8e02ff */
[----:B------:R-:W-:Y:S01]  /*1a80*/  IADD3 R12, P2, R12, UR41, RZ ;  /* 0x000000290c0c7c10 */ /* 0x000fe2000ff5e0ff */
[----:B------:R-:W-:Y:S01]  /*1a90*/  IMAD.WIDE.U32 R8, R6, UR7, R8 ;  /* 0x0000000706087c25 */ /* 0x000fe2000f8e0008 */
[----:B------:R-:W-:-:S03]  /*1aa0*/  IADD3 R243, R228, 0x40, RZ ;  /* 0x00000040e4f37810 */ /* 0x000fc60007ffe0ff */
[----:B------:R-:W-:Y:S01]  /*1ab0*/  IMAD R5, R7, UR7, R5 ;  /* 0x0000000707057c24 */ /* 0x000fe2000f8e0205 */
[----:B------:R-:W-:Y:S01]  /*1ac0*/  UIMAD UR7, UR43, UR28, URZ ;  /* 0x0000001c2b0772a4 */ /* 0x000fe2000f8e023f */
[----:B------:R-:W-:Y:S02]  /*1ad0*/  IMAD R20, R16, UR27, R11 ;  /* 0x0000001b10147c24 */ /* 0x000fe4000f8e020b */
[----:B------:R-:W-:Y:S01]  /*1ae0*/  IMAD.IADD R9, R9, 0x1, R5 ;  /* 0x0000000109097824 */ /* 0x000fe200078e0205 */
[----:B------:R-:W-:Y:S01]  /*1af0*/  UIMAD UR29, UR57, UR29, UR7 ;  /* 0x0000001d391d72a4 */ /* 0x000fe2000f8e0207 */
[----:B------:R-:W-:Y:S01]  /*1b00*/  SHF.R.S32.HI R5, RZ, 0x5, R10 ;  /* 0x00000005ff057819 */ /* 0x000fe2000001140a */
[----:B------:R-:W-:Y:S01]  /*1b10*/  USHF.R.S32.HI UR7, URZ, 0x1f, UR6 ;  /* 0x0000001f3f077899 */ /* 0x000fe20008011406 */
[----:B------:R-:W-:Y:S01]  /*1b20*/  IMAD.WIDE.U32 R8, R15, UR57, R8 ;  /* 0x000000390f087c25 */ /* 0x000fe2000f8e0008 */
[----:B------:R-:W-:Y:S01]  /*1b30*/  UIADD3 UR6, UR12, -UR18, URZ ;  /* 0x800000120c067290 */ /* 0x000fe2000fffe03f */
[----:B------:R-:W-:Y:S01]  /*1b40*/  IADD3.X R13, R13, UR39, R20, P2, !PT ;  /* 0x000000270d0d7c10 */ /* 0x000fe200097fe414 */
[----:B------:R-:W-:Y:S01]  /*1b50*/  UIADD3.X UR7, UR52, UR7, UR55, UP2, UP1 ;  /* 0x0000000734077290 */ /* 0x000fe200097e2437 */
[----:B------:R-:W-:Y:S01]  /*1b60*/  IMAD R5, R5, UR11, R25 ;  /* 0x0000000b05057c24 */ /* 0x000fe2000f8e0219 */
[----:B------:R-:W-:Y:S01]  /*1b70*/  USHF.R.S32.HI UR19, URZ, 0x1f, UR6 ;  /* 0x0000001f3f137899 */ /* 0x000fe20008011406 */
[----:B------:R-:W-:Y:S01]  /*1b80*/  IADD3 R11, R9, UR29, RZ ;  /* 0x0000001d090b7c10 */ /* 0x000fe2000fffe0ff */
[----:B------:R-:W-:Y:S01]  /*1b90*/  UIADD3 UR12, UP2, UP1, UR54, UR14, UR56 ;  /* 0x0000000e360c7290 */ /* 0x000fe2000f95e038 */
[----:B------:R-:W-:Y:S01]  /*1ba0*/  IMAD.U32 R19, RZ, RZ, UR22 ;  /* 0x00000016ff137e24 */ /* 0x000fe2000f8e00ff */
[----:B------:R-:W-:Y:S01]  /*1bb0*/  ULEA.HI UR19, UR19, UR6, URZ, 0x6 ;  /* 0x0000000613137291 */ /* 0x000fe2000f8f303f */
[C---:B------:R-:W-:Y:S01]  /*1bc0*/  VIADD R244, R228.reuse, 0x80 ;  /* 0x00000080e4f47836 */ /* 0x040fe20000000000 */
[----:B------:R-:W-:Y:S01]  /*1bd0*/  UIADD3.X UR7, UR53, UR7, UR48, UP2, UP1 ;  /* 0x0000000735077290 */ /* 0x000fe200097e2430 */
[----:B------:R-:W-:Y:S01]  /*1be0*/  IMAD.WIDE.U32 R12, R19, UR57, R12 ;  /* 0x00000039130c7c25 */ /* 0x000fe2000f8e000c */
[----:B------:R-:W-:Y:S01]  /*1bf0*/  USHF.R.S32.HI UR19, URZ, 0x6, UR19 ;  /* 0x000000063f137899 */ /* 0x000fe20008011413 */
[C---:B------:R-:W-:Y:S01]  /*1c00*/  IADD3 R10, P0, R5.reuse, UR12, RZ ;  /* 0x0000000c050a7c10 */ /* 0x040fe2000ff1e0ff */
[----:B------:R-:W-:Y:S01]  /*1c10*/  UIMAD UR18, UR43, UR22, URZ ;  /* 0x000000162b1272a4 */ /* 0x000fe2000f8e023f */
[----:B------:R-:W-:Y:S01]  /*1c20*/  VIADD R242, R228, 0xc0 ;  /* 0x000000c0e4f27836 */ /* 0x000fe20000000000 */
[----:B------:R-:W-:Y:S01]  /*1c30*/  UISETP.LT.AND UP1, UPT, URZ, UR19, UPT ;  /* 0x000000133f00728c */ /* 0x000fe2000bf21270 */
[----:B------:R-:W-:Y:S01]  /*1c40*/  LEA.HI.X.SX32 R5, R5, UR7, 0x1, P0 ;  /* 0x0000000705057c11 */ /* 0x000fe200080f0eff */
[----:B------:R-:W-:Y:S01]  /*1c50*/  ULDC.64 UR54, c[0x0][0x478] ;  /* 0x00011e0000367ab9 */ /* 0x000fe20000000a00 */
[----:B------:R-:W-:Y:S01]  /*1c60*/  LEA R204, P0, R10, UR24, 0x2 ;  /* 0x000000180acc7c11 */ /* 0x000fe2000f8010ff */
[----:B------:R-:W-:-:S02]  /*1c70*/  USEL UR19, URZ, UR19, !UP1 ;  /* 0x000000133f137287 */ /* 0x000fc4000c800000 */
[----:B------:R-:W-:Y:S01]  /*1c80*/  UIMAD UR18, UR57, UR23, UR18 ;  /* 0x00000017391272a4 */ /* 0x000fe2000f8e0212 */
[----:B------:R-:W-:Y:S01]  /*1c90*/  LEA.HI.X R205, R10, UR25, R5, 0x2, P0 ;  /* 0x000000190acd7c11 */ /* 0x000fe200080f1405 */
[----:B------:R-:W-:Y:S01]  /*1ca0*/  UISETP.GT.AND UP1, UPT, UR47, UR19, UPT ;  /* 0x000000132f00728c */ /* 0x000fe2000bf24270 */
[----:B------:R-:W-:Y:S01]  /*1cb0*/  IMAD.MOV.U32 R10, RZ, RZ, R8 ;  /* 0x000000ffff0a7224 */ /* 0x000fe200078e0008 */
[----:B------:R-:W-:Y:S01]  /*1cc0*/  UIMAD.WIDE UR36, UR36, 0x4, UR54 ;  /* 0x00000004242478a5 */ /* 0x000fe2000f8e0236 */
[-C--:B------:R-:W-:Y:S01]  /*1cd0*/  IMAD R5, R27, R6.reuse, RZ ;  /* 0x000000061b057224 */ /* 0x080fe200078e02ff */
[----:B------:R-:W-:Y:S01]  /*1ce0*/  ULDC.64 UR24, c[0x0][0x210] ;  /* 0x0000840000187ab9 */ /* 0x000fe20000000a00 */
[----:B------:R-:W-:Y:S01]  /*1cf0*/  IMAD.WIDE.U32 R10, R4, R6, R10 ;  /* 0x00000006040a7225 */ /* 0x000fe200078e000a */
[----:B------:R-:W-:Y:S01]  /*1d00*/  PLOP3.LUT P0, PT, PT, PT, UP1, 0x80, 0x0 ;  /* 0x000000000000781c */ /* 0x000fe20003f0f018 */
[----:B------:R-:W-:Y:S01]  /*1d10*/  ULDC.64 UR22, c[0x0][0x3e0] ;  /* 0x0000f80000167ab9 */ /* 0x000fe20000000a00 */
[----:B------:R-:W-:Y:S01]  /*1d20*/  LEA R227, P3, R12, UR24, 0x1 ;  /* 0x000000180ce37c11 */ /* 0x000fe2000f8608ff */
[----:B------:R-:W-:Y:S01]  /*1d30*/  IMAD R5, R4, R7, R5 ;  /* 0x0000000704057224 */ /* 0x000fe200078e0205 */
[----:B------:R-:W-:Y:S01]  /*1d40*/  LEA R230, P2, R10, UR22, 0x1 ;  /* 0x000000160ae67c11 */ /* 0x000fe2000f8408ff */
[----:B------:R-:W-:Y:S01]  /*1d50*/  VIADD R21, R13, UR18 ;  /* 0x000000120d157c36 */ /* 0x000fe20008000000 */
[----:B------:R-:W-:-:S02]  /*1d60*/  UIMAD.WIDE UR6, UR42, 0x4, UR44 ;  /* 0x000000042a0678a5 */ /* 0x000fc4000f8e022c */
[----:B------:R-:W-:Y:S01]  /*1d70*/  IADD3 R17, R11, R5, RZ ;  /* 0x000000050b117210 */ /* 0x000fe20007ffe0ff */
[----:B------:R-:W-:Y:S01]  /*1d80*/  UMOV UR12, UR36 ;  /* 0x00000024000c7c82 */ /* 0x000fe20008000000 */
[----:B------:R-:W-:Y:S01]  /*1d90*/  UMOV UR11, UR37 ;  /* 0x00000025000b7c82 */ /* 0x000fe20008000000 */
[----:B------:R-:W-:Y:S02]  /*1da0*/  LEA.HI.X R231, R12, UR25, R21, 0x1, P3 ;  /* 0x000000190ce77c11 */ /* 0x000fe400098f0c15 */
        /* <DEDUP_REMOVED lines=21> */
.L_x_476:
        /* <DEDUP_REMOVED lines=20> */
.L_x_477:
        /* <DEDUP_REMOVED lines=38> */
.L_x_479:
[----:B------:R-:W-:Y:S05]  /*22a0*/  BSYNC B0 ;  /* 0x0000000000007941 */ /* 0x000fea0003800000 */
.L_x_478:
        /* <DEDUP_REMOVED lines=21> */
.L_x_481:
[----:B------:R-:W-:Y:S05]  /*2400*/  BSYNC B0 ;  /* 0x0000000000007941 */ /* 0x000fea0003800000 */
.L_x_480:
[----:B------:R-:W-:Y:S01]  /*2410*/  UIMAD UR8, UR18, UR6, URZ ;  /* 0x00000006120872a4 */ /* 0x000fe2000f8e023f */
[----:B-12---:R-:W-:Y:S01]  /*2420*/  IMAD.U32 R6, RZ, RZ, UR6 ;  /* 0x00000006ff067e24 */ /* 0x006fe2000f8e00ff */
[----:B------:R-:W-:Y:S01]  /*2430*/  USHF.R.S32.HI UR12, URZ, 0x1f, UR57 ;  /* 0x0000001f3f0c7899 */ /* 0x000fe20008011439 */
[----:B------:R-:W-:Y:S01]  /*2440*/  BSSY B0, `(.L_x_482) ;  /* 0x000001f000007945 */ /* 0x000fe20003800000 */
[----:B------:R-:W-:Y:S01]  /*2450*/  UIMAD UR8, UR31, UR7, UR8 ;  /* 0x000000071f0872a4 */ /* 0x000fe2000f8e0208 */
[----:B------:R-:W-:-:S05]  /*2460*/  IMAD.WIDE.U32 R6, R6, UR31, R228 ;  /* 0x0000001f06067c25 */ /* 0x000fca000f8e00e4 */
[----:B------:R-:W-:Y:S01]  /*2470*/  IMAD.U32 R5, RZ, RZ, UR8 ;  /* 0x00000008ff057e24 */ /* 0x000fe2000f8e00ff */
[----:B------:R-:W-:Y:S01]  /*2480*/  IADD3 R8, P0, R6, UR11, RZ ;  /* 0x0000000b06087c10 */ /* 0x000fe2000ff1e0ff */
[----:B------:R-:W-:Y:S02]  /*2490*/  ULDC.64 UR8, c[0x0][0x470] ;  /* 0x00011c0000087ab9 */ /* 0x000fe40000000a00 */
[----:B------:R-:W-:Y:S01]  /*24a0*/  UIMAD UR11, UR12, UR8, URZ ;  /* 0x000000080c0b72a4 */ /* 0x000fe2000f8e023f */
[----:B------:R-:W-:Y:S02]  /*24b0*/  IADD3.X R9, R7, UR16, R5, P0, !PT ;  /* 0x0000001007097c10 */ /* 0x000fe400087fe405 */
[----:B------:R-:W-:Y:S01]  /*24c0*/  MOV R5, UR8 ;  /* 0x0000000800057c02 */ /* 0x000fe20008000f00 */
[----:B------:R-:W-:-:S04]  /*24d0*/  UIMAD UR9, UR57, UR9, UR11 ;  /* 0x00000009390972a4 */ /* 0x000fc8000f8e020b */
        /* <DEDUP_REMOVED lines=21> */
.L_x_483:
[----:B------:R-:W-:Y:S05]  /*2630*/  BSYNC B0 ;  /* 0x0000000000007941 */ /* 0x000fea0003800000 */
.L_x_482:
        /* <DEDUP_REMOVED lines=23> */
.L_x_475:
        /* <DEDUP_REMOVED lines=53> */
.L_x_486:
[----:B------:R-:W-:Y:S05]  /*2b00*/  BSYNC B0 ;  /* 0x0000000000007941 */ /* 0x000fea0003800000 */
.L_x_485:
        /* <DEDUP_REMOVED lines=45> */
.L_x_488:
[----:B------:R-:W-:Y:S05]  /*2de0*/  BSYNC B0 ;  /* 0x0000000000007941 */ /* 0x000fea0003800000 */
.L_x_487:
        /* <DEDUP_REMOVED lines=44> */
.L_x_490:
[----:B------:R-:W-:Y:S05]  /*30b0*/  BSYNC B0 ;  /* 0x0000000000007941 */ /* 0x000fea0003800000 */
.L_x_489:
        /* <DEDUP_REMOVED lines=47> */
.L_x_492:
[----:B------:R-:W-:Y:S05]  /*33b0*/  BSYNC B0 ;  /* 0x0000000000007941 */ /* 0x000fea0003800000 */
.L_x_491:
[----:B------:R-:W-:Y:S01]  /*33c0*/  UIADD3 UR15, -UR31, UR9, URZ ;  /* 0x000000091f0f7290 */ /* 0x000fe2000fffe13f */
[----:B--23--:R-:W-:Y:S01]  /*33d0*/  IMAD.WIDE.U32 R6, R23, UR31, R228 ;  /* 0x0000001f17067c25 */ /* 0x00cfe2000f8e00e4 */
[----:B------:R-:W-:Y:S01]  /*33e0*/  UIMAD UR18, UR28, UR16, URZ ;  /* 0x000000101c1272a4 */ /* 0x000fe2000f8e023f */
[----:B------:R-:W-:Y:S01]  /*33f0*/  BSSY B0, `(.L_x_493) ;  /* 0x0000042000007945 */ /* 0x000fe20003800000 */
[----:B------:R-:W-:Y:S01]  /*3400*/  ULDC.64 UR22, c[0x0][0x260] ;  /* 0x0000980000167ab9 */ /* 0x000fe20000000a00 */
[C---:B------:R-:W-:Y:S01]  /*3410*/  ISETP.GE.AND P6, PT, R233.reuse, UR14, PT ;  /* 0x0000000ee9007c0c */ /* 0x040fe2000bfc6270 */
        /* <DEDUP_REMOVED lines=22> */
[C---:B------:R-:W-:Y:S01]  /*3580*/  IMAD R12, R22.reuse, UR17, R5 ;  /* 0x00000011160c7c24 */ /* 0x040fe2000f8e0205 */
        /* <DEDUP_REMOVED lines=40> */
.L_x_494:
[----:B------:R-:W-:Y:S05]  /*3810*/  BSYNC B0 ;  /* 0x0000000000007941 */ /* 0x000fea0003800000 */
.L_x_493:
        /* <DEDUP_REMOVED lines=59> */
.L_x_496:
[----:B------:R-:W-:Y:S05]  /*3bd0*/  BSYNC B0 ;  /* 0x0000000000007941 */ /* 0x000fea0003800000 */
.L_x_495:
[----:B------:R-:W-:Y:S01]  /*3be0*/  UIMAD UR14, UR28, UR20, URZ ;  /* 0x000000141c0e72a4 */ /* 0x000fe2000f8e023f */
[----:B-1-3--:R-:W-:Y:S01]  /*3bf0*/  IMAD.WIDE.U32 R6, R19, UR31, R228 ;  /* 0x0000001f13067c25 */ /* 0x00afe2000f8e00e4 */
[----:B------:R-:W1:Y:S01]  /*3c00*/  LDC.64 R20, c[0x0][0x3b8] ;  /* 0x0000ee00ff147b82 */ /* 0x000e620000000a00 */
[----:B------:R3:W-:Y:S01]  /*3c10*/  @P4 STS.128 [R220+0x18000], RZ ;  /* 0x018000ffdc004388 */ /* 0x0007e20000000c00 */
[----:B------:R-:W-:Y:S01]  /*3c20*/  UIMAD UR14, UR31, UR21, UR14 ;  /* 0x000000151f0e72a4 */ /* 0x000fe2000f8e020e */
[----:B------:R-:W-:Y:S01]  /*3c30*/  BSSY B0, `(.L_x_497) ;  /* 0x000003c000007945 */ /* 0x000fe20003800000 */
[----:B------:R-:W-:Y:S01]  /*3c40*/  IADD3 R10, P0, R6, UR33, RZ ;  /* 0x00000021060a7c10 */ /* 0x000fe2000ff1e0ff */
[----:B------:R3:W-:Y:S03]  /*3c50*/  @P4 STS.128 [R220+0x1a000], RZ ;  /* 0x01a000ffdc004388 */ /* 0x0007e60000000c00 */
[----:B------:R-:W-:Y:S01]  /*3c60*/  MOV R6, UR14 ;  /* 0x0000000e00067c02 */ /* 0x000fe20008000f00 */
[----:B------:R3:W-:Y:S01]  /*3c70*/  @P4 STS.128 [R220+0x1c000], RZ ;  /* 0x01c000ffdc004388 */ /* 0x0007e20000000c00 */
[----:B------:R-:W-:-:S02]  /*3c80*/  ULDC.64 UR14, c[0x0][0x268] ;  /* 0x00009a00000e7ab9 */ /* 0x000fc40000000a00 */
[----:B------:R-:W-:Y:S01]  /*3c90*/  IADD3.X R11, R7, UR34, R6, P0, !PT ;  /* 0x00000022070b7c10 */ /* 0x000fe200087fe406 */
[----:B------:R3:W-:Y:S01]  /*3ca0*/  @P4 STS.128 [R220+0x1e000], RZ ;  /* 0x01e000ffdc004388 */ /* 0x0007e20000000c00 */
[----:B------:R-:W-:Y:S02]  /*3cb0*/  IMAD R5, R26, UR14, RZ ;  /* 0x0000000e1a057c24 */ /* 0x000fe4000f8e02ff */
[----:B------:R-:W-:-:S04]  /*3cc0*/  IMAD.WIDE.U32 R10, R18, UR14, R10 ;  /* 0x0000000e120a7c25 */ /* 0x000fc8000f8e000a */
[----:B------:R-:W-:-:S05]  /*3cd0*/  IMAD R16, R18, UR15, R5 ;  /* 0x0000000f12107c24 */ /* 0x000fca000f8e0205 */
[----:B------:R-:W-:Y:S01]  /*3ce0*/  IADD3 R17, R11, R16, RZ ;  /* 0x000000100b117210 */ /* 0x000fe20007ffe0ff */
[----:B------:R-:W-:Y:S06]  /*3cf0*/  @P4 BRA `(.L_x_498) ;  /* 0x0000000000bc4947 */ /* 0x000fec0003800000 */
[----:B------:R-:W-:Y:S01]  /*3d00*/  ULDC UR15, c[0x0][0x2d0] ;  /* 0x0000b400000f7ab9 */ /* 0x000fe20000000800 */
[----:B------:R-:W5:Y:S01]  /*3d10*/  LDC.64 R28, c[0x0][0x220] ;  /* 0x00008800ff1c7b82 */ /* 0x000f620000000a00 */
[----:B------:R-:W-:Y:S01]  /*3d20*/  ISETP.GE.AND P0, PT, R228, UR15, PT ;  /* 0x0000000fe4007c0c */ /* 0x000fe2000bf06270 */
[----:B------:R-:W-:Y:S01]  /*3d30*/  IMAD R5, R24, UR20, RZ ;  /* 0x0000001418057c24 */ /* 0x000fe2000f8e02ff */
[----:B------:R-:W-:Y:S02]  /*3d40*/  MOV R6, UR33 ;  /* 0x0000002100067c02 */ /* 0x000fe40008000f00 */
[----:B------:R-:W-:Y:S01]  /*3d50*/  MOV R7, UR34 ;  /* 0x0000002200077c02 */ /* 0x000fe20008000f00 */
[C---:B------:R-:W-:Y:S01]  /*3d60*/  IMAD R12, R22.reuse, UR21, R5 ;  /* 0x00000015160c7c24 */ /* 0x040fe2000f8e0205 */
        /* <DEDUP_REMOVED lines=11> */
[----:B-----5:R-:W-:Y:S01]  /*3e20*/  IMAD.WIDE R12, R228, 0x2, R28 ;  /* 0x00000002e40c7825 */ /* 0x020fe200078e021c */
[----:B--2---:R-:W-:-:S04]  /*3e30*/  @!P0 LEA R14, P1, R8, R14, 0x1 ;  /* 0x0000000e080e8211 */ /* 0x004fc800078208ff */
        /* <DEDUP_REMOVED lines=22> */
[----:B-1----:R-:W-:Y:S05]  /*3fa0*/  @P0 BRA `(.L_x_498) ;  /* 0x0000000000100947 */ /* 0x002fea0003800000 */
[----:B------:R-:W-:Y:S01]  /*3fb0*/  @!PT LDS RZ, [RZ] ;  /* 0x00000000fffff984 */ /* 0x000fe20000000800 */
[----:B------:R-:W-:Y:S01]  /*3fc0*/  @!PT LDS RZ, [RZ] ;  /* 0x00000000fffff984 */ /* 0x000fe20000000800 */
[----:B------:R-:W-:Y:S01]  /*3fd0*/  @!PT LDS RZ, [RZ] ;  /* 0x00000000fffff984 */ /* 0x000fe20000000800 */
[----:B------:R1:W-:Y:S02]  /*3fe0*/  LDGSTS.E.BYPASS.LTC128B.128 [R220+0x1e000], desc[UR4][R6.64+0x180] ;  /* 0x1e00018006dc7fae */ /* 0x0003e4000b901d44 */
.L_x_498:
[----:B------:R-:W-:Y:S05]  /*3ff0*/  BSYNC B0 ;  /* 0x0000000000007941 */ /* 0x000fea0003800000 */
.L_x_497:
[----:B------:R1:W-:Y:S01]  /*4000*/  @P3 STS.128 [R220+0x19000], RZ ;  /* 0x019000ffdc003388 */ /* 0x0003e20000000c00 */
[----:B------:R-:W-:Y:S03]  /*4010*/  BSSY B0, `(.L_x_499) ;  /* 0x0000037000007945 */ /* 0x000fe60003800000 */
[----:B------:R1:W-:Y:S04]  /*4020*/  @P3 STS.128 [R220+0x1b000], RZ ;  /* 0x01b000ffdc003388 */ /* 0x0003e80000000c00 */
[----:B------:R1:W-:Y:S04]  /*4030*/  @P3 STS.128 [R220+0x1d000], RZ ;  /* 0x01d000ffdc003388 */ /* 0x0003e80000000c00 */
[----:B------:R1:W-:Y:S01]  /*4040*/  @P3 STS.128 [R220+0x1f000], RZ ;  /* 0x01f000ffdc003388 */ /* 0x0003e20000000c00 */
[----:B------:R-:W-:Y:S05]  /*4050*/  @P3 BRA `(.L_x_500) ;  /* 0x0000000000c83947 */ /* 0x000fea0003800000 */
[----:B------:R-:W-:Y:S01]  /*4060*/  ULDC UR15, c[0x0][0x2d0] ;  /* 0x0000b400000f7ab9 */ /* 0x000fe20000000800 */
[----:B-12---:R-:W-:Y:S01]  /*4070*/  IADD3 R6, P0, R22, 0x20, RZ ;  /* 0x0000002016067810 */ /* 0x006fe20007f1e0ff */
        /* <DEDUP_REMOVED lines=11> */
[----:B------:R-:W2:Y:S01]  /*4130*/  @!P3 LDC.64 R12, c[0x0][0x220] ;  /* 0x00008800ff0cbb82 */ /* 0x000ea20000000a00 */
        /* <DEDUP_REMOVED lines=11> */
[----:B--2---:R-:W-:-:S03]  /*41f0*/  @!P3 LEA R10, P0, R8, R12, 0x1 ;  /* 0x0000000c080ab211 */ /* 0x004fc600078008ff */
        /* <DEDUP_REMOVED lines=23> */
[----:B------:R1:W-:Y:S02]  /*4370*/  @!P0 LDGSTS.E.BYPASS.LTC128B.128 [R220+0x1f000], desc[UR4][R4.64+0x180] ;  /* 0x1f00018004dc8fae */ /* 0x0003e4000b901d44 */
.L_x_500:
[----:B------:R-:W-:Y:S05]  /*4380*/  BSYNC B0 ;  /* 0x0000000000007941 */ /* 0x000fea0003800000 */
.L_x_499:
[----:B------:R-:W3:Y:S01]  /*4390*/  LDC R249, c[0x0][0x270] ;  /* 0x00009c00fff97b82 */ /* 0x000ee20000000800 */
[----:B------:R-:W-:Y:S01]  /*43a0*/  UIMAD UR14, UR50, UR61, UR57 ;  /* 0x0000003d320e72a4 */ /* 0x000fe2000f8e0239 */
[----:B-1----:R-:W-:Y:S01]  /*43b0*/  IMAD.MOV.U32 R4, RZ, RZ, 0x4 ;  /* 0x00000004ff047424 */ /* 0x002fe200078e00ff */
[----:B------:R-:W4:Y:S01]  /*43c0*/  LDG.E.64 R8, desc[UR4][R20.64] ;  /* 0x0000000414087981 */ /* 0x000f22000c1e1b00 */
[----:B------:R-:W-:Y:S01]  /*43d0*/  IMAD.MOV.U32 R238, RZ, RZ, 0x7f800000 ;  /* 0x7f800000ffee7424 */ /* 0x000fe200078e00ff */
[----:B------:R-:W-:Y:S01]  /*43e0*/  USHF.L.U32 UR14, UR14, 0x5, URZ ;  /* 0x000000050e0e7899 */ /* 0x000fe2000800063f */
[----:B------:R-:W-:Y:S01]  /*43f0*/  IMAD.MOV.U32 R239, RZ, RZ, 0x7f800000 ;  /* 0x7f800000ffef7424 */ /* 0x000fe200078e00ff */
[----:B------:R-:W-:Y:S01]  /*4400*/  CS2R R190, SRZ ;  /* 0x0000000000be7805 */ /* 0x000fe2000001ff00 */
[----:B------:R-:W-:Y:S01]  /*4410*/  IMAD.WIDE R4, R233, R4, UR6 ;  /* 0x00000006e9047e25 */ /* 0x000fe2000f8e0204 */
[----:B--2---:R-:W2:Y:S04]  /*4420*/  LDG.E.64 R6, desc[UR4][R20.64+0x8] ;  /* 0x0000080414067981 */ /* 0x004ea8000c1e1b00 */
[----:B------:R-:W0:Y:S01]  /*4430*/  LDGDEPBAR ;  /* 0x00000000000079af */ /* 0x000e220000000000 */
[----:B------:R-:W-:Y:S01]  /*4440*/  USHF.R.S32.HI UR15, URZ, 0x1f, UR14 ;  /* 0x0000001f3f0f7899 */ /* 0x000fe2000801140e */
[----:B------:R-:W-:Y:S01]  /*4450*/  IMAD.SHL.U32 R251, R248, 0x20, RZ ;  /* 0x00000020f8fb7824 */ /* 0x000fe200078e00ff */
[----:B------:R-:W-:Y:S01]  /*4460*/  CS2R R188, SRZ ;  /* 0x0000000000bc7805 */ /* 0x000fe2000001ff00 */
[----:B------:R-:W5:Y:S01]  /*4470*/  @!P6 LDG.E R238, desc[UR4][R4.64] ;  /* 0x0000000404eee981 */ /* 0x000f62000c1e1900 */
[----:B------:R-:W-:-:S02]  /*4480*/  CS2R R194, SRZ ;  /* 0x0000000000c27805 */ /* 0x000fc4000001ff00 */
[----:B------:R-:W-:Y:S02]  /*4490*/  CS2R R192, SRZ ;  /* 0x0000000000c07805 */ /* 0x000fe4000001ff00 */
[----:B------:R-:W-:Y:S01]  /*44a0*/  CS2R R186, SRZ ;  /* 0x0000000000ba7805 */ /* 0x000fe2000001ff00 */
[----:B------:R1:W5:Y:S01]  /*44b0*/  @!P5 LDG.E R239, desc[UR4][R4.64+0x20] ;  /* 0x0000200404efd981 */ /* 0x000362000c1e1900 */
        /* <DEDUP_REMOVED lines=24> */
[----:B-1----:R-:W-:Y:S02]  /*4640*/  SHF.R.S32.HI R4, RZ, 0x1f, R25 ;  /* 0x0000001fff047819 */ /* 0x002fe40000011419 */
        /* <DEDUP_REMOVED lines=34> */
[----:B------:R-:W-:Y:S01]  /*4870*/  ULDC UR22, c[0x0][0x2d0] ;  /* 0x0000b40000167ab9 */ /* 0x000fe20000000800 */
[----:B------:R-:W-:Y:S01]  /*4880*/  ULDC UR36, c[0x0][0x2dc] ;  /* 0x0000b70000247ab9 */ /* 0x000fe20000000800 */
[----:B------:R-:W-:Y:S01]  /*4890*/  ULDC.U8 UR17, c[0x0][0x388] ;  /* 0x0000e20000117ab9 */ /* 0x000fe20000000000 */
[----:B------:R-:W-:Y:S01]  /*48a0*/  ULDC UR16, c[0x0][0x2ec] ;  /* 0x0000bb0000107ab9 */ /* 0x000fe20000000800 */
[----:B----4-:R-:W-:Y:S02]  /*48b0*/  R2UR UR20, R9 ;  /* 0x00000000091472ca */ /* 0x010fe400000e0000 */
[----:B------:R-:W-:Y:S02]  /*48c0*/  R2UR UR21, R8 ;  /* 0x00000000081572ca */ /* 0x000fe400000e0000 */
[----:B--2---:R-:W-:Y:S02]  /*48d0*/  IADD3 R240, P1, P0, R6, UR14, R25 ;  /* 0x0000000e06f07c10 */ /* 0x004fe4000f83e019 */
[----:B------:R-:W-:-:S02]  /*48e0*/  CS2R R24, SRZ ;  /* 0x0000000000187805 */ /* 0x000fc4000001ff00 */
[----:B------:R-:W-:Y:S01]  /*48f0*/  IADD3.X R247, R7, UR15, R4, P1, P0 ;  /* 0x0000000f07f77c10 */ /* 0x000fe20008fe0404 */
[----:B------:R-:W-:-:S04]  /*4900*/  IMAD.WIDE.U32 R240, R240, -0x2daee0ad, RZ ;  /* 0xd2511f53f0f07825 */ /* 0x000fc800078e00ff */
[----:B------:R-:W-:Y:S02]  /*4910*/  UIADD3 UR33, UR20, -0x4498517b, URZ ;  /* 0xbb67ae8514217890 */ /* 0x000fe4000fffe03f */
[----:B------:R-:W-:Y:S02]  /*4920*/  UIADD3 UR34, UR21, -0x61c88647, URZ ;  /* 0x9e3779b915227890 */ /* 0x000fe4000fffe03f */
[----:B------:R-:W-:Y:S02]  /*4930*/  UIADD3 UR32, UR21, 0x3c6ef372, URZ ;  /* 0x3c6ef37215207890 */ /* 0x000fe4000fffe03f */
[----:B------:R-:W-:Y:S02]  /*4940*/  UIADD3 UR31, UR20, 0x76cf5d0a, URZ ;  /* 0x76cf5d0a141f7890 */ /* 0x000fe4000fffe03f */
[----:B------:R-:W-:Y:S02]  /*4950*/  UIADD3 UR30, UR21, -0x255992d5, URZ ;  /* 0xdaa66d2b151e7890 */ /* 0x000fe4000fffe03f */
[----:B------:R-:W-:-:S02]  /*4960*/  UIADD3 UR29, UR20, 0x32370b8f, URZ ;  /* 0x32370b8f141d7890 */ /* 0x000fc4000fffe03f */
[----:B------:R-:W-:Y:S02]  /*4970*/  UIADD3 UR28, UR21, 0x78dde6e4, URZ ;  /* 0x78dde6e4151c7890 */ /* 0x000fe4000fffe03f */
[----:B------:R-:W-:Y:S02]  /*4980*/  UIADD3 UR27, UR20, -0x126145ec, URZ ;  /* 0xed9eba14141b7890 */ /* 0x000fe4000fffe03f */
[----:B------:R-:W-:Y:S02]  /*4990*/  UIADD3 UR26, UR21, 0x1715609d, URZ ;  /* 0x1715609d151a7890 */ /* 0x000fe4000fffe03f */
[----:B------:R-:W-:Y:S02]  /*49a0*/  UIADD3 UR25, UR20, -0x56f99767, URZ ;  /* 0xa906689914197890 */ /* 0x000fe4000fffe03f */
[----:B------:R-:W-:Y:S02]  /*49b0*/  UIADD3 UR24, UR21, -0x4ab325aa, URZ ;  /* 0xb54cda5615187890 */ /* 0x000fe4000fffe03f */
[----:B---3--:R-:W-:-:S12]  /*49c0*/  UIADD3 UR23, UR20, 0x646e171e, URZ ;  /* 0x646e171e14177890 */ /* 0x008fd8000fffe03f */
.L_x_503:
[----:B------:R-:W0:Y:S01]  /*49d0*/  LDGDEPBAR ;  /* 0x00000000000079af */ /* 0x000e220000000000 */
[----:B------:R-:W-:Y:S01]  /*49e0*/  USHF.L.U32 UR14, UR10, 0x6, URZ ;  /* 0x000000060a0e7899 */ /* 0x000fe2000800063f */
[----:B------:R-:W-:Y:S01]  /*49f0*/  IMAD.MOV.U32 R113, RZ, RZ, 0x8 ;  /* 0x00000008ff717424 */ /* 0x000fe200078e00ff */
[----:B------:R-:W-:Y:S01]  /*4a00*/  USHF.L.U32 UR15, UR8, 0x6, URZ ;  /* 0x00000006080f7899 */ /* 0x000fe2000800063f */
[----:B-----5:R-:W-:Y:S01]  /*4a10*/  FSETP.NEU.FTZ.AND P0, PT, R238, -INF , PT ;  /* 0xff800000ee00780b */ /* 0x020fe20003f1d000 */
[----:B------:R-:W-:Y:S02]  /*4a20*/  UIADD3 UR18, UR13, 0x40, UR14 ;  /* 0x000000400d127890 */ /* 0x000fe4000fffe00e */
[----:B------:R-:W-:Y:S02]  /*4a30*/  UIADD3 UR14, UR14, 0x40, URZ ;  /* 0x000000400e0e7890 */ /* 0x000fe4000fffe03f */
[----:B------:R-:W-:Y:S02]  /*4a40*/  UIADD3 UR18, UR18, -UR9, URZ ;  /* 0x8000000912127290 */ /* 0x000fe4000fffe03f */
[----:B------:R-:W-:Y:S02]  /*4a50*/  UISETP.GT.AND UP1, UPT, UR8, UR19, UPT ;  /* 0x000000130800728c */ /* 0x000fe4000bf24270 */
[----:B------:R-:W-:Y:S04]  /*4a60*/  UISETP.GE.AND UP0, UPT, UR15, UR18, UPT ;  /* 0x000000120f00728c */ /* 0x000fe8000bf06270 */
[----:B------:R-:W-:Y:S06]  /*4a70*/  UISETP.LT.AND UP0, UPT, UR14, UR9, UP0 ;  /* 0x000000090e00728c */ /* 0x000fec0008701270 */
[----:B------:R-:W-:Y:S01]  /*4a80*/  PLOP3.LUT P4, PT, PT, PT, UP0, 0x80, 0x0 ;  /* 0x000000000000781c */ /* 0x000fe20003f8f008 */
[----:B------:R-:W-:Y:S04]  /*4a90*/  DEPBAR.LE SB0, 0x0 ;  /* 0x000080000000791a */ /* 0x000fe80000000000 */
[----:B------:R-:W-:Y:S06]  /*4aa0*/  BAR.SYNC.DEFER_BLOCKING 0x0 ;  /* 0x0000000000007b1d */ /* 0x000fec0000010000 */
[----:B------:R-:W-:Y:S05]  /*4ab0*/  LDSM.16.M88.4 R16, [R210] ;  /* 0x00000000d210783b */ /* 0x000fea0000000200 */
[----:B-1----:R-:W1:Y:S05]  /*4ac0*/  LDSM.16.M88.4 R8, [R2+0x10000] ;  /* 0x010000000208783b */ /* 0x002e6a0000000200 */
[----:B------:R-:W2:Y:S05]  /*4ad0*/  LDSM.16.M88.4 R84, [R2+0x10800] ;  /* 0x010800000254783b */ /* 0x000eaa0000000200 */
[----:B------:R-:W-:Y:S05]  /*4ae0*/  LDSM.16.M88.4 R88, [R212] ;  /* 0x00000000d458783b */ /* 0x000fea0000000200 */
[----:B------:R-:W3:Y:S05]  /*4af0*/  LDSM.16.M88.4 R92, [R3+0x10000] ;  /* 0x01000000035c783b */ /* 0x000eea0000000200 */
[----:B------:R-:W4:Y:S05]  /*4b00*/  LDSM.16.M88.4 R96, [R3+0x10800] ;  /* 0x010800000360783b */ /* 0x000f2a0000000200 */
[----:B------:R-:W-:Y:S05]  /*4b10*/  LDSM.16.M88.4 R100, [R215] ;  /* 0x00000000d764783b */ /* 0x000fea0000000200 */
[----:B------:R-:W4:Y:S05]  /*4b20*/  LDSM.16.M88.4 R104, [R209+0x10000] ;  /* 0x01000000d168783b */ /* 0x000f2a0000000200 */
[----:B------:R-:W-:Y:S01]  /*4b30*/  LDSM.16.M88.4 R108, [R208+0x10000] ;  /* 0x01000000d06c783b */ /* 0x000fe20000000200 */
[C---:B-1----:R-:W-:Y:S01]  /*4b40*/  HMMA.16816.F32 R4, R16.reuse, R8, RZ ;  /* 0x000000081004723c */ /* 0x042fe200000018ff */
[----:B------:R-:W1:Y:S05]  /*4b50*/  @!P4 S2R R112, SR_TID.X ;  /* 0x000000000070c919 */ /* 0x000e6a0000002100 */
[C---:B------:R-:W-:Y:S06]  /*4b60*/  HMMA.16816.F32 R8, R16.reuse, R10, RZ ;  /* 0x0000000a1008723c */ /* 0x040fec00000018ff */
[C---:B--2---:R-:W-:Y:S06]  /*4b70*/  HMMA.16816.F32 R12, R16.reuse, R84, RZ ;  /* 0x00000054100c723c */ /* 0x044fec00000018ff */
[----:B------:R-:W-:Y:S01]  /*4b80*/  HMMA.16816.F32 R16, R16, R86, RZ ;  /* 0x000000561010723c */ /* 0x000fe200000018ff */
[----:B------:R-:W2:Y:S05]  /*4b90*/  LDSM.16.M88.4 R84, [R209+0x10800] ;  /* 0x01080000d154783b */ /* 0x000eaa0000000200 */
[C---:B---3--:R-:W-:Y:S06]  /*4ba0*/  HMMA.16816.F32 R4, R88.reuse, R92, R4 ;  /* 0x0000005c5804723c */ /* 0x048fec0000001804 */
[C---:B------:R-:W-:Y:S01]  /*4bb0*/  HMMA.16816.F32 R8, R88.reuse, R94, R8 ;  /* 0x0000005e5808723c */ /* 0x040fe20000001808 */
[----:B------:R-:W3:Y:S05]  /*4bc0*/  LDSM.16.M88.4 R92, [R214] ;  /* 0x00000000d65c783b */ /* 0x000eea0000000200 */
[C---:B----4-:R-:W-:Y:S06]  /*4bd0*/  HMMA.16816.F32 R12, R88.reuse, R96, R12 ;  /* 0x00000060580c723c */ /* 0x050fec000000180c */
[----:B------:R-:W-:Y:S01]  /*4be0*/  HMMA.16816.F32 R16, R88, R98, R16 ;  /* 0x000000625810723c */ /* 0x000fe20000001810 */
[----:B------:R-:W4:Y:S05]  /*4bf0*/  LDSM.16.M88.4 R88, [R208+0x10800] ;  /* 0x01080000d058783b */ /* 0x000f2a0000000200 */
[C---:B------:R-:W-:Y:S01]  /*4c00*/  HMMA.16816.F32 R4, R100.reuse, R104, R4 ;  /* 0x000000686404723c */ /* 0x040fe20000001804 */
[----:B------:R-:W-:Y:S05]  /*4c10*/  LDSM.16.M88.4 R96, [R210+0x2000] ;  /* 0x00200000d260783b */ /* 0x000fea0000000200 */
[C---:B------:R-:W-:Y:S01]  /*4c20*/  HMMA.16816.F32 R8, R100.reuse, R106, R8 ;  /* 0x0000006a6408723c */ /* 0x040fe20000001808 */
[----:B------:R-:W1:Y:S05]  /*4c30*/  LDSM.16.M88.4 R104, [R2+0x12000] ;  /* 0x012000000268783b */ /* 0x000e6a0000000200 */
[C---:B--2---:R-:W-:Y:S06]  /*4c40*/  HMMA.16816.F32 R12, R100.reuse, R84, R12 ;  /* 0x00000054640c723c */ /* 0x044fec000000180c */
[----:B------:R-:W-:Y:S01]  /*4c50*/  HMMA.16816.F32 R16, R100, R86, R16 ;  /* 0x000000566410723c */ /* 0x000fe20000001810 */
[----:B------:R-:W2:Y:S05]  /*4c60*/  LDSM.16.M88.4 R84, [R2+0x12800] ;  /* 0x012800000254783b */ /* 0x000eaa0000000200 */
[C---:B---3--:R-:W-:Y:S01]  /*4c70*/  HMMA.16816.F32 R4, R92.reuse, R108, R4 ;  /* 0x0000006c5c04723c */ /* 0x048fe20000001804 */
[----:B------:R-:W-:Y:S05]  /*4c80*/  LDSM.16.M88.4 R100, [R212+0x2000] ;  /* 0x00200000d464783b */ /* 0x000fea0000000200 */
[C---:B------:R-:W-:Y:S01]  /*4c90*/  HMMA.16816.F32 R8, R92.reuse, R110, R8 ;  /* 0x0000006e5c08723c */ /* 0x040fe20000001808 */
[----:B------:R-:W3:Y:S05]  /*4ca0*/  LDSM.16.M88.4 R108, [R3+0x12000] ;  /* 0x01200000036c783b */ /* 0x000eea0000000200 */
[C---:B----4-:R-:W-:Y:S06]  /*4cb0*/  HMMA.16816.F32 R12, R92.reuse, R88, R12 ;  /* 0x000000585c0c723c */ /* 0x050fec000000180c */
[----:B------:R-:W-:Y:S01]  /*4cc0*/  HMMA.16816.F32 R16, R92, R90, R16 ;  /* 0x0000005a5c10723c */ /* 0x000fe20000001810 */
[----:B------:R-:W4:Y:S05]  /*4cd0*/  LDSM.16.M88.4 R88, [R3+0x12800] ;  /* 0x012800000358783b */ /* 0x000f2a0000000200 */
[C---:B-1----:R-:W-:Y:S01]  /*4ce0*/  HMMA.16816.F32 R4, R96.reuse, R104, R4 ;  /* 0x000000686004723c */ /* 0x042fe20000001804 */
        /* <DEDUP_REMOVED lines=68> */
[----:B------:R-:W-:Y:S04]  /*5130*/  IMAD.U32 R89, RZ, RZ, UR8 ;  /* 0x00000008ff597e24 */ /* 0x000fe8000f8e00ff */
[----:B------:R-:W-:Y:S01]  /*5140*/  IMAD.U32 R88, RZ, RZ, UR10 ;  /* 0x0000000aff587e24 */ /* 0x000fe2000f8e00ff */
[C---:B-1----:R-:W-:Y:S05]  /*5150*/  HMMA.16816.F32 R4, R100.reuse, R104, R4 ;  /* 0x000000686404723c */ /* 0x042fea0000001804 */
[----:B------:R-:W-:Y:S01]  /*5160*/  IMAD R89, R89, 0x4, R250 ;  /* 0x0000000459597824 */ /* 0x000fe200078e02fa */
[C---:B------:R-:W-:Y:S05]  /*5170*/  HMMA.16816.F32 R8, R100.reuse, R106, R8 ;  /* 0x0000006a6408723c */ /* 0x040fea0000001808 */
[----:B------:R-:W-:Y:S01]  /*5180*/  IMAD R90, R88, 0x2, R248 ;  /* 0x00000002585a7824 */ /* 0x000fe200078e02f8 */
[C---:B--2---:R-:W-:Y:S05]  /*5190*/  HMMA.16816.F32 R12, R100.reuse, R84, R12 ;  /* 0x00000054640c723c */ /* 0x044fea000000180c */
[----:B------:R-:W-:Y:S01]  /*51a0*/  IMAD.WIDE.U32 R88, R89, -0x326172a9, RZ ;  /* 0xcd9e8d5759587825 */ /* 0x000fe200078e00ff */
[----:B------:R-:W-:Y:S01]  /*51b0*/  HMMA.16816.F32 R16, R100, R86, R16 ;  /* 0x000000566410723c */ /* 0x000fe20000001810 */
[----:B------:R-:W1:Y:S04]  /*51c0*/  LDSM.16.M88.4 R84, [R208+0x16800] ;  /* 0x01680000d054783b */ /* 0x000e680000000200 */
[----:B------:R-:W-:Y:S01]  /*51d0*/  LOP3.LUT R90, R241, UR20, R90, 0x96, !PT ;  /* 0x00000014f15a7c12 */ /* 0x000fe2000f8e965a */
[C---:B---3--:R-:W-:Y:S05]  /*51e0*/  HMMA.16816.F32 R4, R92.reuse, R108, R4 ;  /* 0x0000006c5c04723c */ /* 0x048fea0000001804 */
[----:B------:R-:W-:Y:S01]  /*51f0*/  LOP3.LUT R96, R89, UR21, R247, 0x96, !PT ;  /* 0x0000001559607c12 */ /* 0x000fe2000f8e96f7 */
[C---:B------:R-:W-:Y:S05]  /*5200*/  HMMA.16816.F32 R8, R92.reuse, R110, R8 ;  /* 0x0000006e5c08723c */ /* 0x040fea0000001808 */
[----:B------:R-:W-:Y:S06]  /*5210*/  IMAD.WIDE.U32 R90, R90, -0x326172a9, RZ ;  /* 0xcd9e8d575a5a7825 */ /* 0x000fec00078e00ff */
[----:B------:R-:W-:Y:S01]  /*5220*/  IMAD.WIDE.U32 R96, R96, -0x2daee0ad, RZ ;  /* 0xd2511f5360607825 */ /* 0x000fe200078e00ff */
[----:B------:R-:W-:Y:S04]  /*5230*/  LOP3.LUT R98, R91, UR34, R88, 0x96, !PT ;  /* 0x000000225b627c12 */ /* 0x000fe8000f8e9658 */
[----:B------:R-:W-:Y:S01]  /*5240*/  LOP3.LUT R88, R97, UR33, R240, 0x96, !PT ;  /* 0x0000002161587c12 */ /* 0x000fe2000f8e96f0 */
[----:B------:R-:W-:Y:S04]  /*5250*/  IMAD.WIDE.U32 R98, R98, -0x2daee0ad, RZ ;  /* 0xd2511f5362627825 */ /* 0x000fe800078e00ff */
[----:B------:R-:W-:Y:S01]  /*5260*/  IMAD.WIDE.U32 R88, R88, -0x326172a9, RZ ;  /* 0xcd9e8d5758587825 */ /* 0x000fe200078e00ff */
[----:B------:R-:W-:Y:S03]  /*5270*/  LOP3.LUT R100, R99, UR31, R96, 0x96, !PT ;  /* 0x0000001f63647c12 */ /* 0x000fe6000f8e9660 */
[----:B------:R-:W-:Y:S01]  /*5280*/  IMAD.U32 R96, RZ, RZ, UR15 ;  /* 0x0000000fff607e24 */ /* 0x000fe2000f8e00ff */
[----:B------:R-:W-:Y:S01]  /*5290*/  LOP3.LUT R99, R89, UR32, R90, 0x96, !PT ;  /* 0x0000002059637c12 */ /* 0x000fe2000f8e965a */
[----:B------:R-:W-:Y:S01]  /*52a0*/  IMAD.U32 R89, RZ, RZ, UR13 ;  /* 0x0000000dff597e24 */ /* 0x000fe2000f8e00ff */
[C---:B-1----:R-:W-:Y:S01]  /*52b0*/  HMMA.16816.F32 R12, R92.reuse, R84, R12 ;  /* 0x000000545c0c723c */ /* 0x042fe2000000180c */
[----:B------:R-:W-:Y:S02]  /*52c0*/  IMAD.U32 R97, RZ, RZ, UR10 ;  /* 0x0000000aff617e24 */ /* 0x000fe4000f8e00ff */
[----:B------:R-:W-:Y:S01]  /*52d0*/  @!P4 IMAD.SHL.U32 R90, R112, 0x2, RZ ;  /* 0x00000002705ac824 */ /* 0x000fe200078e00ff */
[----:B------:R-:W-:Y:S01]  /*52e0*/  @!P4 IADD3 R91, -R89, 0x1, R233 ;  /* 0x00000001595bc810 */ /* 0x000fe20007ffe1e9 */
[----:B------:R-:W-:Y:S01]  /*52f0*/  IMAD.WIDE.U32 R100, R100, -0x326172a9, RZ ;  /* 0xcd9e8d5764647825 */ /* 0x000fe200078e00ff */
[----:B------:R-:W-:Y:S05]  /*5300*/  HMMA.16816.F32 R16, R92, R86, R16 ;  /* 0x000000565c10723c */ /* 0x000fea0000001810 */
[----:B------:R-:W-:Y:S02]  /*5310*/  @!P4 LOP3.LUT R89, R251, 0x6, R90, 0xf8, !PT ;  /* 0x00000006fb59c812 */ /* 0x000fe400078ef85a */
[----:B------:R-:W-:Y:S04]  /*5320*/  LOP3.LUT R102, R101, UR30, R88, 0x96, !PT ;  /* 0x0000001e65667c12 */ /* 0x000fe8000f8e9658 */
[----:B------:R-:W-:Y:S01]  /*5330*/  @!P4 IADD3 R90, R96, UR9, R91 ;  /* 0x00000009605acc10 */ /* 0x000fe2000fffe05b */
[----:B------:R-:W-:Y:S02]  /*5340*/  @!P4 IMAD R88, R97, 0x40, R89 ;  /* 0x000000406158c824 */ /* 0x000fe400078e0259 */
[----:B------:R-:W-:Y:S01]  /*5350*/  IMAD.WIDE.U32 R102, R102, -0x2daee0ad, RZ ;  /* 0xd2511f5366667825 */ /* 0x000fe200078e00ff */
[C---:B------:R-:W-:Y:S02]  /*5360*/  @!P4 VIMNMX R91, R90.reuse, UR9, PT ;  /* 0x000000095a5bcc48 */ /* 0x040fe4000bfe0100 */
[----:B------:R-:W-:Y:S01]  /*5370*/  @!P4 VIADDMNMX R90, R90, R113, UR9, PT ;  /* 0x000000095a5ace46 */ /* 0x000fe2000b800171 */
[C---:B------:R-:W-:Y:S01]  /*5380*/  @!P4 VIADD R89, R88.reuse, 0x1 ;  /* 0x000000015859c836 */ /* 0x040fe20000000000 */
[CC--:B------:R-:W-:Y:S01]  /*5390*/  @!P4 ISETP.GE.AND P2, PT, R88.reuse, R91.reuse, PT ;  /* 0x0000005b5800c20c */ /* 0x0c0fe20003f46270 */
[----:B------:R-:W-:Y:S03]  /*53a0*/  IMAD.WIDE.U32 R96, R99, -0x2daee0ad, RZ ;  /* 0xd2511f5363607825 */ /* 0x000fe600078e00ff */
[CC--:B------:R-:W-:Y:S01]  /*53b0*/  @!P4 ISETP.GE.AND P1, PT, R89.reuse, R91.reuse, PT ;  /* 0x0000005b5900c20c */ /* 0x0c0fe20003f26270 */
[C---:B------:R-:W-:Y:S01]  /*53c0*/  @!P4 VIADD R84, R88.reuse, 0x10 ;  /* 0x000000105854c836 */ /* 0x040fe20000000000 */
[-C--:B------:R-:W-:Y:S01]  /*53d0*/  @!P4 ISETP.GE.AND P3, PT, R89, R90.reuse, PT ;  /* 0x0000005a5900c20c */ /* 0x080fe20003f66270 */
[----:B------:R-:W-:Y:S01]  /*53e0*/  @!P4 VIADD R89, R88, 0x8 ;  /* 0x000000085859c836 */ /* 0x000fe20000000000 */
[----:B------:R-:W-:Y:S01]  /*53f0*/  LOP3.LUT R101, R103, UR27, R96, 0x96, !PT ;  /* 0x0000001b67657c12 */ /* 0x000fe2000f8e9660 */
[----:B------:R-:W-:Y:S01]  /*5400*/  FMUL.FTZ R96, R238, 1.4426950216293334961 ;  /* 0x3fb8aa3bee607820 */ /* 0x000fe20000410000 */
[----:B------:R-:W-:Y:S02]  /*5410*/  @!P4 FSEL R4, R4, -INF , !P2 ;  /* 0xff8000000404c808 */ /* 0x000fe40005000000 */
[CC--:B------:R-:W-:Y:S02]  /*5420*/  @!P4 ISETP.GE.AND P6, PT, R89.reuse, R91.reuse, PT ;  /* 0x0000005b5900c20c */ /* 0x0c0fe40003fc6270 */
[-C--:B------:R-:W-:Y:S02]  /*5430*/  @!P4 ISETP.GE.AND P5, PT, R89, R90.reuse, PT ;  /* 0x0000005a5900c20c */ /* 0x080fe40003fa6270 */
[----:B------:R-:W-:Y:S01]  /*5440*/  FSEL R89, R96, RZ, P0 ;  /* 0x000000ff60597208 */ /* 0x000fe20000000000 */
[----:B------:R-:W-:Y:S01]  /*5450*/  @!P4 VIADD R96, R88, 0x9 ;  /* 0x000000095860c836 */ /* 0x000fe20000000000 */
[----:B------:R-:W-:Y:S01]  /*5460*/  LOP3.LUT R98, R97, UR29, R98, 0x96, !PT ;  /* 0x0000001d61627c12 */ /* 0x000fe2000f8e9662 */
[C---:B------:R-:W-:Y:S01]  /*5470*/  FMUL.FTZ R97, R239.reuse, 1.4426950216293334961 ;  /* 0x3fb8aa3bef617820 */ /* 0x040fe20000410000 */
[----:B------:R-:W-:Y:S01]  /*5480*/  FSETP.NEU.FTZ.AND P2, PT, R239, -INF , PT ;  /* 0xff800000ef00780b */ /* 0x000fe20003f5d000 */
[--C-:B------:R-:W-:Y:S01]  /*5490*/  FFMA.FTZ R4, R4, UR16, -R89.reuse ;  /* 0x0000001004047c23 */ /* 0x100fe20008010859 */
[----:B------:R-:W-:Y:S01]  /*54a0*/  @!P4 FSEL R7, R7, -INF , !P3 ;  /* 0xff8000000707c808 */ /* 0x000fe20005800000 */
[----:B------:R-:W-:Y:S01]  /*54b0*/  IMAD.WIDE.U32 R98, R98, -0x326172a9, RZ ;  /* 0xcd9e8d5762627825 */ /* 0x000fe200078e00ff */
[----:B------:R-:W-:Y:S01]  /*54c0*/  @!P4 FSEL R5, R5, -INF , !P1 ;  /* 0xff8000000505c808 */ /* 0x000fe20004800000 */
[----:B------:R1:W2:Y:S01]  /*54d0*/  MUFU.EX2 R129, R4 ;  /* 0x0000000400817308 */ /* 0x0002a20000000800 */
[----:B------:R-:W-:Y:S02]  /*54e0*/  @!P4 FSEL R8, R8, -INF , !P6 ;  /* 0xff8000000808c808 */ /* 0x000fe40007000000 */
[-C--:B------:R-:W-:Y:S01]  /*54f0*/  @!P4 ISETP.GE.AND P0, PT, R96, R91.reuse, PT ;  /* 0x0000005b6000c20c */ /* 0x080fe20003f06270 */
[--C-:B------:R-:W-:Y:S01]  /*5500*/  FFMA.FTZ R5, R5, UR16, -R89.reuse ;  /* 0x0000001005057c23 */ /* 0x100fe20008010859 */
[----:B------:R-:W-:Y:S01]  /*5510*/  @!P4 FSEL R10, R10, -INF , !P5 ;  /* 0xff8000000a0ac808 */ /* 0x000fe20006800000 */
[--C-:B------:R-:W-:Y:S01]  /*5520*/  FFMA.FTZ R8, R8, UR16, -R89.reuse ;  /* 0x0000001008087c23 */ /* 0x100fe20008010859 */
[----:B------:R-:W-:Y:S03]  /*5530*/  @!P4 FSEL R9, R9, -INF , !P0 ;  /* 0xff8000000909c808 */ /* 0x000fe60004000000 */
[----:B------:R3:W4:Y:S01]  /*5540*/  MUFU.EX2 R128, R5 ;  /* 0x0000000500807308 */ /* 0x0007220000000800 */
[-C--:B------:R-:W-:Y:S02]  /*5550*/  @!P4 ISETP.GE.AND P1, PT, R96, R90.reuse, PT ;  /* 0x0000005a6000c20c */ /* 0x080fe40003f26270 */
[----:B------:R-:W-:Y:S01]  /*5560*/  LOP3.LUT R100, R99, UR28, R100, 0x96, !PT ;  /* 0x0000001c63647c12 */ /* 0x000fe2000f8e9664 */
[--C-:B------:R-:W-:Y:S01]  /*5570*/  FFMA.FTZ R9, R9, UR16, -R89.reuse ;  /* 0x0000001009097c23 */ /* 0x100fe20008010859 */
[-C--:B------:R-:W-:Y:S02]  /*5580*/  @!P4 ISETP.GE.AND P3, PT, R84, R90.reuse, PT ;  /* 0x0000005a5400c20c */ /* 0x080fe40003f66270 */
[----:B------:R-:W-:Y:S03]  /*5590*/  @!P4 FSEL R11, R11, -INF , !P1 ;  /* 0xff8000000b0bc808 */ /* 0x000fe60004800000 */
[----:B------:R-:W-:Y:S01]  /*55a0*/  MUFU.EX2 R125, R8 ;  /* 0x00000008007d7308 */ /* 0x000fe20000000800 */
[----:B-1----:R-:W-:Y:S01]  /*55b0*/  FSEL R4, R97, RZ, P2 ;  /* 0x000000ff61047208 */ /* 0x002fe20001000000 */
[----:B------:R-:W-:Y:S01]  /*55c0*/  IMAD.WIDE.U32 R96, R101, -0x326172a9, RZ ;  /* 0xcd9e8d5765607825 */ /* 0x000fe200078e00ff */
[-C--:B------:R-:W-:Y:S02]  /*55d0*/  @!P4 ISETP.GE.AND P2, PT, R88, R90.reuse, PT ;  /* 0x0000005a5800c20c */ /* 0x080fe40003f46270 */
[----:B------:R-:W-:Y:S01]  /*55e0*/  @!P4 FSEL R14, R14, -INF , !P3 ;  /* 0xff8000000e0ec808 */ /* 0x000fe20005800000 */
[--C-:B------:R-:W-:Y:S01]  /*55f0*/  FFMA.FTZ R7, R7, UR16, -R4.reuse ;  /* 0x0000001007077c23 */ /* 0x100fe20008010804 */
[----:B------:R-:W-:Y:S01]  /*5600*/  @!P4 FSEL R6, R6, -INF , !P2 ;  /* 0xff8000000606c808 */ /* 0x000fe20005000000 */
[----:B------:R-:W-:Y:S01]  /*5610*/  FFMA.FTZ R10, R10, UR16, -R4 ;  /* 0x000000100a0a7c23 */ /* 0x000fe20008010804 */
[-C--:B------:R-:W-:Y:S01]  /*5620*/  @!P4 ISETP.GE.AND P2, PT, R84, R91.reuse, PT ;  /* 0x0000005b5400c20c */ /* 0x080fe20003f46270 */
[----:B------:R-:W1:Y:S01]  /*5630*/  MUFU.EX2 R130, R7 ;  /* 0x0000000700827308 */ /* 0x000e620000000800 */
[----:B------:R-:W-:Y:S01]  /*5640*/  LOP3.LUT R84, R97, UR26, R98, 0x96, !PT ;  /* 0x0000001a61547c12 */ /* 0x000fe2000f8e9662 */
[--C-:B------:R-:W-:Y:S01]  /*5650*/  FFMA.FTZ R6, R6, UR16, -R4.reuse ;  /* 0x0000001006067c23 */ /* 0x100fe20008010804 */
[----:B---3--:R-:W-:Y:S01]  /*5660*/  @!P4 VIADD R5, R88, 0x11 ;  /* 0x000000115805c836 */ /* 0x008fe20000000000 */
[----:B------:R-:W-:Y:S01]  /*5670*/  @!P4 FSEL R12, R12, -INF , !P2 ;  /* 0xff8000000c0cc808 */ /* 0x000fe20005000000 */
[--C-:B------:R-:W-:Y:S01]  /*5680*/  FFMA.FTZ R11, R11, UR16, -R4.reuse ;  /* 0x000000100b0b7c23 */ /* 0x100fe20008010804 */
[----:B------:R-:W-:Y:S04]  /*5690*/  IMAD.WIDE.U32 R84, R84, -0x2daee0ad, RZ ;  /* 0xd2511f5354547825 */ /* 0x000fe800078e00ff */
[----:B------:R-:W-:Y:S01]  /*56a0*/  FFMA.FTZ R14, R14, UR16, -R4 ;  /* 0x000000100e0e7c23 */ /* 0x000fe20008010804 */
[----:B------:R3:W1:Y:S01]  /*56b0*/  MUFU.EX2 R131, R6 ;  /* 0x0000000600837308 */ /* 0x0006620000000800 */
[CC--:B------:R-:W-:Y:S01]  /*56c0*/  @!P4 ISETP.GE.AND P6, PT, R5.reuse, R91.reuse, PT ;  /* 0x0000005b0500c20c */ /* 0x0c0fe20003fc6270 */
[--C-:B------:R-:W-:Y:S01]  /*56d0*/  FFMA.FTZ R12, R12, UR16, -R89.reuse ;  /* 0x000000100c0c7c23 */ /* 0x100fe20008010859 */
[-C--:B------:R-:W-:Y:S01]  /*56e0*/  @!P4 ISETP.GE.AND P0, PT, R5, R90.reuse, PT ;  /* 0x0000005a0500c20c */ /* 0x080fe20003f06270 */
[C---:B------:R-:W-:Y:S01]  /*56f0*/  @!P4 VIADD R5, R88.reuse, 0x18 ;  /* 0x000000185805c836 */ /* 0x040fe20000000000 */
[----:B------:R-:W-:Y:S01]  /*5700*/  @!P4 FSEL R13, R13, -INF , !P6 ;  /* 0xff8000000d0dc808 */ /* 0x000fe20007000000 */
[----:B------:R-:W-:Y:S01]  /*5710*/  @!P4 VIADD R88, R88, 0x19 ;  /* 0x000000195858c836 */ /* 0x000fe20000000000 */
[----:B------:R-:W-:Y:S03]  /*5720*/  LOP3.LUT R86, R84, 0xff, RZ, 0xc0, !PT ;  /* 0x000000ff54567812 */ /* 0x000fe600078ec0ff */
[----:B------:R2:W1:Y:S01]  /*5730*/  MUFU.EX2 R124, R9 ;  /* 0x00000009007c7308 */ /* 0x0004620000000800 */
[-C--:B------:R-:W-:Y:S01]  /*5740*/  @!P4 ISETP.GE.AND P5, PT, R5, R91.reuse, PT ;  /* 0x0000005b0500c20c */ /* 0x080fe20003fa6270 */
[----:B------:R-:W-:Y:S01]  /*5750*/  FFMA.FTZ R13, R13, UR16, -R89 ;  /* 0x000000100d0d7c23 */ /* 0x000fe20008010859 */
[-C--:B------:R-:W-:Y:S02]  /*5760*/  @!P4 ISETP.GE.AND P2, PT, R5, R90.reuse, PT ;  /* 0x0000005a0500c20c */ /* 0x080fe40003f46270 */
[C---:B------:R-:W-:Y:S02]  /*5770*/  @!P4 ISETP.GE.AND P1, PT, R88.reuse, R91, PT ;  /* 0x0000005b5800c20c */ /* 0x040fe40003f26270 */
[----:B------:R-:W-:Y:S03]  /*5780*/  @!P4 ISETP.GE.AND P6, PT, R88, R90, PT ;  /* 0x0000005a5800c20c */ /* 0x000fe60003fc6270 */
[----:B------:R4:W1:Y:S01]  /*5790*/  MUFU.EX2 R127, R10 ;  /* 0x0000000a007f7308 */ /* 0x0008620000000800 */
[----:B---3--:R-:W-:Y:S01]  /*57a0*/  IMAD.WIDE.U32 R6, R100, -0x2daee0ad, RZ ;  /* 0xd2511f5364067825 */ /* 0x008fe200078e00ff */
[----:B------:R-:W-:Y:S02]  /*57b0*/  SHF.R.U32.HI R88, RZ, 0x10, R84 ;  /* 0x00000010ff587819 */ /* 0x000fe40000011654 */
[----:B------:R-:W-:Y:S02]  /*57c0*/  LOP3.LUT R90, R84, 0xffff, RZ, 0xc0, !PT ;  /* 0x0000ffff545a7812 */ /* 0x000fe400078ec0ff */
[----:B------:R-:W-:Y:S02]  /*57d0*/  LOP3.LUT R7, R7, UR25, R102, 0x96, !PT ;  /* 0x0000001907077c12 */ /* 0x000fe4000f8e9666 */
[----:B------:R-:W-:Y:S02]  /*57e0*/  LOP3.LUT R8, R85, UR23, R6, 0x96, !PT ;  /* 0x0000001755087c12 */ /* 0x000fe4000f8e9606 */
[----:B------:R-:W3:Y:S01]  /*57f0*/  MUFU.EX2 R121, R12 ;  /* 0x0000000c00797308 */ /* 0x000ee20000000800 */
[----:B--2---:R-:W-:Y:S01]  /*5800*/  SHF.R.U32.HI R9, RZ, 0x18, R84 ;  /* 0x00000018ff097819 */ /* 0x004fe20000011654 */
[----:B------:R-:W-:Y:S01]  /*5810*/  IMAD.WIDE.U32 R6, R7, -0x326172a9, RZ ;  /* 0xcd9e8d5707067825 */ /* 0x000fe200078e00ff */
[----:B------:R-:W-:Y:S02]  /*5820*/  @!P4 FSEL R15, R15, -INF , !P0 ;  /* 0xff8000000f0fc808 */ /* 0x000fe40004000000 */
[----:B------:R-:W-:Y:S02]  /*5830*/  ISETP.LE.U32.AND P0, PT, R9, UR17, PT ;  /* 0x0000001109007c0c */ /* 0x000fe4000bf03070 */
[----:B------:R-:W-:Y:S01]  /*5840*/  LOP3.LUT R5, R7, UR24, R96, 0x96, !PT ;  /* 0x0000001807057c12 */ /* 0x000fe2000f8e9660 */
[----:B------:R-:W-:Y:S01]  /*5850*/  FFMA.FTZ R15, R15, UR16, -R4 ;  /* 0x000000100f0f7c23 */ /* 0x000fe20008010804 */
[C---:B----4-:R-:W-:Y:S01]  /*5860*/  LOP3.LUT R10, R6.reuse, 0xffff, RZ, 0xc0, !PT ;  /* 0x0000ffff060a7812 */ /* 0x050fe200078ec0ff */
[----:B------:R-:W-:Y:S01]  /*5870*/  MUFU.EX2 R126, R11 ;  /* 0x0000000b007e7308 */ /* 0x000fe20000000800 */
[----:B------:R-:W-:Y:S02]  /*5880*/  LOP3.LUT R84, R6, 0xff, RZ, 0xc0, !PT ;  /* 0x000000ff06547812 */ /* 0x000fe400078ec0ff */
[--C-:B------:R-:W-:Y:S02]  /*5890*/  SHF.R.U32.HI R87, RZ, 0x18, R6.reuse ;  /* 0x00000018ff577819 */ /* 0x100fe40000011606 */
[----:B------:R-:W-:Y:S02]  /*58a0*/  SHF.R.U32.HI R85, RZ, 0x10, R6 ;  /* 0x00000010ff557819 */ /* 0x000fe40000011606 */
[C---:B------:R-:W-:Y:S03]  /*58b0*/  LOP3.LUT R6, R5.reuse, 0xffff, RZ, 0xc0, !PT ;  /* 0x0000ffff05067812 */ /* 0x040fe600078ec0ff */
[----:B------:R-:W-:Y:S01]  /*58c0*/  MUFU.EX2 R120, R13 ;  /* 0x0000000d00787308 */ /* 0x000fe20000000800 */
[----:B------:R-:W-:Y:S02]  /*58d0*/  LOP3.LUT R7, R5, 0xff, RZ, 0xc0, !PT ;  /* 0x000000ff05077812 */ /* 0x000fe400078ec0ff */
[----:B------:R-:W-:Y:S02]  /*58e0*/  SHF.R.U32.HI R6, RZ, 0x8, R6 ;  /* 0x00000008ff067819 */ /* 0x000fe40000011606 */
[----:B------:R-:W-:Y:S02]  /*58f0*/  SHF.R.U32.HI R9, RZ, 0x10, R5 ;  /* 0x00000010ff097819 */ /* 0x000fe40000011605 */
[----:B------:R-:W-:Y:S03]  /*5900*/  LOP3.LUT R6, R6, 0xffff, RZ, 0xc0, !PT ;  /* 0x0000ffff06067812 */ /* 0x000fe600078ec0ff */
[----:B------:R-:W-:Y:S01]  /*5910*/  MUFU.EX2 R123, R14 ;  /* 0x0000000e007b7308 */ /* 0x000fe20000000800 */
[----:B------:R-:W-:Y:S02]  /*5920*/  @!P4 FSEL R17, R17, -INF , !P1 ;  /* 0xff8000001111c808 */ /* 0x000fe40004800000 */
[----:B------:R-:W-:Y:S02]  /*5930*/  @!P4 FSEL R16, R16, -INF , !P5 ;  /* 0xff8000001010c808 */ /* 0x000fe40006800000 */
[----:B------:R-:W-:Y:S02]  /*5940*/  ISETP.LE.U32.AND P5, PT, R7, UR17, PT ;  /* 0x0000001107007c0c */ /* 0x000fe4000bfa3070 */
[----:B------:R-:W-:Y:S01]  /*5950*/  ISETP.LE.U32.AND P1, PT, R6, UR17, PT ;  /* 0x0000001106007c0c */ /* 0x000fe2000bf23070 */
[----:B------:R-:W-:Y:S01]  /*5960*/  FFMA.FTZ R16, R16, UR16, -R89 ;  /* 0x0000001010107c23 */ /* 0x000fe20008010859 */
[----:B------:R-:W-:Y:S01]  /*5970*/  SHF.R.U32.HI R5, RZ, 0x18, R5 ;  /* 0x00000018ff057819 */ /* 0x000fe20000011605 */
[----:B------:R-:W-:Y:S01]  /*5980*/  FFMA.FTZ R89, R17, UR16, -R89 ;  /* 0x0000001011597c23 */ /* 0x000fe20008010859 */
[----:B------:R-:W-:Y:S01]  /*5990*/  LOP3.LUT R7, R9, 0xff, RZ, 0xc0, !PT ;  /* 0x000000ff09077812 */ /* 0x000fe200078ec0ff */
[----:B------:R-:W2:Y:S01]  /*59a0*/  MUFU.EX2 R122, R15 ;  /* 0x0000000f007a7308 */ /* 0x000ea20000000800 */
[----:B------:R-:W-:Y:S02]  /*59b0*/  @!P4 FSEL R19, R19, -INF , !P6 ;  /* 0xff8000001313c808 */ /* 0x000fe40007000000 */
[----:B------:R-:W-:Y:S02]  /*59c0*/  @!P4 FSEL R18, R18, -INF , !P2 ;  /* 0xff8000001212c808 */ /* 0x000fe40005000000 */
[----:B------:R-:W-:Y:S01]  /*59d0*/  ISETP.LE.U32.AND P6, PT, R5, UR17, PT ;  /* 0x0000001105007c0c */ /* 0x000fe2000bfc3070 */
[----:B------:R-:W-:Y:S01]  /*59e0*/  @!P5 FADD.FTZ R129, -R129, -RZ ;  /* 0x800000ff8181d221 */ /* 0x000fe20000010100 */
[----:B------:R-:W-:Y:S01]  /*59f0*/  ISETP.LE.U32.AND P2, PT, R7, UR17, PT ;  /* 0x0000001107007c0c */ /* 0x000fe2000bf43070 */
[----:B------:R-:W-:Y:S01]  /*5a00*/  @!P1 FADD.FTZ R128, -R128, -RZ ;  /* 0x800000ff80809221 */ /* 0x000fe20000010100 */
[----:B------:R-:W-:Y:S01]  /*5a10*/  SHF.R.U32.HI R6, RZ, 0x8, R10 ;  /* 0x00000008ff067819 */ /* 0x000fe2000001160a */
[--C-:B------:R-:W-:Y:S01]  /*5a20*/  FFMA.FTZ R18, R18, UR16, -R4.reuse ;  /* 0x0000001012127c23 */ /* 0x100fe20008010804 */
[----:B------:R-:W-:Y:S01]  /*5a30*/  ISETP.LE.U32.AND P4, PT, R84, UR17, PT ;  /* 0x0000001154007c0c */ /* 0x000fe2000bf83070 */
[----:B------:R-:W-:Y:S01]  /*5a40*/  FFMA.FTZ R4, R19, UR16, -R4 ;  /* 0x0000001013047c23 */ /* 0x000fe20008010804 */
[----:B------:R-:W-:Y:S01]  /*5a50*/  LOP3.LUT R5, R6, 0xffff, RZ, 0xc0, !PT ;  /* 0x0000ffff06057812 */ /* 0x000fe200078ec0ff */
[----:B------:R-:W-:Y:S01]  /*5a60*/  MUFU.EX2 R117, R16 ;  /* 0x0000001000757308 */ /* 0x000fe20000000800 */
[----:B------:R-:W-:Y:S02]  /*5a70*/  LOP3.LUT R6, R85, 0xff, RZ, 0xc0, !PT ;  /* 0x000000ff55067812 */ /* 0x000fe400078ec0ff */
[----:B------:R-:W-:Y:S01]  /*5a80*/  ISETP.LE.U32.AND P1, PT, R5, UR17, PT ;  /* 0x0000001105007c0c */ /* 0x000fe2000bf23070 */
[----:B-1----:R-:W-:Y:S01]  /*5a90*/  @!P6 FADD.FTZ R130, -R130, -RZ ;  /* 0x800000ff8282e221 */ /* 0x002fe20000010100 */
[----:B------:R-:W-:Y:S01]  /*5aa0*/  LOP3.LUT R5, R8, 0xff, RZ, 0xc0, !PT ;  /* 0x000000ff08057812 */ /* 0x000fe200078ec0ff */
[----:B------:R-:W-:Y:S01]  /*5ab0*/  @!P2 FADD.FTZ R131, -R131, -RZ ;  /* 0x800000ff8383a221 */ /* 0x000fe20000010100 */
[----:B------:R-:W-:Y:S03]  /*5ac0*/  ISETP.LE.U32.AND P6, PT, R6, UR17, PT ;  /* 0x0000001106007c0c */ /* 0x000fe6000bfc3070 */
[----:B------:R-:W1:Y:S01]  /*5ad0*/  MUFU.EX2 R118, R4 ;  /* 0x0000000400767308 */ /* 0x000e620000000800 */
[----:B------:R-:W-:Y:S01]  /*5ae0*/  SHF.R.U32.HI R6, RZ, 0x18, R8 ;  /* 0x00000018ff067819 */ /* 0x000fe20000011608 */
[----:B------:R-:W-:Y:S01]  /*5af0*/  @!P4 FADD.FTZ R125, -R125, -RZ ;  /* 0x800000ff7d7dc221 */ /* 0x000fe20000010100 */
[----:B------:R-:W-:Y:S02]  /*5b00*/  ISETP.LE.U32.AND P2, PT, R5, UR17, PT ;  /* 0x0000001105007c0c */ /* 0x000fe4000bf43070 */
[----:B------:R-:W-:Y:S02]  /*5b10*/  LOP3.LUT R5, R8, 0xffff, RZ, 0xc0, !PT ;  /* 0x0000ffff08057812 */ /* 0x000fe400078ec0ff */
[----:B------:R-:W-:Y:S01]  /*5b20*/  ISETP.LE.U32.AND P4, PT, R6, UR17, PT ;  /* 0x0000001106007c0c */ /* 0x000fe2000bf83070 */
[----:B------:R-:W-:Y:S01]  /*5b30*/  @!P1 FADD.FTZ R124, -R124, -RZ ;  /* 0x800000ff7c7c9221 */ /* 0x000fe20000010100 */
[----:B------:R-:W-:Y:S01]  /*5b40*/  LOP3.LUT R6, R88, 0xff, RZ, 0xc0, !PT ;  /* 0x000000ff58067812 */ /* 0x000fe200078ec0ff */
[----:B------:R-:W4:Y:S01]  /*5b50*/  MUFU.EX2 R116, R89 ;  /* 0x0000005900747308 */ /* 0x000f220000000800 */
[----:B------:R-:W-:Y:S01]  /*5b60*/  SHF.R.U32.HI R5, RZ, 0x8, R5 ;  /* 0x00000008ff057819 */ /* 0x000fe20000011605 */
[----:B------:R-:W-:Y:S01]  /*5b70*/  @!P6 FADD.FTZ R127, -R127, -RZ ;  /* 0x800000ff7f7fe221 */ /* 0x000fe20000010100 */
[----:B------:R-:W-:Y:S02]  /*5b80*/  ISETP.LE.U32.AND P1, PT, R6, UR17, PT ;  /* 0x0000001106007c0c */ /* 0x000fe4000bf23070 */
[----:B------:R-:W-:Y:S01]  /*5b90*/  LOP3.LUT R5, R5, 0xffff, RZ, 0xc0, !PT ;  /* 0x0000ffff05057812 */ /* 0x000fe200078ec0ff */
[----:B---3--:R-:W-:Y:S01]  /*5ba0*/  @!P2 FADD.FTZ R121, -R121, -RZ ;  /* 0x800000ff7979a221 */ /* 0x008fe20000010100 */
[----:B------:R-:W-:Y:S03]  /*5bb0*/  SHF.R.U32.HI R6, RZ, 0x8, R90 ;  /* 0x00000008ff067819 */ /* 0x000fe6000001165a */
[----:B------:R-:W3:Y:S01]  /*5bc0*/  MUFU.EX2 R119, R18 ;  /* 0x0000001200777308 */ /* 0x000ee20000000800 */
[----:B------:R-:W-:Y:S01]  /*5bd0*/  ISETP.LE.U32.AND P6, PT, R5, UR17, PT ;  /* 0x0000001105007c0c */ /* 0x000fe2000bfc3070 */
[----:B--2---:R-:W-:Y:S01]  /*5be0*/  @!P4 FADD.FTZ R122, -R122, -RZ ;  /* 0x800000ff7a7ac221 */ /* 0x004fe20000010100 */
[----:B------:R-:W-:Y:S01]  /*5bf0*/  LOP3.LUT R5, R6, 0xffff, RZ, 0xc0, !PT ;  /* 0x0000ffff06057812 */ /* 0x000fe200078ec0ff */
[----:B-1----:R-:W-:Y:S01]  /*5c00*/  @!P0 FADD.FTZ R118, -R118, -RZ ;  /* 0x800000ff76768221 */ /* 0x002fe20000010100 */
[----:B------:R-:W-:Y:S02]  /*5c10*/  ISETP.LE.U32.AND P5, PT, R87, UR17, PT ;  /* 0x0000001157007c0c */ /* 0x000fe4000bfa3070 */
[----:B------:R-:W-:Y:S02]  /*5c20*/  ISETP.LE.U32.AND P2, PT, R5, UR17, PT ;  /* 0x0000001105007c0c */ /* 0x000fe4000bf43070 */
[----:B------:R-:W-:Y:S02]  /*5c30*/  F2FP.RELU.F16.F32.PACK_AB R6, R128, R129 ;  /* 0x000000818006723e */ /* 0x000fe400000008ff */
[----:B------:R-:W-:Y:S02]  /*5c40*/  F2FP.RELU.F16.F32.PACK_AB R5, R130, R131 ;  /* 0x000000838205723e */ /* 0x000fe400000008ff */
[----:B------:R-:W-:Y:S01]  /*5c50*/  F2FP.RELU.F16.F32.PACK_AB R4, R124, R125 ;  /* 0x0000007d7c04723e */ /* 0x000fe200000008ff */
[----:B------:R1:W-:Y:S01]  /*5c60*/  STS [R234+0x22000], R6 ;  /* 0x02200006ea007388 */ /* 0x0003e20000000800 */
[----:B------:R-:W-:Y:S01]  /*5c70*/  SHF.R.U32.HI R8, RZ, 0x10, R8 ;  /* 0x00000010ff087819 */ /* 0x000fe20000011608 */
[----:B------:R-:W-:Y:S01]  /*5c80*/  @!P6 FADD.FTZ R120, -R120, -RZ ;  /* 0x800000ff7878e221 */ /* 0x000fe20000010100 */
[----:B------:R-:W-:Y:S02]  /*5c90*/  ISETP.LE.U32.AND P3, PT, R86, UR17, PT ;  /* 0x0000001156007c0c */ /* 0x000fe4000bf63070 */
[----:B------:R2:W-:Y:S01]  /*5ca0*/  STS [R234+0x22400], R5 ;  /* 0x02240005ea007388 */ /* 0x0005e20000000800 */
[----:B------:R-:W-:Y:S01]  /*5cb0*/  LOP3.LUT R8, R8, 0xff, RZ, 0xc0, !PT ;  /* 0x000000ff08087812 */ /* 0x000fe200078ec0ff */
[----:B------:R-:W-:Y:S01]  /*5cc0*/  @!P5 FADD.FTZ R126, -R126, -RZ ;  /* 0x800000ff7e7ed221 */ /* 0x000fe20000010100 */
[----:B----4-:R-:W-:Y:S02]  /*5cd0*/  @!P2 FADD.FTZ R116, -R116, -RZ ;  /* 0x800000ff7474a221 */ /* 0x010fe40000010100 */
[----:B------:R4:W-:Y:S01]  /*5ce0*/  STS [R237+0x22000], R4 ;  /* 0x02200004ed007388 */ /* 0x0009e20000000800 */
[----:B------:R-:W-:Y:S01]  /*5cf0*/  ISETP.LE.U32.AND P5, PT, R8, UR17, PT ;  /* 0x0000001108007c0c */ /* 0x000fe2000bfa3070 */
[----:B---3--:R-:W-:Y:S01]  /*5d00*/  @!P1 FADD.FTZ R119, -R119, -RZ ;  /* 0x800000ff77779221 */ /* 0x008fe20000010100 */
[----:B------:R-:W-:Y:S02]  /*5d10*/  F2FP.RELU.F16.F32.PACK_AB R8, R126, R127 ;  /* 0x0000007f7e08723e */ /* 0x000fe400000008ff */
[----:B------:R-:W-:Y:S02]  /*5d20*/  F2FP.RELU.F16.F32.PACK_AB R7, R120, R121 ;  /* 0x000000797807723e */ /* 0x000fe400000008ff */
[----:B------:R-:W-:Y:S01]  /*5d30*/  FSETP.GE.FTZ.AND P2, PT, R129, RZ, PT ;  /* 0x000000ff8100720b */ /* 0x000fe20003f56000 */
[----:B------:R-:W-:Y:S01]  /*5d40*/  @!P3 FADD.FTZ R117, -R117, -RZ ;  /* 0x800000ff7575b221 */ /* 0x000fe20000010100 */
[----:B------:R-:W-:Y:S01]  /*5d50*/  STS [R237+0x22400], R8 ;  /* 0x02240008ed007388 */ /* 0x000fe20000000800 */
[----:B------:R-:W-:Y:S02]  /*5d60*/  FSETP.GE.FTZ.AND P1, PT, R128, RZ, PT ;  /* 0x000000ff8000720b */ /* 0x000fe40003f36000 */
[----:B------:R-:W-:Y:S02]  /*5d70*/  FSETP.GE.FTZ.AND P3, PT, R121, RZ, PT ;  /* 0x000000ff7900720b */ /* 0x000fe40003f76000 */
[----:B------:R-:W-:Y:S01]  /*5d80*/  STS [R235+0x22000], R7 ;  /* 0x02200007eb007388 */ /* 0x000fe20000000800 */
[----:B------:R-:W-:Y:S05]  /*5d90*/  @!P5 FADD.FTZ R123, -R123, -RZ ;  /* 0x800000ff7b7bd221 */ /* 0x000fea0000010100 */
[----:B-1----:R-:W-:Y:S02]  /*5da0*/  F2FP.RELU.F16.F32.PACK_AB R6, R122, R123 ;  /* 0x0000007b7a06723e */ /* 0x002fe400000008ff */
[----:B--2---:R-:W-:Y:S03]  /*5db0*/  F2FP.RELU.F16.F32.PACK_AB R5, R116, R117 ;  /* 0x000000757405723e */ /* 0x004fe600000008ff */
[----:B------:R-:W-:Y:S01]  /*5dc0*/  STS [R235+0x22400], R6 ;  /* 0x02240006eb007388 */ /* 0x000fe20000000800 */
[----:B----4-:R-:W-:Y:S04]  /*5dd0*/  F2FP.RELU.F16.F32.PACK_AB R4, R118, R119 ;  /* 0x000000777604723e */ /* 0x010fe800000008ff */
[----:B------:R-:W-:Y:S05]  /*5de0*/  STS [R236+0x22000], R5 ;  /* 0x02200005ec007388 */ /* 0x000fea0000000800 */
[----:B------:R-:W-:Y:S05]  /*5df0*/  STS [R236+0x22400], R4 ;  /* 0x02240004ec007388 */ /* 0x000fea0000000800 */
[----:B------:R-:W-:Y:S05]  /*5e00*/  LDSM.16.M88.4 R16, [R210+0x8000] ;  /* 0x00800000d210783b */ /* 0x000fea0000000200 */
[----:B------:R-:W1:Y:S05]  /*5e10*/  LDSM.16.M88.4 R8, [R2+0x18000] ;  /* 0x018000000208783b */ /* 0x000e6a0000000200 */
[----:B------:R-:W2:Y:S05]  /*5e20*/  LDSM.16.M88.4 R84, [R2+0x18800] ;  /* 0x018800000254783b */ /* 0x000eaa0000000200 */
[----:B------:R-:W-:Y:S05]  /*5e30*/  LDSM.16.M88.4 R88, [R212+0x8000] ;  /* 0x00800000d458783b */ /* 0x000fea0000000200 */
[----:B------:R-:W3:Y:S05]  /*5e40*/  LDSM.16.M88.4 R92, [R3+0x18000] ;  /* 0x01800000035c783b */ /* 0x000eea0000000200 */
[----:B------:R-:W4:Y:S05]  /*5e50*/  LDSM.16.M88.4 R96, [R3+0x18800] ;  /* 0x018800000360783b */ /* 0x000f2a0000000200 */
[----:B------:R-:W-:Y:S05]  /*5e60*/  LDSM.16.M88.4 R100, [R215+0x8000] ;  /* 0x00800000d764783b */ /* 0x000fea0000000200 */
[----:B------:R-:W4:Y:S05]  /*5e70*/  LDSM.16.M88.4 R104, [R209+0x18000] ;  /* 0x01800000d168783b */ /* 0x000f2a0000000200 */
[----:B------:R-:W-:Y:S01]  /*5e80*/  LDSM.16.M88.4 R108, [R208+0x18000] ;  /* 0x01800000d06c783b */ /* 0x000fe20000000200 */
[C---:B-1----:R-:W-:Y:S06]  /*5e90*/  HMMA.16816.F32 R4, R16.reuse, R8, RZ ;  /* 0x000000081004723c */ /* 0x042fec00000018ff */
[C---:B------:R-:W-:Y:S06]  /*5ea0*/  HMMA.16816.F32 R8, R16.reuse, R10, RZ ;  /* 0x0000000a1008723c */ /* 0x040fec00000018ff */
[C---:B--2---:R-:W-:Y:S06]  /*5eb0*/  HMMA.16816.F32 R12, R16.reuse, R84, RZ ;  /* 0x00000054100c723c */ /* 0x044fec00000018ff */
[----:B------:R-:W-:Y:S01]  /*5ec0*/  HMMA.16816.F32 R16, R16, R86, RZ ;  /* 0x000000561010723c */ /* 0x000fe200000018ff */
[----:B------:R-:W1:Y:S05]  /*5ed0*/  LDSM.16.M88.4 R84, [R209+0x18800] ;  /* 0x01880000d154783b */ /* 0x000e6a0000000200 */
[C---:B---3--:R-:W-:Y:S06]  /*5ee0*/  HMMA.16816.F32 R4, R88.reuse, R92, R4 ;  /* 0x0000005c5804723c */ /* 0x048fec0000001804 */
[C---:B------:R-:W-:Y:S01]  /*5ef0*/  HMMA.16816.F32 R8, R88.reuse, R94, R8 ;  /* 0x0000005e5808723c */ /* 0x040fe20000001808 */
[----:B------:R-:W2:Y:S05]  /*5f00*/  LDSM.16.M88.4 R92, [R214+0x8000] ;  /* 0x00800000d65c783b */ /* 0x000eaa0000000200 */
[C---:B----4-:R-:W-:Y:S06]  /*5f10*/  HMMA.16816.F32 R12, R88.reuse, R96, R12 ;  /* 0x00000060580c723c */ /* 0x050fec000000180c */
[----:B------:R-:W-:Y:S01]  /*5f20*/  HMMA.16816.F32 R16, R88, R98, R16 ;  /* 0x000000625810723c */ /* 0x000fe20000001810 */
[----:B------:R-:W3:Y:S05]  /*5f30*/  LDSM.16.M88.4 R88, [R208+0x18800] ;  /* 0x01880000d058783b */ /* 0x000eea0000000200 */
[C---:B------:R-:W-:Y:S01]  /*5f40*/  HMMA.16816.F32 R4, R100.reuse, R104, R4 ;  /* 0x000000686404723c */ /* 0x040fe20000001804 */
[----:B------:R-:W-:Y:S05]  /*5f50*/  LDSM.16.M88.4 R96, [R210+0xa000] ;  /* 0x00a00000d260783b */ /* 0x000fea0000000200 */
[C---:B------:R-:W-:Y:S01]  /*5f60*/  HMMA.16816.F32 R8, R100.reuse, R106, R8 ;  /* 0x0000006a6408723c */ /* 0x040fe20000001808 */
[----:B------:R-:W4:Y:S05]  /*5f70*/  LDSM.16.M88.4 R104, [R2+0x1a000] ;  /* 0x01a000000268783b */ /* 0x000f2a0000000200 */
[C---:B-1----:R-:W-:Y:S06]  /*5f80*/  HMMA.16816.F32 R12, R100.reuse, R84, R12 ;  /* 0x00000054640c723c */ /* 0x042fec000000180c */
[----:B------:R-:W-:Y:S01]  /*5f90*/  HMMA.16816.F32 R16, R100, R86, R16 ;  /* 0x000000566410723c */ /* 0x000fe20000001810 */
[----:B------:R-:W1:Y:S05]  /*5fa0*/  LDSM.16.M88.4 R84, [R2+0x1a800] ;  /* 0x01a800000254783b */ /* 0x000e6a0000000200 */
[C---:B--2---:R-:W-:Y:S01]  /*5fb0*/  HMMA.16816.F32 R4, R92.reuse, R108, R4 ;  /* 0x0000006c5c04723c */ /* 0x044fe20000001804 */
[----:B------:R-:W-:Y:S04]  /*5fc0*/  IMAD.U32 R100, RZ, RZ, UR12 ;  /* 0x0000000cff647e24 */ /* 0x000fe8000f8e00ff */
[----:B------:R-:W-:Y:S01]  /*5fd0*/  IMAD.U32 R101, RZ, RZ, UR11 ;  /* 0x0000000bff657e24 */ /* 0x000fe2000f8e00ff */
[C---:B------:R-:W-:Y:S01]  /*5fe0*/  HMMA.16816.F32 R8, R92.reuse, R110, R8 ;  /* 0x0000006e5c08723c */ /* 0x040fe20000001808 */
[----:B------:R-:W-:Y:S04]  /*5ff0*/  LDSM.16.M88.4 R108, [R3+0x1a000] ;  /* 0x01a00000036c783b */ /* 0x000fe80000000200 */
[C---:B------:R-:W-:Y:S01]  /*6000*/  LEA R114, P0, R233.reuse, R100, 0x2 ;  /* 0x00000064e9727211 */ /* 0x040fe200078010ff */
[C---:B---3--:R-:W-:Y:S05]  /*6010*/  HMMA.16816.F32 R12, R92.reuse, R88, R12 ;  /* 0x000000585c0c723c */ /* 0x048fea000000180c */
[----:B------:R-:W-:Y:S01]  /*6020*/  LEA.HI.X.SX32 R115, R233, R101, 0x2, P0 ;  /* 0x00000065e9737211 */ /* 0x000fe200000f16ff */
[----:B------:R-:W-:Y:S01]  /*6030*/  HMMA.16816.F32 R16, R92, R90, R16 ;  /* 0x0000005a5c10723c */ /* 0x000fe20000001810 */
[----:B------:R-:W2:Y:S02]  /*6040*/  LDSM.16.M88.4 R100, [R212+0xa000] ;  /* 0x00a00000d464783b */ /* 0x000ea40000000200 */
[----:B------:R-:W-:Y:S03]  /*6050*/  FSETP.GE.FTZ.AND P0, PT, R125, RZ, PT ;  /* 0x000000ff7d00720b */ /* 0x000fe60003f16000 */
[C---:B----4-:R-:W-:Y:S01]  /*6060*/  HMMA.16816.F32 R4, R96.reuse, R104, R4 ;  /* 0x000000686004723c */ /* 0x050fe20000001804 */
[----:B------:R-:W3:Y:S05]  /*6070*/  LDG.E R113, desc[UR4][R114.64] ;  /* 0x0000000472717981 */ /* 0x000eea000c1e1900 */
[----:B------:R-:W4:Y:S01]  /*6080*/  LDSM.16.M88.4 R88, [R3+0x1a800] ;  /* 0x01a800000358783b */ /* 0x000f220000000200 */
[C---:B------:R-:W-:Y:S04]  /*6090*/  HMMA.16816.F32 R8, R96.reuse, R106, R8 ;  /* 0x0000006a6008723c */ /* 0x040fe80000001808 */
[----:B------:R-:W-:Y:S02]  /*60a0*/  LDSM.16.M88.4 R92, [R215+0xa000] ;  /* 0x00a00000d75c783b */ /* 0x000fe40000000200 */
[C---:B-1----:R-:W-:Y:S03]  /*60b0*/  HMMA.16816.F32 R12, R96.reuse, R84, R12 ;  /* 0x00000054600c723c */ /* 0x042fe6000000180c */
[----:B------:R-:W1:Y:S03]  /*60c0*/  LDSM.16.M88.4 R104, [R209+0x1a000] ;  /* 0x01a00000d168783b */ /* 0x000e660000000200 */
[----:B------:R-:W-:Y:S02]  /*60d0*/  HMMA.16816.F32 R16, R96, R86, R16 ;  /* 0x000000566010723c */ /* 0x000fe40000001810 */
[----:B------:R-:W1:Y:S05]  /*60e0*/  LDSM.16.M88.4 R84, [R209+0x1a800] ;  /* 0x01a80000d154783b */ /* 0x000e6a0000000200 */
[----:B------:R-:W3:Y:S05]  /*60f0*/  LDG.E R112, desc[UR4][R114.64+0x20] ;  /* 0x0000200472707981 */ /* 0x000eea000c1e1900 */
[----:B------:R-:W-:Y:S01]  /*6100*/  LDSM.16.M88.4 R96, [R214+0xa000] ;  /* 0x00a00000d660783b */ /* 0x000fe20000000200 */
[C---:B--2---:R-:W-:Y:S06]  /*6110*/  HMMA.16816.F32 R4, R100.reuse, R108, R4 ;  /* 0x0000006c6404723c */ /* 0x044fec0000001804 */
[C---:B------:R-:W-:Y:S01]  /*6120*/  HMMA.16816.F32 R8, R100.reuse, R110, R8 ;  /* 0x0000006e6408723c */ /* 0x040fe20000001808 */
[----:B------:R-:W2:Y:S05]  /*6130*/  LDSM.16.M88.4 R108, [R208+0x1a000] ;  /* 0x01a00000d06c783b */ /* 0x000eaa0000000200 */
[C---:B----4-:R-:W-:Y:S06]  /*6140*/  HMMA.16816.F32 R12, R100.reuse, R88, R12 ;  /* 0x00000058640c723c */ /* 0x050fec000000180c */
[----:B------:R-:W-:Y:S01]  /*6150*/  HMMA.16816.F32 R16, R100, R90, R16 ;  /* 0x0000005a6410723c */ /* 0x000fe20000001810 */
[----:B------:R-:W4:Y:S05]  /*6160*/  LDSM.16.M88.4 R88, [R208+0x1a800] ;  /* 0x01a80000d058783b */ /* 0x000f2a0000000200 */
[C---:B-1----:R-:W-:Y:S01]  /*6170*/  HMMA.16816.F32 R4, R92.reuse, R104, R4 ;  /* 0x000000685c04723c */ /* 0x042fe20000001804 */
[----:B------:R-:W-:Y:S05]  /*6180*/  LDSM.16.M88.4 R100, [R210+0xc000] ;  /* 0x00c00000d264783b */ /* 0x000fea0000000200 */
[C---:B------:R-:W-:Y:S01]  /*6190*/  HMMA.16816.F32 R8, R92.reuse, R106, R8 ;  /* 0x0000006a5c08723c */ /* 0x040fe20000001808 */
[----:B------:R-:W1:Y:S05]  /*61a0*/  LDSM.16.M88.4 R104, [R2+0x1c000] ;  /* 0x01c000000268783b */ /* 0x000e6a0000000200 */
[C---:B------:R-:W-:Y:S06]  /*61b0*/  HMMA.16816.F32 R12, R92.reuse, R84, R12 ;  /* 0x000000545c0c723c */ /* 0x040fec000000180c */
[----:B------:R-:W-:Y:S01]  /*61c0*/  HMMA.16816.F32 R16, R92, R86, R16 ;  /* 0x000000565c10723c */ /* 0x000fe20000001810 */
[----:B------:R-:W1:Y:S05]  /*61d0*/  LDSM.16.M88.4 R84, [R2+0x1c800] ;  /* 0x01c800000254783b */ /* 0x000e6a0000000200 */
[C---:B--2---:R-:W-:Y:S01]  /*61e0*/  HMMA.16816.F32 R4, R96.reuse, R108, R4 ;  /* 0x0000006c6004723c */ /* 0x044fe20000001804 */
[----:B------:R-:W-:Y:S05]  /*61f0*/  LDSM.16.M88.4 R92, [R212+0xc000] ;  /* 0x00c00000d45c783b */ /* 0x000fea0000000200 */
        /* <DEDUP_REMOVED lines=47> */
[C---:B-1----:R-:W-:Y:S06]  /*64f0*/  HMMA.16816.F32 R4, R100.reuse, R104, R4 ;  /* 0x000000686404723c */ /* 0x042fec0000001804 */
[C---:B------:R-:W-:Y:S06]  /*6500*/  HMMA.16816.F32 R8, R100.reuse, R106, R8 ;  /* 0x0000006a6408723c */ /* 0x040fec0000001808 */
[C---:B------:R-:W-:Y:S06]  /*6510*/  HMMA.16816.F32 R12, R100.reuse, R84, R12 ;  /* 0x00000054640c723c */ /* 0x040fec000000180c */
[----:B------:R-:W-:Y:S06]  /*6520*/  HMMA.16816.F32 R16, R100, R86, R16 ;  /* 0x000000566410723c */ /* 0x000fec0000001810 */
[C---:B--2---:R-:W-:Y:S06]  /*6530*/  HMMA.16816.F32 R4, R92.reuse, R108, R4 ;  /* 0x0000006c5c04723c */ /* 0x044fec0000001804 */
[C---:B------:R-:W-:Y:S06]  /*6540*/  HMMA.16816.F32 R8, R92.reuse, R110, R8 ;  /* 0x0000006e5c08723c */ /* 0x040fec0000001808 */
[C---:B----4-:R-:W-:Y:S06]  /*6550*/  HMMA.16816.F32 R12, R92.reuse, R88, R12 ;  /* 0x000000585c0c723c */ /* 0x050fec000000180c */
[----:B------:R-:W-:Y:S06]  /*6560*/  HMMA.16816.F32 R16, R92, R90, R16 ;  /* 0x0000005a5c10723c */ /* 0x000fec0000001810 */
[C---:B---3--:R-:W-:Y:S01]  /*6570*/  FADD.FTZ R84, -R113.reuse, R4 ;  /* 0x0000000471547221 */ /* 0x048fe20000010100 */
[C---:B------:R-:W-:Y:S05]  /*6580*/  FADD.FTZ R5, -R113.reuse, R5 ;  /* 0x0000000571057221 */ /* 0x040fea0000010100 */
[C---:B------:R-:W-:Y:S01]  /*6590*/  FADD.FTZ R4, -R113.reuse, R8 ;  /* 0x0000000871047221 */ /* 0x040fe20000010100 */
[-C--:B------:R-:W-:Y:S01]  /*65a0*/  FSEL R8, R84, R113.reuse, P2 ;  /* 0x0000007154087208 */ /* 0x080fe20001000000 */
[----:B------:R-:W-:Y:S01]  /*65b0*/  FADD.FTZ R9, -R113, R9 ;  /* 0x0000000971097221 */ /* 0x000fe20000010100 */
[----:B------:R-:W-:Y:S02]  /*65c0*/  FSETP.GE.FTZ.AND P2, PT, R120, RZ, PT ;  /* 0x000000ff7800720b */ /* 0x000fe40003f56000 */
[-C--:B------:R-:W-:Y:S01]  /*65d0*/  FSEL R5, R5, R113.reuse, P1 ;  /* 0x0000007105057208 */ /* 0x080fe20000800000 */
[----:B------:R-:W-:Y:S01]  /*65e0*/  FMUL.FTZ R8, R129, R8 ;  /* 0x0000000881087220 */ /* 0x000fe20000410000 */
[----:B------:R-:W-:Y:S01]  /*65f0*/  FSEL R4, R4, R113, P0 ;  /* 0x0000007104047208 */ /* 0x000fe20000000000 */
[----:B------:R-:W-:Y:S01]  /*6600*/  FADD.FTZ R12, -R113, R12 ;  /* 0x0000000c710c7221 */ /* 0x000fe20000010100 */
[----:B------:R-:W-:Y:S01]  /*6610*/  FSETP.GE.FTZ.AND P0, PT, R116, RZ, PT ;  /* 0x000000ff7400720b */ /* 0x000fe20003f16000 */
[----:B------:R-:W-:Y:S01]  /*6620*/  FMUL.FTZ R5, R128, R5 ;  /* 0x0000000580057220 */ /* 0x000fe20000410000 */
[----:B------:R-:W-:Y:S01]  /*6630*/  FSETP.GE.FTZ.AND P1, PT, R124, RZ, PT ;  /* 0x000000ff7c00720b */ /* 0x000fe20003f36000 */
[----:B------:R-:W-:Y:S01]  /*6640*/  FMUL.FTZ R84, R125, R4 ;  /* 0x000000047d547220 */ /* 0x000fe20000410000 */
[C---:B------:R-:W-:Y:S01]  /*6650*/  FADD.FTZ R13, -R113.reuse, R13 ;  /* 0x0000000d710d7221 */ /* 0x040fe20000010100 */
[----:B------:R-:W-:Y:S01]  /*6660*/  FADD.FTZ R16, -R113, R16 ;  /* 0x0000001071107221 */ /* 0x000fe20000010100 */
[----:B------:R-:W-:Y:S02]  /*6670*/  F2FP.F16.F32.PACK_AB R4, R5, R8 ;  /* 0x000000080504723e */ /* 0x000fe400000000ff */
[-C--:B------:R-:W-:Y:S02]  /*6680*/  FSEL R9, R9, R113.reuse, P1 ;  /* 0x0000007109097208 */ /* 0x080fe40000800000 */
[----:B------:R-:W-:Y:S01]  /*6690*/  FSETP.GE.FTZ.AND P1, PT, R117, RZ, PT ;  /* 0x000000ff7500720b */ /* 0x000fe20003f36000 */
[----:B------:R1:W-:Y:S01]  /*66a0*/  STS [R234+0x20000], R4 ;  /* 0x02000004ea007388 */ /* 0x0003e20000000800 */
[-C--:B------:R-:W-:Y:S01]  /*66b0*/  FSEL R12, R12, R113.reuse, P3 ;  /* 0x000000710c0c7208 */ /* 0x080fe20001800000 */
[C---:B------:R-:W-:Y:S01]  /*66c0*/  FADD.FTZ R6, -R112.reuse, R6 ;  /* 0x0000000670067221 */ /* 0x040fe20000010100 */
[-C--:B------:R-:W-:Y:S01]  /*66d0*/  FSEL R13, R13, R113.reuse, P2 ;  /* 0x000000710d0d7208 */ /* 0x080fe20001000000 */
[----:B------:R-:W-:Y:S01]  /*66e0*/  FADD.FTZ R11, -R112, R11 ;  /* 0x0000000b700b7221 */ /* 0x000fe20000010100 */
[----:B------:R-:W-:Y:S01]  /*66f0*/  FSEL R16, R16, R113, P1 ;  /* 0x0000007110107208 */ /* 0x000fe20000800000 */
[----:B------:R-:W-:Y:S01]  /*6700*/  @P0 FADD.FTZ R113, -R113, R17 ;  /* 0x0000001171710221 */ /* 0x000fe20000010100 */
[----:B------:R-:W-:Y:S01]  /*6710*/  FSETP.GE.FTZ.AND P0, PT, R130, RZ, PT ;  /* 0x000000ff8200720b */ /* 0x000fe20003f16000 */
[----:B------:R-:W-:Y:S01]  /*6720*/  FMUL.FTZ R12, R121, R12 ;  /* 0x0000000c790c7220 */ /* 0x000fe20000410000 */
[----:B------:R-:W-:Y:S01]  /*6730*/  FSETP.GE.FTZ.AND P1, PT, R131, RZ, PT ;  /* 0x000000ff8300720b */ /* 0x000fe20003f36000 */
[----:B------:R-:W-:Y:S01]  /*6740*/  FMUL.FTZ R8, R120, R13 ;  /* 0x0000000d78087220 */ /* 0x000fe20000410000 */
[C---:B------:R-:W-:Y:S01]  /*6750*/  FADD.FTZ R15, -R112.reuse, R15 ;  /* 0x0000000f700f7221 */ /* 0x040fe20000010100 */
[----:B------:R-:W-:Y:S01]  /*6760*/  FSETP.GE.FTZ.AND P3, PT, R123, RZ, PT ;  /* 0x000000ff7b00720b */ /* 0x000fe20003f76000 */
[----:B------:R-:W-:Y:S01]  /*6770*/  FADD.FTZ R18, -R112, R18 ;  /* 0x0000001270127221 */ /* 0x000fe20000010100 */
[----:B------:R-:W-:Y:S01]  /*6780*/  FSEL R6, R6, R112, P1 ;  /* 0x0000007006067208 */ /* 0x000fe20000800000 */
[----:B------:R-:W-:Y:S01]  /*6790*/  FMUL.FTZ R9, R124, R9 ;  /* 0x000000097c097220 */ /* 0x000fe20000410000 */
[----:B------:R-:W-:Y:S01]  /*67a0*/  FSETP.GE.FTZ.AND P1, PT, R126, RZ, PT ;  /* 0x000000ff7e00720b */ /* 0x000fe20003f36000 */
[----:B------:R-:W-:Y:S01]  /*67b0*/  FMUL.FTZ R16, R117, R16 ;  /* 0x0000001075107220 */ /* 0x000fe20000410000 */
[----:B------:R-:W-:Y:S01]  /*67c0*/  F2FP.F16.F32.PACK_AB R8, R8, R12 ;  /* 0x0000000c0808723e */ /* 0x000fe200000000ff */
[----:B------:R-:W-:Y:S01]  /*67d0*/  FMUL.FTZ R13, R131, R6 ;  /* 0x00000006830d7220 */ /* 0x000fe20000410000 */
[----:B------:R-:W-:Y:S01]  /*67e0*/  FSETP.GE.FTZ.AND P2, PT, R122, RZ, PT ;  /* 0x000000ff7a00720b */ /* 0x000fe20003f56000 */
[----:B------:R-:W-:Y:S01]  /*67f0*/  FMUL.FTZ R113, R116, R113 ;  /* 0x0000007174717220 */ /* 0x000fe20000410000 */
[----:B------:R-:W-:Y:S02]  /*6800*/  F2FP.F16.F32.PACK_AB R9, R9, R84 ;  /* 0x000000540909723e */ /* 0x000fe400000000ff */
[----:B------:R-:W-:Y:S01]  /*6810*/  FSEL R15, R15, R112, P2 ;  /* 0x000000700f0f7208 */ /* 0x000fe20001000000 */
[----:B-1----:R-:W-:Y:S01]  /*6820*/  FADD.FTZ R4, -R112, R7 ;  /* 0x0000000770047221 */ /* 0x002fe20000010100 */
[----:B------:R-:W-:Y:S04]  /*6830*/  F2FP.F16.F32.PACK_AB R7, R113, R16 ;  /* 0x000000107107723e */ /* 0x000fe800000000ff */
[-C--:B------:R-:W-:Y:S01]  /*6840*/  FSEL R5, R4, R112.reuse, P0 ;  /* 0x0000007004057208 */ /* 0x080fe20000000000 */
[----:B------:R-:W-:Y:S01]  /*6850*/  FADD.FTZ R4, -R112, R10 ;  /* 0x0000000a70047221 */ /* 0x000fe20000010100 */
[C---:B------:R-:W-:Y:S03]  /*6860*/  FSETP.GE.FTZ.AND P0, PT, R127.reuse, RZ, PT ;  /* 0x000000ff7f00720b */ /* 0x040fe60003f16000 */
[----:B------:R-:W-:Y:S01]  /*6870*/  FMUL.FTZ R10, R130, R5 ;  /* 0x00000005820a7220 */ /* 0x000fe20000410000 */
[----:B------:R-:W-:Y:S01]  /*6880*/  FSEL R4, R4, R112, P0 ;  /* 0x0000007004047208 */ /* 0x000fe20000000000 */
[----:B------:R-:W-:Y:S01]  /*6890*/  FADD.FTZ R5, -R112, R14 ;  /* 0x0000000e70057221 */ /* 0x000fe20000010100 */
[----:B------:R-:W-:Y:S03]  /*68a0*/  FSETP.GE.FTZ.AND P0, PT, R118, RZ, PT ;  /* 0x000000ff7600720b */ /* 0x000fe60003f16000 */
[----:B------:R-:W-:Y:S01]  /*68b0*/  FMUL.FTZ R12, R127, R4 ;  /* 0x000000047f0c7220 */ /* 0x000fe20000410000 */
[-C--:B------:R-:W-:Y:S02]  /*68c0*/  FSEL R4, R11, R112.reuse, P1 ;  /* 0x000000700b047208 */ /* 0x080fe40000800000 */
[----:B------:R-:W-:Y:S02]  /*68d0*/  FSEL R5, R5, R112, P3 ;  /* 0x0000007005057208 */ /* 0x000fe40001800000 */
[----:B------:R-:W-:Y:S01]  /*68e0*/  FSETP.GE.FTZ.AND P1, PT, R119, RZ, PT ;  /* 0x000000ff7700720b */ /* 0x000fe20003f36000 */
[----:B------:R-:W-:Y:S01]  /*68f0*/  FMUL.FTZ R6, R126, R4 ;  /* 0x000000047e067220 */ /* 0x000fe20000410000 */
[----:B------:R-:W-:Y:S01]  /*6900*/  F2FP.F16.F32.PACK_AB R4, R10, R13 ;  /* 0x0000000d0a04723e */ /* 0x000fe200000000ff */
[----:B------:R-:W-:Y:S01]  /*6910*/  FMUL.FTZ R10, R123, R5 ;  /* 0x000000057b0a7220 */ /* 0x000fe20000410000 */
[----:B------:R-:W-:Y:S01]  /*6920*/  FSEL R18, R18, R112, P1 ;  /* 0x0000007012127208 */ /* 0x000fe20000800000 */
[----:B------:R-:W-:Y:S01]  /*6930*/  @P0 FADD.FTZ R112, -R112, R19 ;  /* 0x0000001370700221 */ /* 0x000fe20000010100 */
[----:B------:R-:W-:Y:S01]  /*6940*/  FMUL.FTZ R5, R122, R15 ;  /* 0x0000000f7a057220 */ /* 0x000fe20000410000 */
[----:B------:R1:W-:Y:S01]  /*6950*/  STS [R234+0x20400], R4 ;  /* 0x02040004ea007388 */ /* 0x0003e20000000800 */
[----:B------:R-:W-:Y:S01]  /*6960*/  F2FP.F16.F32.PACK_AB R6, R6, R12 ;  /* 0x0000000c0606723e */ /* 0x000fe200000000ff */
[----:B------:R-:W-:Y:S01]  /*6970*/  FMUL.FTZ R18, R119, R18 ;  /* 0x0000001277127220 */ /* 0x000fe20000410000 */
[----:B------:R-:W-:Y:S01]  /*6980*/  FMUL.FTZ R112, R118, R112 ;  /* 0x0000007076707220 */ /* 0x000fe20000410000 */
[----:B------:R-:W-:Y:S01]  /*6990*/  F2FP.F16.F32.PACK_AB R5, R5, R10 ;  /* 0x0000000a0505723e */ /* 0x000fe200000000ff */
[----:B------:R-:W-:Y:S01]  /*69a0*/  STS [R237+0x20000], R9 ;  /* 0x02000009ed007388 */ /* 0x000fe20000000800 */
[----:B------:R-:W-:Y:S04]  /*69b0*/  PLOP3.LUT P0, PT, PT, PT, UP1, 0x80, 0x0 ;  /* 0x000000000000781c */ /* 0x000fe80003f0f018 */
[----:B------:R-:W-:Y:S05]  /*69c0*/  STS [R237+0x20400], R6 ;  /* 0x02040006ed007388 */ /* 0x000fea0000000800 */
[----:B------:R-:W-:Y:S05]  /*69d0*/  STS [R235+0x20000], R8 ;  /* 0x02000008eb007388 */ /* 0x000fea0000000800 */
[----:B------:R-:W-:Y:S05]  /*69e0*/  STS [R235+0x20400], R5 ;  /* 0x02040005eb007388 */ /* 0x000fea0000000800 */
[----:B------:R-:W-:Y:S01]  /*69f0*/  STS [R236+0x20000], R7 ;  /* 0x02000007ec007388 */ /* 0x000fe20000000800 */
[----:B-1----:R-:W-:Y:S05]  /*6a00*/  F2FP.F16.F32.PACK_AB R4, R112, R18 ;  /* 0x000000127004723e */ /* 0x002fea00000000ff */
[----:B------:R-:W-:Y:S01]  /*6a10*/  STS [R236+0x20400], R4 ;  /* 0x02040004ec007388 */ /* 0x000fe20000000800 */
[----:B------:R-:W-:Y:S06]  /*6a20*/  BAR.SYNC.DEFER_BLOCKING 0x0 ;  /* 0x0000000000007b1d */ /* 0x000fec0000010000 */
[----:B------:R-:W-:Y:S05]  /*6a30*/  LDSM.16.MT88.4 R4, [R211+0x22000] ;  /* 0x02200000d304783b */ /* 0x000fea0000004200 */
[----:B------:R-:W1:Y:S05]  /*6a40*/  LDSM.16.MT88.4 R8, [R0+0x8000] ;  /* 0x008000000008783b */ /* 0x000e6a0000004200 */
[----:B------:R-:W2:Y:S05]  /*6a50*/  LDSM.16.MT88.4 R12, [R213+0x22000] ;  /* 0x02200000d50c783b */ /* 0x000eaa0000004200 */
[----:B------:R-:W3:Y:S05]  /*6a60*/  LDSM.16.MT88.4 R16, [R0+0xa000] ;  /* 0x00a000000010783b */ /* 0x000eea0000004200 */
[----:B------:R-:W4:Y:S05]  /*6a70*/  LDSM.16.MT88.4 R84, [R0+0xc000] ;  /* 0x00c000000054783b */ /* 0x000f2a0000004200 */
[----:B------:R-:W4:Y:S05]  /*6a80*/  LDSM.16.MT88.4 R88, [R0+0xe000] ;  /* 0x00e000000058783b */ /* 0x000f2a0000004200 */
[----:B------:R-:W-:Y:S05]  /*6a90*/  LDSM.16.MT88.4 R92, [R211+0x22800] ;  /* 0x02280000d35c783b */ /* 0x000fea0000004200 */
[----:B------:R-:W4:Y:S05]  /*6aa0*/  LDSM.16.MT88.4 R96, [R0+0x8800] ;  /* 0x008800000060783b */ /* 0x000f2a0000004200 */
[----:B------:R-:W4:Y:S01]  /*6ab0*/  LDSM.16.MT88.4 R100, [R213+0x22800] ;  /* 0x02280000d564783b */ /* 0x000f220000004200 */
[-C--:B-1----:R-:W-:Y:S04]  /*6ac0*/  HMMA.16816.F32 R20, R4, R8.reuse, R20 ;  /* 0x000000080414723c */ /* 0x082fe80000001814 */
[----:B------:R-:W1:Y:S02]  /*6ad0*/  LDSM.16.MT88.4 R104, [R0+0xa800] ;  /* 0x00a800000068783b */ /* 0x000e640000004200 */
[C---:B--2---:R-:W-:Y:S03]  /*6ae0*/  HMMA.16816.F32 R24, R12.reuse, R8, R24 ;  /* 0x000000080c18723c */ /* 0x044fe60000001818 */
[----:B------:R-:W-:Y:S03]  /*6af0*/  LDSM.16.MT88.4 R108, [R0+0xd800] ;  /* 0x00d80000006c783b */ /* 0x000fe60000004200 */
[-C--:B------:R-:W-:Y:S06]  /*6b00*/  HMMA.16816.F32 R28, R12, R10.reuse, R28 ;  /* 0x0000000a0c1c723c */ /* 0x080fec000000181c */
[C---:B------:R-:W-:Y:S01]  /*6b10*/  HMMA.16816.F32 R32, R4.reuse, R10, R32 ;  /* 0x0000000a0420723c */ /* 0x040fe20000001820 */
[----:B------:R-:W2:Y:S05]  /*6b20*/  LDSM.16.MT88.4 R8, [R0+0xc800] ;  /* 0x00c800000008783b */ /* 0x000eaa0000004200 */
        /* <DEDUP_REMOVED lines=13> */
[----:B------:R-:W3:Y:S05]  /*6c00*/  LDSM.16.MT88.4 R12, [R0+0xe800] ;  /* 0x00e80000000c783b */ /* 0x000eea0000004200 */
[----:B------:R-:W-:Y:S01]  /*6c10*/  HMMA.16816.F32 R80, R4, R90, R80 ;  /* 0x0000005a0450723c */ /* 0x000fe20000001850 */
[----:B------:R-:W4:Y:S05]  /*6c20*/  LDSM.16.MT88.4 R4, [R211+0x23000] ;  /* 0x02300000d304783b */ /* 0x000f2a0000004200 */
[-C--:B------:R-:W-:Y:S01]  /*6c30*/  HMMA.16816.F32 R20, R92, R96.reuse, R20 ;  /* 0x000000605c14723c */ /* 0x080fe20000001814 */
[----:B------:R-:W4:Y:S05]  /*6c40*/  LDSM.16.MT88.4 R88, [R0+0xb000] ;  /* 0x00b000000058783b */ /* 0x000f2a0000004200 */
        /* <DEDUP_REMOVED lines=8> */
[----:B------:R-:W-:Y:S05]  /*6cd0*/  LDSM.16.MT88.4 R104, [R0+0xb800] ;  /* 0x00b800000068783b */ /* 0x000fea0000004200 */
[-C--:B--2---:R-:W-:Y:S06]  /*6ce0*/  HMMA.16816.F32 R52, R92, R8.reuse, R52 ;  /* 0x000000085c34723c */ /* 0x084fec0000001834 */
[C---:B------:R-:W-:Y:S06]  /*6cf0*/  HMMA.16816.F32 R56, R100.reuse, R8, R56 ;  /* 0x000000086438723c */ /* 0x040fec0000001838 */
[-C--:B------:R-:W-:Y:S06]  /*6d00*/  HMMA.16816.F32 R60, R100, R10.reuse, R60 ;  /* 0x0000000a643c723c */ /* 0x080fec000000183c */
[C---:B------:R-:W-:Y:S01]  /*6d10*/  HMMA.16816.F32 R64, R92.reuse, R10, R64 ;  /* 0x0000000a5c40723c */ /* 0x040fe20000001840 */
[----:B------:R-:W1:Y:S05]  /*6d20*/  LDSM.16.MT88.4 R8, [R0+0xd000] ;  /* 0x00d000000008783b */ /* 0x000e6a0000004200 */
[-C--:B---3--:R-:W-:Y:S06]  /*6d30*/  HMMA.16816.F32 R68, R92, R12.reuse, R68 ;  /* 0x0000000c5c44723c */ /* 0x088fec0000001844 */
[C---:B------:R-:W-:Y:S06]  /*6d40*/  HMMA.16816.F32 R72, R100.reuse, R12, R72 ;  /* 0x0000000c6448723c */ /* 0x040fec0000001848 */
[-C--:B------:R-:W-:Y:S01]  /*6d50*/  HMMA.16816.F32 R76, R100, R14.reuse, R76 ;  /* 0x0000000e644c723c */ /* 0x080fe2000000184c */
[----:B------:R-:W-:Y:S05]  /*6d60*/  LDSM.16.MT88.4 R100, [R213+0x23800] ;  /* 0x02380000d564783b */ /* 0x000fea0000004200 */
[----:B------:R-:W-:Y:S01]  /*6d70*/  HMMA.16816.F32 R80, R92, R14, R80 ;  /* 0x0000000e5c50723c */ /* 0x000fe20000001850 */
[----:B------:R-:W-:Y:S05]  /*6d80*/  LDSM.16.MT88.4 R12, [R211+0x23800] ;  /* 0x02380000d30c783b */ /* 0x000fea0000004200 */
[-C--:B----4-:R-:W-:Y:S01]  /*6d90*/  HMMA.16816.F32 R20, R4, R16.reuse, R20 ;  /* 0x000000100414723c */ /* 0x090fe20000001814 */
[----:B------:R-:W2:Y:S05]  /*6da0*/  LDSM.16.MT88.4 R92, [R0+0x9800] ;  /* 0x00980000005c783b */ /* 0x000eaa0000004200 */
[C---:B------:R-:W-:Y:S06]  /*6db0*/  HMMA.16816.F32 R24, R84.reuse, R16, R24 ;  /* 0x000000105418723c */ /* 0x040fec0000001818 */
[-C--:B------:R-:W-:Y:S06]  /*6dc0*/  HMMA.16816.F32 R28, R84, R18.reuse, R28 ;  /* 0x00000012541c723c */ /* 0x080fec000000181c */
[C---:B------:R-:W-:Y:S01]  /*6dd0*/  HMMA.16816.F32 R32, R4.reuse, R18, R32 ;  /* 0x000000120420723c */ /* 0x040fe20000001820 */
[----:B------:R-:W3:Y:S05]  /*6de0*/  LDSM.16.MT88.4 R16, [R0+0xf800] ;  /* 0x00f800000010783b */ /* 0x000eea0000004200 */
[-C--:B------:R-:W-:Y:S01]  /*6df0*/  HMMA.16816.F32 R36, R4, R88.reuse, R36 ;  /* 0x000000580424723c */ /* 0x080fe20000001824 */
        /* <DEDUP_REMOVED lines=96> */
.L_x_501:
[----:B------:R-:W-:Y:S01]  /*7400*/  LDSM.16.M88.4 R128, [R216] ;  /* 0x00000000d880783b */ /* 0x000fe20000000200 */
[----:B------:R-:W-:Y:S01]  /*7410*/  IMAD R225, R249, UR36, RZ ;  /* 0x00000024f9e17c24 */ /* 0x000fe2000f8e02ff */
[----:B------:R-:W-:Y:S01]  /*7420*/  @UP1 UIADD3 UR15, UP0, UR6, -0x100, URZ ;  /* 0xffffff00060f1890 */ /* 0x000fe2000ff1e03f */
[----:B------:R-:W-:Y:S01]  /*7430*/  IMAD.MOV.U32 R222, RZ, RZ, 0x4 ;  /* 0x00000004ffde7424 */ /* 0x000fe200078e00ff */
[----:B------:R-:W3:Y:S01]  /*7440*/  LDSM.16.MT88.4 R16, [R0+0x10000] ;  /* 0x010000000010783b */ /* 0x000ee20000004200 */
[C---:B------:R-:W-:Y:S01]  /*7450*/  IMAD.U32 R200, R225.reuse, -0x40, RZ ;  /* 0xffffffc0e1c87824 */ /* 0x040fe200078e00ff */
[----:B------:R-:W-:Y:S01]  /*7460*/  @UP1 UIADD3.X UR14, UR7, -0x1, URZ, UP0, !UPT ;  /* 0xffffffff070e1890 */ /* 0x000fe200087fe43f */
[----:B------:R-:W-:Y:S01]  /*7470*/  IMAD R221, R225, 0x18, RZ ;  /* 0x00000018e1dd7824 */ /* 0x000fe200078e02ff */
[----:B------:R-:W1:Y:S01]  /*7480*/  LDSM.16.M88.4 R124, [R216+0x1000] ;  /* 0x00100000d87c783b */ /* 0x000e620000000200 */
[----:B------:R-:W-:Y:S01]  /*7490*/  @UP1 UMOV UR6, UR15 ;  /* 0x0000000f00061c82 */ /* 0x000fe20008000000 */
[C---:B------:R-:W-:Y:S01]  /*74a0*/  LEA R226, P1, R200.reuse, R204, 0x2 ;  /* 0x000000ccc8e27211 */ /* 0x040fe200078210ff */
[----:B------:R-:W-:Y:S01]  /*74b0*/  @UP1 UIADD3 UR12, UP0, UR12, -0x100, URZ ;  /* 0xffffff000c0c1890 */ /* 0x000fe2000ff1e03f */
[----:B------:R-:W2:Y:S01]  /*74c0*/  LDSM.16.MT88.4 R96, [R0+0x12000] ;  /* 0x012000000060783b */ /* 0x000ea20000004200 */
[----:B------:R-:W-:Y:S01]  /*74d0*/  @UP1 UMOV UR7, UR14 ;  /* 0x0000000e00071c82 */ /* 0x000fe20008000000 */
[----:B------:R-:W-:Y:S01]  /*74e0*/  LEA.HI.X.SX32 R224, R200, R205, 0x2, P1 ;  /* 0x000000cdc8e07211 */ /* 0x000fe200008f16ff */
[----:B------:R-:W-:Y:S01]  /*74f0*/  @P0 IMAD.WIDE R222, R233, R222, UR6 ;  /* 0x00000006e9de0e25 */ /* 0x000fe2000f8e02de */
[----:B------:R-:W4:Y:S01]  /*7500*/  LDSM.16.MT88.4 R112, [R0+0x14000] ;  /* 0x014000000070783b */ /* 0x000f220000004200 */
[----:B------:R-:W-:Y:S03]  /*7510*/  @UP1 UIADD3.X UR11, UR11, -0x1, URZ, UP0, !UPT ;  /* 0xffffffff0b0b1890 */ /* 0x000fe600087fe43f */
[----:B------:R-:W4:Y:S04]  /*7520*/  LDSM.16.MT88.4 R196, [R0+0x16000] ;  /* 0x0160000000c4783b */ /* 0x000f280000004200 */
        /* <DEDUP_REMOVED lines=83> */
[C---:B------:R-:W-:Y:S01]  /*7a60*/  IMAD.SHL.U32 R196, R225.reuse, 0x8, RZ ;  /* 0x00000008e1c47824 */ /* 0x040fe200078e00ff */
[----:B------:R-:W-:Y:S05]  /*7a70*/  HMMA.16816.F32 R128, R200, R198, R128 ;  /* 0x000000c6c880723c */ /* 0x000fea0000001880 */
[----:B------:R-:W-:Y:S02]  /*7a80*/  IMAD.MOV.U32 R204, RZ, RZ, R226 ;  /* 0x000000ffffcc7224 */ /* 0x000fe400078e00e2 */
[----:B------:R-:W-:Y:S04]  /*7a90*/  IMAD.MOV.U32 R205, RZ, RZ, R224 ;  /* 0x000000ffffcd7224 */ /* 0x000fe800078e00e0 */
[CC--:B------:R-:W-:Y:S01]  /*7aa0*/  LEA R206, P1, R196.reuse, R204.reuse, 0x2 ;  /* 0x000000ccc4ce7211 */ /* 0x0c0fe200078210ff */
[----:B------:R1:W-:Y:S01]  /*7ab0*/  REDG.E.ADD.F32.FTZ.RN.STRONG.GPU desc[UR4][R204.64], R4 ;  /* 0x00000004cc0079a6 */ /* 0x0003e2000c10f384 */
[----:B------:R-:W-:Y:S02]  /*7ac0*/  IMAD.SHL.U32 R197, R225, 0x10, RZ ;  /* 0x00000010e1c57824 */ /* 0x000fe400078e00ff */
[-C--:B------:R-:W-:Y:S03]  /*7ad0*/  LEA.HI.X.SX32 R207, R196, R205.reuse, 0x2, P1 ;  /* 0x000000cdc4cf7211 */ /* 0x080fe600008f16ff */
        /* <DEDUP_REMOVED lines=8> */
[----:B---3--:R-:W-:Y:S01]  /*7b60*/  IMAD.SHL.U32 R6, R225, 0x20, RZ ;  /* 0x00000020e1067824 */ /* 0x008fe200078e00ff */
[CC--:B------:R-:W-:Y:S04]  /*7b70*/  LEA R222, P3, R221.reuse, R204.reuse, 0x2 ;  /* 0x000000ccddde7211 */ /* 0x0c0fe800078610ff */
[CC--:B------:R-:W-:Y:S02]  /*7b80*/  LEA R224, P1, R6.reuse, R204.reuse, 0x2 ;  /* 0x000000cc06e07211 */ /* 0x0c0fe400078210ff */
[-C--:B------:R-:W-:Y:S01]  /*7b90*/  LEA.HI.X.SX32 R223, R221, R205.reuse, 0x2, P3 ;  /* 0x000000cddddf7211 */ /* 0x080fe200018f16ff */
[----:B------:R-:W-:Y:S02]  /*7ba0*/  VIADD R221, R197, 0x20 ;  /* 0x00000020c5dd7836 */ /* 0x000fe40000000000 */
[C---:B-1----:R-:W-:Y:S02]  /*7bb0*/  IMAD R7, R225.reuse, 0x30, RZ ;  /* 0x00000030e1077824 */ /* 0x042fe400078e02ff */
[----:B------:R-:W-:Y:S01]  /*7bc0*/  IMAD R5, R225, 0x38, RZ ;  /* 0x00000038e1057824 */ /* 0x000fe200078e02ff */
[-C--:B------:R-:W-:Y:S02]  /*7bd0*/  LEA.HI.X.SX32 R225, R6, R205.reuse, 0x2, P1 ;  /* 0x000000cd06e17211 */ /* 0x080fe400008f16ff */
[-C--:B------:R-:W-:Y:S02]  /*7be0*/  LEA R6, P2, R7, R204.reuse, 0x2 ;  /* 0x000000cc07067211 */ /* 0x080fe400078410ff */
[-C--:B------:R-:W-:Y:S01]  /*7bf0*/  LEA R4, P1, R5, R204.reuse, 0x2 ;  /* 0x000000cc05047211 */ /* 0x080fe200078210ff */
[----:B------:R1:W-:Y:S01]  /*7c00*/  REDG.E.ADD.F32.FTZ.RN.STRONG.GPU desc[UR4][R224.64], R8 ;  /* 0x00000008e00079a6 */ /* 0x0003e2000c10f384 */
[-C--:B------:R-:W-:Y:S02]  /*7c10*/  LEA.HI.X.SX32 R7, R7, R205.reuse, 0x2, P2 ;  /* 0x000000cd07077211 */ /* 0x080fe400010f16ff */
[-C--:B------:R-:W-:Y:S01]  /*7c20*/  LEA.HI.X.SX32 R5, R5, R205.reuse, 0x2, P1 ;  /* 0x000000cd05057211 */ /* 0x080fe200008f16ff */
[----:B------:R2:W-:Y:S04]  /*7c30*/  REDG.E.ADD.F32.FTZ.RN.STRONG.GPU desc[UR4][R222.64], R9 ;  /* 0x00000009de0079a6 */ /* 0x0005e8000c10f384 */
[----:B------:R3:W-:Y:S04]  /*7c40*/  REDG.E.ADD.F32.FTZ.RN.STRONG.GPU desc[UR4][R6.64], R10 ;  /* 0x0000000a060079a6 */ /* 0x0007e8000c10f384 */
[----:B------:R4:W-:Y:S04]  /*7c50*/  REDG.E.ADD.F32.FTZ.RN.STRONG.GPU desc[UR4][R4.64], R11 ;  /* 0x0000000b040079a6 */ /* 0x0009e8000c10f384 */
[----:B------:R4:W-:Y:S04]  /*7c60*/  REDG.E.ADD.F32.FTZ.RN.STRONG.GPU desc[UR4][R204.64+0x80], R16 ;  /* 0x00008010cc0079a6 */ /* 0x0009e8000c10f384 */
[----:B------:R4:W-:Y:S01]  /*7c70*/  REDG.E.ADD.F32.FTZ.RN.STRONG.GPU desc[UR4][R206.64+0x80], R17 ;  /* 0x00008011ce0079a6 */ /* 0x0009e2000c10f384 */
[CC--:B-1----:R-:W-:Y:S04]  /*7c80*/  LEA R8, P1, R221.reuse, R204.reuse, 0x2 ;  /* 0x000000ccdd087211 */ /* 0x0c2fe800078210ff */
[-C--:B--2---:R-:W-:Y:S01]  /*7c90*/  LEA.HI.X.SX32 R9, R221, R205.reuse, 0x2, P1 ;  /* 0x000000cddd097211 */ /* 0x084fe200008f16ff */
[C---:B---3--:R-:W-:Y:S04]  /*7ca0*/  IMAD.IADD R7, R196.reuse, 0x1, R221 ;  /* 0x00000001c4077824 */ /* 0x048fe800078e02dd */
[----:B------:R1:W-:Y:S01]  /*7cb0*/  REDG.E.ADD.F32.FTZ.RN.STRONG.GPU desc[UR4][R8.64], R18 ;  /* 0x00000012080079a6 */ /* 0x0003e2000c10f384 */
[C---:B----4-:R-:W-:Y:S01]  /*7cc0*/  IMAD.IADD R4, R196.reuse, 0x1, R7 ;  /* 0x00000001c4047824 */ /* 0x050fe200078e0207 */
[CC--:B------:R-:W-:Y:S03]  /*7cd0*/  LEA R6, P2, R7.reuse, R204.reuse, 0x2 ;  /* 0x000000cc07067211 */ /* 0x0c0fe600078410ff */
[----:B------:R-:W-:Y:S01]  /*7ce0*/  IMAD.IADD R5, R196, 0x1, R4 ;  /* 0x00000001c4057824 */ /* 0x000fe200078e0204 */
[-C--:B------:R-:W-:Y:S02]  /*7cf0*/  LEA.HI.X.SX32 R7, R7, R205.reuse, 0x2, P2 ;  /* 0x000000cd07077211 */ /* 0x080fe400010f16ff */
[CC--:B------:R-:W-:Y:S03]  /*7d00*/  LEA R16, P1, R4.reuse, R204.reuse, 0x2 ;  /* 0x000000cc04107211 */ /* 0x0c0fe600078210ff */
        /* <DEDUP_REMOVED lines=8> */
[CC--:B-1----:R-:W-:Y:S03]  /*7d90*/  LEA R8, P2, R4.reuse, R204.reuse, 0x2 ;  /* 0x000000cc04087211 */ /* 0x0c2fe600078410ff */
[----:B------:R1:W-:Y:S01]  /*7da0*/  REDG.E.ADD.F32.FTZ.RN.STRONG.GPU desc[UR4][R10.64], R13 ;  /* 0x0000000d0a0079a6 */ /* 0x0003e2000c10f384 */
[-C--:B------:R-:W-:Y:S05]  /*7db0*/  LEA.HI.X.SX32 R9, R4, R205.reuse, 0x2, P2 ;  /* 0x000000cd04097211 */ /* 0x080fea00010f16ff */
[----:B------:R3:W-:Y:S01]  /*7dc0*/  REDG.E.ADD.F32.FTZ.RN.STRONG.GPU desc[UR4][R8.64], R14 ;  /* 0x0000000e080079a6 */ /* 0x0007e2000c10f384 */
[C---:B--2---:R-:W-:Y:S05]  /*7dd0*/  IMAD.IADD R7, R196.reuse, 0x1, R4 ;  /* 0x00000001c4077824 */ /* 0x044fea00078e0204 */
[CC--:B------:R-:W-:Y:S04]  /*7de0*/  LEA R6, P1, R7.reuse, R204.reuse, 0x2 ;  /* 0x000000cc07067211 */ /* 0x0c0fe800078210ff */
[-C--:B------:R-:W-:Y:S05]  /*7df0*/  LEA.HI.X.SX32 R7, R7, R205.reuse, 0x2, P1 ;  /* 0x000000cd07077211 */ /* 0x080fea00008f16ff */
[----:B------:R2:W-:Y:S01]  /*7e00*/  REDG.E.ADD.F32.FTZ.RN.STRONG.GPU desc[UR4][R6.64], R15 ;  /* 0x0000000f060079a6 */ /* 0x0005e2000c10f384 */
[C---:B-1----:R-:W-:Y:S03]  /*7e10*/  IMAD.IADD R10, R196.reuse, 0x1, R5 ;  /* 0x00000001c40a7824 */ /* 0x042fe600078e0205 */
        /* <DEDUP_REMOVED lines=16> */
[----:B------:R-:W-:Y:S04]  /*7f20*/  REDG.E.ADD.F32.FTZ.RN.STRONG.GPU desc[UR4][R12.64], R88 ;  /* 0x000000580c0079a6 */ /* 0x000fe8000c10f384 */
[----:B------:R3:W-:Y:S01]  /*7f30*/  REDG.E.ADD.F32.FTZ.RN.STRONG.GPU desc[UR4][R10.64], R89 ;  /* 0x000000590a0079a6 */ /* 0x0007e2000c10f384 */
[CC--:B-1----:R-:W-:Y:S03]  /*7f40*/  LEA R8, P2, R4.reuse, R204.reuse, 0x2 ;  /* 0x000000cc04087211 */ /* 0x0c2fe600078410ff */
[----:B------:R-:W-:Y:S01]  /*7f50*/  LDSM.16.MT88.4 R84, [R0+0x4000] ;  /* 0x004000000054783b */ /* 0x000fe20000004200 */
[-C--:B------:R-:W-:Y:S05]  /*7f60*/  LEA.HI.X.SX32 R9, R4, R205.reuse, 0x2, P2 ;  /* 0x000000cd04097211 */ /* 0x080fea00010f16ff */
[----:B------:R1:W-:Y:S01]  /*7f70*/  REDG.E.ADD.F32.FTZ.RN.STRONG.GPU desc[UR4][R8.64], R90 ;  /* 0x0000005a080079a6 */ /* 0x0003e2000c10f384 */
[C---:B--2---:R-:W-:Y:S05]  /*7f80*/  IMAD.IADD R7, R196.reuse, 0x1, R4 ;  /* 0x00000001c4077824 */ /* 0x044fea00078e0204 */
[CC--:B------:R-:W-:Y:S01]  /*7f90*/  LEA R6, P1, R7.reuse, R204.reuse, 0x2 ;  /* 0x000000cc07067211 */ /* 0x0c0fe200078210ff */
[C---:B---3--:R-:W-:Y:S03]  /*7fa0*/  IMAD.IADD R10, R196.reuse, 0x1, R5 ;  /* 0x00000001c40a7824 */ /* 0x048fe600078e0205 */
[-C--:B------:R-:W-:Y:S01]  /*7fb0*/  LEA.HI.X.SX32 R7, R7, R205.reuse, 0x2, P1 ;  /* 0x000000cd07077211 */ /* 0x080fe200008f16ff */
[----:B------:R-:W-:Y:S04]  /*7fc0*/  IMAD.IADD R4, R196, 0x1, R10 ;  /* 0x00000001c4047824 */ /* 0x000fe800078e020a */
[----:B------:R2:W-:Y:S01]  /*7fd0*/  REDG.E.ADD.F32.FTZ.RN.STRONG.GPU desc[UR4][R6.64], R91 ;  /* 0x0000005b060079a6 */ /* 0x0005e2000c10f384 */
[CC--:B-1----:R-:W-:Y:S03]  /*7fe0*/  LEA R8, P1, R5.reuse, R204.reuse, 0x2 ;  /* 0x000000cc05087211 */ /* 0x0c2fe600078210ff */
        /* <DEDUP_REMOVED lines=9> */
[CC--:B--2---:R-:W-:Y:S04]  /*8080*/  LEA R6, P2, R10.reuse, R204.reuse, 0x2 ;  /* 0x000000cc0a067211 */ /* 0x0c4fe800078410ff */
[-C--:B------:R-:W-:Y:S02]  /*8090*/  LEA.HI.X.SX32 R7, R10, R205.reuse, 0x2, P2 ;  /* 0x000000cd0a077211 */ /* 0x080fe400010f16ff */
[CC--:B------:R-:W-:Y:S03]  /*80a0*/  LEA R10, P1, R5.reuse, R204.reuse, 0x2 ;  /* 0x000000cc050a7211 */ /* 0x0c0fe600078210ff */
[----:B------:R2:W-:Y:S01]  /*80b0*/  REDG.E.ADD.F32.FTZ.RN.STRONG.GPU desc[UR4][R6.64], R99 ;  /* 0x00000063060079a6 */ /* 0x0005e2000c10f384 */
[-C--:B------:R-:W-:Y:S01]  /*80c0*/  LEA.HI.X.SX32 R11, R5, R205.reuse, 0x2, P1 ;  /* 0x000000cd050b7211 */ /* 0x080fe200008f16ff */
[----:B------:R-:W-:Y:S01]  /*80d0*/  VIADD R5, R197, 0x80 ;  /* 0x00000080c5057836 */ /* 0x000fe20000000000 */
[CC--:B-1----:R-:W-:Y:S01]  /*80e0*/  LEA R8, P2, R4.reuse, R204.reuse, 0x2 ;  /* 0x000000cc04087211 */ /* 0x0c2fe200078410ff */
[----:B------:R-:W-:Y:S03]  /*80f0*/  REDG.E.ADD.F32.FTZ.RN.STRONG.GPU desc[UR4][R12.64], R92 ;  /* 0x0000005c0c0079a6 */ /* 0x000fe6000c10f384 */
[-C--:B------:R-:W-:Y:S01]  /*8100*/  LEA.HI.X.SX32 R9, R4, R205.reuse, 0x2, P2 ;  /* 0x000000cd04097211 */ /* 0x080fe200010f16ff */
[----:B------:R1:W-:Y:S04]  /*8110*/  REDG.E.ADD.F32.FTZ.RN.STRONG.GPU desc[UR4][R10.64], R93 ;  /* 0x0000005d0a0079a6 */ /* 0x0003e8000c10f384 */
[----:B------:R3:W-:Y:S04]  /*8120*/  REDG.E.ADD.F32.FTZ.RN.STRONG.GPU desc[UR4][R8.64], R94 ;  /* 0x0000005e080079a6 */ /* 0x0007e8000c10f384 */
[----:B------:R-:W-:Y:S01]  /*8130*/  LDSM.16.MT88.4 R96, [R0+0x800] ;  /* 0x000800000060783b */ /* 0x000fe20000004200 */
[C---:B--2---:R-:W-:Y:S05]  /*8140*/  IMAD.IADD R7, R196.reuse, 0x1, R4 ;  /* 0x00000001c4077824 */ /* 0x044fea00078e0204 */
[CC--:B------:R-:W-:Y:S04]  /*8150*/  LEA R6, P1, R7.reuse, R204.reuse, 0x2 ;  /* 0x000000cc07067211 */ /* 0x0c0fe800078210ff */
[-C--:B------:R-:W-:Y:S01]  /*8160*/  LEA.HI.X.SX32 R7, R7, R205.reuse, 0x2, P1 ;  /* 0x000000cd07077211 */ /* 0x080fe200008f16ff */
[C---:B-1----:R-:W-:Y:S01]  /*8170*/  IMAD.IADD R10, R196.reuse, 0x1, R5 ;  /* 0x00000001c40a7824 */ /* 0x042fe200078e0205 */
        /* <DEDUP_REMOVED lines=257> */
.L_x_502:
[----:B------:R-:W-:Y:S02]  /*9190*/  UISETP.GT.AND UP0, UPT, UR8, UR19, UPT ;  /* 0x000000130800728c */ /* 0x000fe4000bf04270 */
[----:B------:R-:W-:Y:S04]  /*91a0*/  UIADD3 UR8, UR8, -0x1, URZ ;  /* 0xffffffff08087890 */ /* 0x000fe8000fffe03f */
[----:B------:R-:W-:Y:S11]  /*91b0*/  PLOP3.LUT P0, PT, PT, PT, UP0, 0x80, 0x0 ;  /* 0x000000000000781c */ /* 0x000ff60003f0f008 */
[----:B------:R-:W-:Y:S02]  /*91c0*/  @!UPT UIADD3 URZ, URZ, URZ, URZ ;  /* 0x0000003f3f3ff290 */ /* 0x000fe4000fffe03f */
[----:B------:R-:W-:Y:S05]  /*91d0*/  @P0 BRA `(.L_x_503) ;  /* 0xffffffb400fc0947 */ /* 0x000fea000383ffff */
[----:B------:R-:W-:Y:S01]  /*91e0*/  BAR.SYNC.DEFER_BLOCKING 0x0 ;  /* 0x0000000000007b1d */ /* 0x000fe20000010000 */
[----:B------:R-:W-:-:S05]  /*91f0*/  UISETP.NE.AND UP0, UPT, UR38, -0x1, UPT ;  /* 0xffffffff2600788c */ /* 0x000fca000bf05270 */
[----:B------:R-:W-:Y:S01]  /*9200*/  ULDC UR7, c[0x0][0x38c] ;  /* 0x0000e30000077ab9 */ /* 0x000fe20000000800 */
[----:B------:R-:W-:Y:S01]  /*9210*/  ULDC UR6, c[0x0][0x390] ;  /* 0x0000e40000067ab9 */ /* 0x000fe20000000800 */
[----:B------:R-:W-:Y:S01]  /*9220*/  FMUL.FTZ R86, R66, UR7 ;  /* 0x0000000742567c20 */ /* 0x000fe20008410000 */
[----:B-1----:R-:W-:Y:S01]  /*9230*/  FMUL.FTZ R14, R67, UR7 ;  /* 0x00000007430e7c20 */ /* 0x002fe20008410000 */
        /* <DEDUP_REMOVED lines=199> */
[----:B------:R-:W-:Y:S01]  /*9eb0*/  F2FP.F16.F32.PACK_AB R15, R15, R87 ;  /* 0x000000570f0f723e */ /* 0x000fe200000000ff */
[----:B------:R-:W-:Y:S01]  /*9ec0*/  FMUL.FTZ R76, R76, UR7 ;  /* 0x000000074c4c7c20 */ /* 0x000fe20008410000 */
[----:B------:R-:W-:Y:S01]  /*9ed0*/  STS [R246+0x6400], R195 ;  /* 0x006400c3f6007388 */ /* 0x000fe20000000800 */
[----:B------:R-:W-:Y:S01]  /*9ee0*/  F2FP.F16.F32.PACK_AB R14, R14, R86 ;  /* 0x000000560e0e723e */ /* 0x000fe200000000ff */
[----:B------:R-:W-:Y:S01]  /*9ef0*/  FMUL.FTZ R5, R77, UR7 ;  /* 0x000000074d057c20 */ /* 0x000fe20008410000 */
[----:B------:R-:W-:Y:S01]  /*9f00*/  FMUL.FTZ R78, R78, UR7 ;  /* 0x000000074e4e7c20 */ /* 0x000fe20008410000 */
        /* <DEDUP_REMOVED lines=26> */
[----:B------:R-:W-:Y:S01]  /*a0b0*/  PLOP3.LUT P0, PT, PT, PT, UP0, 0x80, 0x0 ;  /* 0x000000000000781c */ /* 0x000fe20003f0f008 */
        /* <DEDUP_REMOVED lines=44> */
.L_x_504:
        /* <DEDUP_REMOVED lines=19> */
.L_x_505:
[----:B------:R-:W-:Y:S01]  /*a4b0*/  BAR.SYNC.DEFER_BLOCKING 0x0 ;  /* 0x0000000000007b1d */ /* 0x000fe20000010000 */
[----:B------:R-:W-:Y:S01]  /*a4c0*/  USHF.R.S32.HI UR11, URZ, 0x1f, UR8 ;  /* 0x0000001f3f0b7899 */ /* 0x000fe20008011408 */
[----:B-12---:R-:W-:Y:S01]  /*a4d0*/  SHF.R.S32.HI R4, RZ, 0x1f, R11 ;  /* 0x0000001fff047819 */ /* 0x006fe2000001140b */
        /* <DEDUP_REMOVED lines=20> */
[----:B------:R1:W2:Y:S01]  /*a620*/  LDS.128 R48, [R220+0x11000] ;  /* 0x01100000dc307984 */ /* 0x0002a20000000c00 */
        /* <DEDUP_REMOVED lines=34> */
.L_x_507:
[----:B------:R-:W-:Y:S05]  /*a850*/  BSYNC B0 ;  /* 0x0000000000007941 */ /* 0x000fea0003800000 */
.L_x_506:
        /* <DEDUP_REMOVED lines=22> */
.L_x_509:
[----:B------:R-:W-:Y:S05]  /*a9c0*/  BSYNC B0 ;  /* 0x0000000000007941 */ /* 0x000fea0003800000 */
.L_x_508:
        /* <DEDUP_REMOVED lines=38> */
.L_x_511:
[----:B------:R-:W-:Y:S05]  /*ac30*/  BSYNC B0 ;  /* 0x0000000000007941 */ /* 0x000fea0003800000 */
.L_x_510:
        /* <DEDUP_REMOVED lines=21> */
.L_x_484:
[----:B------:R-:W-:Y:S05]  /*ad90*/  BSYNC B1 ;  /* 0x0000000000017941 */ /* 0x000fea0003800000 */
.L_x_470:
        /* <DEDUP_REMOVED lines=8> */
.L_x_512:
[----:B------:R-:W-:Y:S05]  /*ae20*/  EXIT ;  /* 0x000000000000794d */ /* 0x000fea0003800000 */
.L_x_514:
        /* <DEDUP_REMOVED lines=13> */
.L_x_1045:


//--------------------- .text._ZN5flash44flash_bwd_dq_dk_dv_loop_seqk_parallel_kernelI23Flash_bwd_kernel_traitsILi256ELi64ELi64ELi8ELi4ELi2ELi2ELb0ELb1EN7cutlass6half_tE19Flash_kernel_traitsILi256ELi64ELi64ELi8ES3_EELb0ELb1ELb0ELb0ELb0ELb0ELb1EEEvNS_16Flash_bwd_paramsE --------------------------
	.section	.text._ZN5flash44flash_bwd_dq_dk_dv_loop_seqk_parallel_kernelI23Flash_bwd_kernel_traitsILi256ELi64ELi64ELi8ELi4ELi2ELi2ELb0ELb1EN7cutlass6half_tE19Flash_kernel_traitsILi256ELi64ELi64ELi8ES3_EELb0ELb1ELb0ELb0ELb0ELb0ELb1EEEvNS_16Flash_bwd_paramsE,"ax",@progbits
	.align	128
        .global         _ZN5flash44flash_bwd_dq_dk_dv_loop_seqk_parallel_kernelI23Flash_bwd_kernel_traitsILi256ELi64ELi64ELi8ELi4ELi2ELi2ELb0ELb1EN7cutlass6half_tE19Flash_kernel_traitsILi256ELi64ELi64ELi8ES3_EELb0ELb1ELb0ELb0ELb0ELb0ELb1EEEvNS_16Flash_bwd_paramsE
        .type           _ZN5flash44flash_bwd_dq_dk_dv_loop_seqk_parallel_kernelI23Flash_bwd_kernel_traitsILi256ELi64ELi64ELi8ELi4ELi2ELi2ELb0ELb1EN7cutlass6half_tE19Flash_kernel_traitsILi256ELi64ELi64ELi8ES3_EELb0ELb1ELb0ELb0ELb0ELb0ELb1EEEvNS_16Flash_bwd_paramsE,@function
        .size           _ZN5flash44flash_bwd_dq_dk_dv_loop_seqk_parallel_kernelI23Flash_bwd_kernel_traitsILi256ELi64ELi64ELi8ELi4ELi2ELi2ELb0ELb1EN7cutlass6half_tE19Flash_kernel_traitsILi256ELi64ELi64ELi8ES3_EELb0ELb1ELb0ELb0ELb0ELb0ELb1EEEvNS_16Flash_bwd_paramsE,(.L_x_1046 - _ZN5flash44flash_bwd_dq_dk_dv_loop_seqk_parallel_kernelI23Flash_bwd_kernel_traitsILi256ELi64ELi64ELi8ELi4ELi2ELi2ELb0ELb1EN7cutlass6half_tE19Flash_kernel_traitsILi256ELi64ELi64ELi8ES3_EELb0ELb1ELb0ELb0ELb0ELb0ELb1EEEvNS_16Flash_bwd_paramsE)
        .other          _ZN5flash44flash_bwd_dq_dk_dv_loop_seqk_parallel_kernelI23Flash_bwd_kernel_traitsILi256ELi64ELi64ELi8ELi4ELi2ELi2ELb0ELb1EN7cutlass6half_tE19Flash_kernel_traitsILi256ELi64ELi64ELi8ES3_EELb0ELb1ELb0ELb0ELb0ELb0ELb1EEEvNS_16Flash_bwd_paramsE,@"STO_CUDA_ENTRY STV_DEFAULT"
_ZN5flash44flash_bwd_dq_dk_dv_loop_seqk_parallel_kernelI23Flash_bwd_kernel_traitsILi256ELi64ELi64ELi8ELi4ELi2ELi2ELb0ELb1EN7cutlass6half_tE19Flash_kernel_traitsILi256ELi64ELi64ELi8ES3_EELb0ELb1ELb0ELb0ELb0ELb0ELb1EEEvNS_16Flash_bwd_paramsE:
.text._ZN5flash44flash_bwd_dq_dk_dv_loop_seqk_parallel_kernelI23Flash_bwd_kernel_traitsILi256ELi64ELi64ELi8ELi4ELi2ELi2ELb0ELb1EN7cutlass6half_tE19Flash_kernel_traitsILi256ELi64ELi64ELi8ES3_EELb0ELb1ELb0ELb0ELb0ELb0ELb1EEEvNS_16Flash_bwd_paramsE:
        /* <DEDUP_REMOVED lines=166> */
.L_x_559:
        /* <DEDUP_REMOVED lines=73> */
.L_x_515:
        /* <DEDUP_REMOVED lines=73> */
[----:B------:R-:W-:Y:S02]  /*1380*/  UIMAD UR30, UR5, UR29, URZ ;  /* 0x0000001d051e72a4 */ /* 0x000fe4000f8e023f */
[----:B------:R-:W-:Y:S02]  /*1390*/  @UP3 USEL UR19, UR19, UR5, !UP1 ;  /* 0x0000000513133287 */ /* 0x000fe4000c800000 */
[----:B------:R-:W-:Y:S01]  /*13a0*/  IMAD.HI.U32 R5, R5, R6, RZ ;  /* 0x0000000605057227 */ /* 0x000fe200078e00ff */
[----:B------:R-:W-:Y:S02]  /*13b0*/  UIMAD UR21, UR10, UR12, UR21 ;  /* 0x0000000c0a1572a4 */ /* 0x000fe4000f8e0215 */
[----:B------:R-:W-:Y:S01]  /*13c0*/  @!UP3 UIMAD UR12, UR50, UR60, UR56 ;  /* 0x0000003c320cb2a4 */ /* 0x000fe2000f8e0238 */
[----:B------:R-:W-:Y:S01]  /*13d0*/  IMAD.MOV R7, RZ, RZ, -R5 ;  /* 0x000000ffff077224 */ /* 0x000fe200078e0a05 */
[----:B------:R-:W-:Y:S01]  /*13e0*/  @UP3 ULDC UR13, c[0x0][0x2e4] ;  /* 0x0000b900000d3ab9 */ /* 0x000fe20000000800 */
[----:B------:R-:W-:-:S02]  /*13f0*/  UIADD3 UR8, UR8, -0x40, URZ ;  /* 0xffffffc008087890 */ /* 0x000fc4000fffe03f */
[C---:B------:R-:W-:Y:S01]  /*1400*/  IMAD R6, R9.reuse, R7, R6 ;  /* 0x0000000709067224 */ /* 0x040fe200078e0206 */
[----:B------:R-:W-:Y:S02]  /*1410*/  @UP1 UIADD3 UR40, UR17, UR30, URZ ;  /* 0x0000001e11281290 */ /* 0x000fe4000fffe03f */
[----:B------:R-:W-:Y:S02]  /*1420*/  @UP3 UIMAD UR51, UR56, UR13, UR19 ;  /* 0x0000000d383332a4 */ /* 0x000fe4000f8e0213 */
[----:B------:R-:W-:Y:S01]  /*1430*/  ISETP.GT.U32.AND P1, PT, R9, R6, PT ;  /* 0x000000060900720c */ /* 0x000fe20003f24070 */
[----:B------:R-:W-:Y:S02]  /*1440*/  UIMAD.WIDE.U32 UR16, UR10, UR5, URZ ;  /* 0x000000050a1072a5 */ /* 0x000fe4000f8e003f */
[----:B------:R-:W-:Y:S02]  /*1450*/  @!UP3 UIMAD UR51, UR12, UR48, URZ ;  /* 0x000000300c33b2a4 */ /* 0x000fe4000f8e023f */
[----:B------:R-:W-:-:S02]  /*1460*/  USHF.R.S32.HI UR30, URZ, 0x1f, UR8 ;  /* 0x0000001f3f1e7899 */ /* 0x000fc40008011408 */
[----:B------:R-:W-:Y:S02]  /*1470*/  UIADD3 UR12, UP2, UR8, UR47, URZ ;  /* 0x0000002f080c7290 */ /* 0x000fe4000ff5e03f */
[----:B------:R-:W-:Y:S01]  /*1480*/  USEL UR55, UR24, UR16, !UP1 ;  /* 0x0000001018377287 */ /* 0x000fe2000c800000 */
[----:B------:R-:W-:Y:S01]  /*1490*/  ULDC.U8 UR22, c[0x0][0x480] ;  /* 0x0001200000167ab9 */ /* 0x000fe20000000000 */
[----:B------:R-:W-:Y:S02]  /*14a0*/  UIADD3.X UR16, UR30, UR37, URZ, UP2, !UPT ;  /* 0x000000251e107290 */ /* 0x000fe400097fe43f */
[----:B------:R-:W-:Y:S01]  /*14b0*/  @!P1 IMAD.IADD R6, R6, 0x1, -R9 ;  /* 0x0000000106069824 */ /* 0x000fe200078e0a09 */
[----:B------:R-:W-:Y:S01]  /*14c0*/  @!P1 IADD3 R5, R5, 0x1, RZ ;  /* 0x0000000105059810 */ /* 0x000fe20007ffe0ff */
[----:B------:R-:W-:Y:S01]  /*14d0*/  UIMAD UR13, UR11, UR12, URZ ;  /* 0x0000000c0b0d72a4 */ /* 0x000fe2000f8e023f */
[----:B------:R-:W-:Y:S01]  /*14e0*/  PLOP3.LUT P1, PT, PT, PT, UP0, 0x80, 0x0 ;  /* 0x000000000000781c */ /* 0x000fe20003f2f008 */
[----:B------:R-:W-:Y:S01]  /*14f0*/  @UP0 UIADD3 UR32, UR20, UR39, URZ ;  /* 0x0000002714200290 */ /* 0x000fe2000fffe03f */
[----:B------:R-:W-:Y:S01]  /*1500*/  ISETP.GE.U32.AND P0, PT, R6, R9, PT ;  /* 0x000000090600720c */ /* 0x000fe20003f06070 */
[----:B------:R-:W-:Y:S01]  /*1510*/  UISETP.NE.AND UP4, UPT, UR22, URZ, UPT ;  /* 0x0000003f1600728c */ /* 0x000fe2000bf85270 */
[----:B------:R-:W-:Y:S01]  /*1520*/  LOP3.LUT R6, R11, UR56, RZ, 0x3c, !PT ;  /* 0x000000380b067c12 */ /* 0x000fe2000f8e3cff */
[----:B------:R-:W-:Y:S01]  /*1530*/  UIMAD.WIDE.U32 UR36, UR10, UR12, URZ ;  /* 0x0000000c0a2472a5 */ /* 0x000fe2000f8e003f */
[----:B------:R-:W-:-:S02]  /*1540*/  @UP0 ULDC.64 UR22, c[0x0][0x250] ;  /* 0x0000940000160ab9 */ /* 0x000fc40000000a00 */
[----:B------:R-:W-:Y:S01]  /*1550*/  ISETP.GE.AND P2, PT, R6, RZ, PT ;  /* 0x000000ff0600720c */ /* 0x000fe20003f46270 */
[----:B------:R-:W-:Y:S02]  /*1560*/  UIMAD UR19, UR11, UR5, URZ ;  /* 0x000000050b1372a4 */ /* 0x000fe4000f8e023f */
[----:B------:R-:W-:Y:S02]  /*1570*/  UIMAD UR12, UR10, UR16, UR13 ;  /* 0x000000100a0c72a4 */ /* 0x000fe4000f8e020d */
[----:B------:R-:W-:Y:S02]  /*1580*/  @UP0 UIMAD.WIDE.U32 UR10, UR32, UR22, URZ ;  /* 0x00000016200a02a5 */ /* 0x000fe4000f8e003f */
[----:B------:R-:W-:Y:S01]  /*1590*/  @P0 VIADD R5, R5, 0x1 ;  /* 0x0000000105050836 */ /* 0x000fe20000000000 */
[----:B------:R-:W-:Y:S01]  /*15a0*/  UIMAD UR52, UR56, UR61, URZ ;  /* 0x0000003d383472a4 */ /* 0x000fe2000f8e023f */
[----:B------:R-:W-:Y:S01]  /*15b0*/  PLOP3.LUT P0, PT, PT, PT, UP3, 0x80, 0x0 ;  /* 0x000000000000781c */ /* 0x000fe20003f0f038 */
[----:B------:R-:W-:Y:S01]  /*15c0*/  @UP0 UIMAD UR13, UR32, UR23, URZ ;  /* 0x00000017200d02a4 */ /* 0x000fe2000f8e023f */
[----:B------:R-:W-:Y:S01]  /*15d0*/  IMAD.MOV.U32 R18, RZ, RZ, R5 ;  /* 0x000000ffff127224 */ /* 0x000fe200078e0005 */
[----:B------:R-:W-:-:S02]  /*15e0*/  UIADD3 UR47, UR25, UR21, URZ ;  /* 0x00000015192f7290 */ /* 0x000fc4000fffe03f */
[----:B------:R-:W-:Y:S02]  /*15f0*/  @!UP1 UIADD3 UR41, UR43, UR35, URZ ;  /* 0x000000232b299290 */ /* 0x000fe4000fffe03f */
[----:B------:R-:W-:Y:S01]  /*1600*/  USEL UR21, UR34, URZ, UP4 ;  /* 0x0000003f22157287 */ /* 0x000fe2000a000000 */
[----:B------:R-:W-:Y:S01]  /*1610*/  @!P2 IADD3 R18, -R18, RZ, RZ ;  /* 0x000000ff1212a210 */ /* 0x000fe20007ffe1ff */
[----:B------:R-:W-:Y:S01]  /*1620*/  USHF.R.S32.HI UR48, URZ, 0x6, UR31 ;  /* 0x000000063f307899 */ /* 0x000fe2000801141f */
[----:B------:R-:W-:Y:S01]  /*1630*/  @!P3 LOP3.LUT R18, RZ, R11, RZ, 0x33, !PT ;  /* 0x0000000bff12b212 */ /* 0x000fe200078e33ff */
[----:B------:R-:W-:Y:S02]  /*1640*/  @UP1 UIADD3 UR47, UR17, UR19, URZ ;  /* 0x00000013112f1290 */ /* 0x000fe4000fffe03f */
[----:B------:R-:W-:Y:S02]  /*1650*/  USHF.R.S32.HI UR54, URZ, 0x1f, UR52 ;  /* 0x0000001f3f367899 */ /* 0x000fe40008011434 */
[----:B------:R-:W-:-:S02]  /*1660*/  @UP0 UIADD3 UR35, UR11, UR13, URZ ;  /* 0x0000000d0b230290 */ /* 0x000fc4000fffe03f */
[----:B------:R-:W-:Y:S02]  /*1670*/  USEL UR53, UR53, URZ, UP4 ;  /* 0x0000003f35357287 */ /* 0x000fe4000a000000 */
        /* <DEDUP_REMOVED lines=17> */
.L_x_517:
        /* <DEDUP_REMOVED lines=13> */
.L_x_518:
        /* <DEDUP_REMOVED lines=11> */
.L_x_519:
[----:B------:R-:W-:-:S04]  /*1910*/  UIMAD UR5, UR50, UR60, UR56 ;  /* 0x0000003c320572a4 */ /* 0x000fc8000f8e0238 */
[----:B------:R-:W-:-:S12]  /*1920*/  UIMAD UR5, UR5, UR58, URZ ;  /* 0x0000003a050572a4 */ /* 0x000fd8000f8e023f */
.L_x_520:
[----:B------:R-:W1:Y:S01]  /*1930*/  LDC.64 R6, c[0x0][0x420] ;  /* 0x00010800ff067b82 */ /* 0x000e620000000a00 */
[----:B------:R-:W-:Y:S01]  /*1940*/  UIADD3 UR12, -UR9, UR38, UR33 ;  /* 0x00000026090c7290 */ /* 0x000fe2000fffe121 */
[----:B------:R-:W-:Y:S01]  /*1950*/  LEA.HI R10, R10, R12, RZ, 0x5 ;  /* 0x0000000c0a0a7211 */ /* 0x000fe200078f28ff */
[----:B------:R-:W-:Y:S01]  /*1960*/  UIMAD UR11, UR61, UR60, URZ ;  /* 0x0000003c3d0b72a4 */ /* 0x000fe2000f8e023f */
[----:B------:R-:W-:Y:S01]  /*1970*/  SHF.R.S32.HI R229, RZ, 0x1f, R228 ;  /* 0x0000001fffe57819 */ /* 0x000fe200000114e4 */
[----:B------:R-:W-:Y:S01]  /*1980*/  ULDC UR10, c[0x0][0x398] ;  /* 0x0000e600000a7ab9 */ /* 0x000fe20000000800 */
[----:B------:R-:W-:Y:S01]  /*1990*/  LOP3.LUT R11, R10, 0xffffffe0, RZ, 0xc0, !PT ;  /* 0xffffffe00a0b7812 */ /* 0x000fe200078ec0ff */
[----:B------:R-:W-:Y:S01]  /*19a0*/  UIADD3 UR12, UR12, -UR10, URZ ;  /* 0x8000000a0c0c7290 */ /* 0x000fe2000fffe03f */
[----:B------:R-:W-:Y:S01]  /*19b0*/  SHF.R.S32.HI R10, RZ, 0x5, R10 ;  /* 0x00000005ff0a7819 */ /* 0x000fe2000001140a */
[----:B------:R-:W-:Y:S01]  /*19c0*/  USHF.L.U32 UR10, UR11, 0x6, URZ ;  /* 0x000000060b0a7899 */ /* 0x000fe2000800063f */
[----:B------:R-:W-:Y:S01]  /*19d0*/  IADD3 R8, P0, R228, UR16, RZ ;  /* 0x00000010e4087c10 */ /* 0x000fe2000ff1e0ff */
[----:B------:R-:W-:Y:S01]  /*19e0*/  IMAD.IADD R11, R12, 0x1, -R11 ;  /* 0x000000010c0b7824 */ /* 0x000fe200078e0a0b */
[----:B------:R-:W-:Y:S01]  /*19f0*/  USHF.R.S32.HI UR43, URZ, 0x1f, UR56 ;  /* 0x0000001f3f2b7899 */ /* 0x000fe20008011438 */
[----:B------:R-:W-:Y:S01]  /*1a00*/  BSSY B1, `(.L_x_516) ;  /* 0x00008ce000017945 */ /* 0x000fe20003800000 */
[----:B------:R-:W-:Y:S01]  /*1a10*/  UIADD3 UR13, UP2, UP1, UR36, UR10, UR52 ;  /* 0x0000000a240d7290 */ /* 0x000fe2000f95e034 */
[----:B------:R-:W-:Y:S01]  /*1a20*/  IADD3.X R9, R229, UR41, RZ, P0, !PT ;  /* 0x00000029e5097c10 */ /* 0x000fe200087fe4ff */
[----:B------:R-:W-:Y:S01]  /*1a30*/  USHF.R.S32.HI UR10, URZ, 0x1f, UR10 ;  /* 0x0000001f3f0a7899 */ /* 0x000fe2000801140a */
[----:B------:R-:W-:Y:S01]  /*1a40*/  IADD3 R16, P0, R4, UR8, RZ ;  /* 0x0000000804107c10 */ /* 0x000fe2000ff1e0ff */
[----:B------:R-:W-:Y:S01]  /*1a50*/  ULDC.64 UR24, c[0x0][0x428] ;  /* 0x00010a0000187ab9 */ /* 0x000fe20000000a00 */
[----:B------:R-:W-:Y:S01]  /*1a60*/  ULDC.64 UR36, c[0x0][0x400] ;  /* 0x0001000000247ab9 */ /* 0x000fe20000000a00 */
[----:B------:R-:W-:Y:S01]  /*1a70*/  UIADD3.X UR10, UR17, UR10, UR54, UP2, UP1 ;  /* 0x0000000a110a7290 */ /* 0x000fe200097e2436 */
[----:B------:R-:W-:Y:S01]  /*1a80*/  IADD3.X R14, R27, UR30, RZ, P0, !PT ;  /* 0x0000001e1b0e7c10 */ /* 0x000fe200087fe4ff */
[----:B------:R-:W-:Y:S01]  /*1a90*/  USHF.R.S32.HI UR17, URZ, 0x1f, UR12 ;  /* 0x0000001f3f117899 */ /* 0x000fe2000801140c */
[----:B------:R-:W-:Y:S01]  /*1aa0*/  IMAD.U32 R15, RZ, RZ, UR24 ;  /* 0x00000018ff0f7e24 */ /* 0x000fe2000f8e00ff */
[----:B------:R-:W-:Y:S01]  /*1ab0*/  UIMAD UR19, UR43, UR24, URZ ;  /* 0x000000182b1372a4 */ /* 0x000fe2000f8e023f */
[C---:B-1----:R-:W-:Y:S01]  /*1ac0*/  IMAD R5, R6.reuse, UR30, RZ ;  /* 0x0000001e06057c24 */ /* 0x042fe2000f8e02ff */
[----:B------:R-:W-:Y:S01]  /*1ad0*/  ULEA.HI UR17, UR17, UR12, URZ, 0x6 ;  /* 0x0000000c11117291 */ /* 0x000fe2000f8f303f */
[----:B------:R-:W-:Y:S01]  /*1ae0*/  IMAD.WIDE.U32 R8, R6, UR8, R8 ;  /* 0x0000000806087c25 */ /* 0x000fe2000f8e0008 */
[----:B------:R-:W-:Y:S01]  /*1af0*/  UIMAD UR19, UR56, UR25, UR19 ;  /* 0x00000019381372a4 */ /* 0x000fe2000f8e0213 */
[----:B------:R-:W-:Y:S01]  /*1b00*/  IADD3 R242, R228, 0x40, RZ ;  /* 0x00000040e4f27810 */ /* 0x000fe20007ffe0ff */
[----:B------:R-:W-:Y:S01]  /*1b10*/  USHF.R.S32.HI UR17, URZ, 0x6, UR17 ;  /* 0x000000063f117899 */ /* 0x000fe20008011411 */
[----:B------:R-:W-:Y:S01]  /*1b20*/  IMAD R12, R7, UR8, R5 ;  /* 0x00000008070c7c24 */ /* 0x000fe2000f8e0205 */
[----:B------:R-:W-:Y:S01]  /*1b30*/  ULDC.64 UR26, c[0x0][0x258] ;  /* 0x00009600001a7ab9 */ /* 0x000fe20000000a00 */
[----:B------:R-:W-:Y:S01]  /*1b40*/  IMAD R5, R10, UR11, R11 ;  /* 0x0000000b0a057c24 */ /* 0x000fe2000f8e020b */
[----:B------:R-:W-:Y:S01]  /*1b50*/  UIADD3 UR11, UP2, UP1, UR21, UR13, UR55 ;  /* 0x0000000d150b7290 */ /* 0x000fe2000f95e037 */
[----:B------:R-:W-:Y:S01]  /*1b60*/  IMAD.IADD R9, R9, 0x1, R12 ;  /* 0x0000000109097824 */ /* 0x000fe200078e020c */
[----:B------:R-:W-:Y:S01]  /*1b70*/  UIADD3 UR42, UR8, UR5, URZ ;  /* 0x00000005082a7290 */ /* 0x000fe2000fffe03f */
[----:B------:R-:W-:Y:S01]  /*1b80*/  IMAD R11, R14, UR28, RZ ;  /* 0x0000001c0e0b7c24 */ /* 0x000fe2000f8e02ff */
[----:B------:R-:W-:Y:S01]  /*1b90*/  UIADD3.X UR10, UR53, UR10, UR47, UP2, UP1 ;  /* 0x0000000a350a7290 */ /* 0x000fe200097e242f */
[----:B------:R-:W-:Y:S01]  /*1ba0*/  IMAD.WIDE.U32 R12, R16, UR28, R228 ;  /* 0x0000001c100c7c25 */ /* 0x000fe2000f8e00e4 */
[----:B------:R-:W-:Y:S01]  /*1bb0*/  UISETP.LT.AND UP1, UPT, URZ, UR17, UPT ;  /* 0x000000113f00728c */ /* 0x000fe2000bf21270 */
[----:B------:R-:W-:Y:S01]  /*1bc0*/  IADD3 R10, P0, R5, UR11, RZ ;  /* 0x0000000b050a7c10 */ /* 0x000fe2000ff1e0ff */
[----:B------:R-:W-:Y:S01]  /*1bd0*/  UIMAD UR21, UR43, UR26, URZ ;  /* 0x0000001a2b1572a4 */ /* 0x000fe2000f8e023f */
[----:B------:R-:W-:Y:S01]  /*1be0*/  IMAD.WIDE.U32 R8, R15, UR56, R8 ;  /* 0x000000380f087c25 */ /* 0x000fe2000f8e0008 */
[----:B------:R-:W-:Y:S01]  /*1bf0*/  USEL UR17, URZ, UR17, !UP1 ;  /* 0x000000113f117287 */ /* 0x000fe2000c800000 */
[----:B------:R-:W-:Y:S01]  /*1c00*/  LEA.HI.X.SX32 R5, R5, UR10, 0x1, P0 ;  /* 0x0000000a05057c11 */ /* 0x000fe200080f0eff */
[----:B------:R-:W-:Y:S01]  /*1c10*/  ULDC.64 UR60, c[0x0][0x478] ;  /* 0x00011e00003c7ab9 */ /* 0x000fe20000000a00 */
        /* <DEDUP_REMOVED lines=10> */
[-C--:B------:R-:W-:Y:S01]  /*1cc0*/  IMAD R5, R27, R6.reuse, RZ ;  /* 0x000000061b057224 */ /* 0x080fe200078e02ff */
[----:B------:R-:W-:Y:S01]  /*1cd0*/  IADD3.X R13, R13, UR40, R20, P2, !PT ;  /* 0x000000280d0d7c10 */ /* 0x000fe200097fe414 */
[----:B------:R-:W-:Y:S01]  /*1ce0*/  ULDC.64 UR44, c[0x0][0x2b0] ;  /* 0x0000ac00002c7ab9 */ /* 0x000fe20000000a00 */
[----:B------:R-:W-:Y:S01]  /*1cf0*/  UIMAD.WIDE UR10, UR42, 0x4, UR60 ;  /* 0x000000042a0a78a5 */ /* 0x000fe2000f8e023c */
[----:B------:R-:W-:Y:S01]  /*1d00*/  IMAD.WIDE.U32 R10, R4, R6, R10 ;  /* 0x00000006040a7225 */ /* 0x000fe200078e000a */
[----:B------:R-:W-:-:S02]  /*1d10*/  UIMAD UR21, UR56, UR27, UR21 ;  /* 0x0000001b381572a4 */ /* 0x000fc4000f8e0215 */
[----:B------:R-:W-:Y:S01]  /*1d20*/  UIMAD.WIDE UR36, UR36, 0x4, UR44 ;  /* 0x00000004242478a5 */ /* 0x000fe2000f8e022c */
[----:B------:R-:W-:Y:S01]  /*1d30*/  IMAD.WIDE.U32 R12, R19, UR56, R12 ;  /* 0x00000038130c7c25 */ /* 0x000fe2000f8e000c */
[----:B------:R-:W-:Y:S01]  /*1d40*/  ULDC.64 UR26, c[0x0][0x210] ;  /* 0x00008400001a7ab9 */ /* 0x000fe20000000a00 */
[----:B------:R-:W-:Y:S01]  /*1d50*/  ULDC.64 UR24, c[0x0][0x3e0] ;  /* 0x0000f80000187ab9 */ /* 0x000fe20000000a00 */
[----:B------:R-:W-:Y:S01]  /*1d60*/  UMOV UR13, UR10 ;  /* 0x0000000a000d7c82 */ /* 0x000fe20008000000 */
[----:B------:R-:W-:Y:S01]  /*1d70*/  IMAD R5, R4, R7, R5 ;  /* 0x0000000704057224 */ /* 0x000fe200078e0205 */
[----:B------:R-:W-:Y:S01]  /*1d80*/  LEA R230, P3, R12, UR26, 0x1 ;  /* 0x0000001a0ce67c11 */ /* 0x000fe2000f8608ff */
[----:B------:R-:W-:Y:S01]  /*1d90*/  UMOV UR12, UR11 ;  /* 0x0000000b000c7c82 */ /* 0x000fe20008000000 */
[----:B------:R-:W-:Y:S01]  /*1da0*/  LEA R231, P2, R10, UR24, 0x1 ;  /* 0x000000180ae77c11 */ /* 0x000fe2000f8408ff */
[----:B------:R-:W-:Y:S01]  /*1db0*/  IMAD.IADD R17, R11, 0x1, R5 ;  /* 0x000000010b117824 */ /* 0x000fe200078e0205 */
[----:B------:R-:W-:Y:S01]  /*1dc0*/  IADD3 R21, R13, UR21, RZ ;  /* 0x000000150d157c10 */ /* 0x000fe2000fffe0ff */
[----:B------:R-:W-:Y:S01]  /*1dd0*/  UIADD3 UR5, UR48, -0x1, URZ ;  /* 0xffffffff30057890 */ /* 0x000fe2000fffe03f */
[C---:B------:R-:W-:Y:S01]  /*1de0*/  VIADD R243, R228.reuse, 0x80 ;  /* 0x00000080e4f37836 */ /* 0x040fe20000000000 */
[----:B------:R-:W-:Y:S01]  /*1df0*/  UMOV UR11, UR36 ;  /* 0x00000024000b7c82 */ /* 0x000fe20008000000 */
[----:B------:R-:W-:Y:S01]  /*1e00*/  UMOV UR10, UR37 ;  /* 0x00000025000a7c82 */ /* 0x000fe20008000000 */
[----:B------:R-:W-:Y:S01]  /*1e10*/  VIADD R244, R228, 0xc0 ;  /* 0x000000c0e4f47836 */ /* 0x000fe20000000000 */
        /* <DEDUP_REMOVED lines=22> */
.L_x_522:
        /* <DEDUP_REMOVED lines=20> */
.L_x_523:
        /* <DEDUP_REMOVED lines=38> */
.L_x_525:
[----:B------:R-:W-:Y:S05]  /*2320*/  BSYNC B0 ;  /* 0x0000000000007941 */ /* 0x000fea0003800000 */
.L_x_524:
        /* <DEDUP_REMOVED lines=21> */
.L_x_527:
[----:B------:R-:W-:Y:S05]  /*2480*/  BSYNC B0 ;  /* 0x0000000000007941 */ /* 0x000fea0003800000 */
.L_x_526:
        /* <DEDUP_REMOVED lines=34> */
.L_x_529:
[----:B------:R-:W-:Y:S05]  /*26b0*/  BSYNC B0 ;  /* 0x0000000000007941 */ /* 0x000fea0003800000 */
.L_x_528:
        /* <DEDUP_REMOVED lines=23> */
.L_x_521:
        /* <DEDUP_REMOVED lines=53> */
.L_x_532:
[----:B------:R-:W-:Y:S05]  /*2b80*/  BSYNC B0 ;  /* 0x0000000000007941 */ /* 0x000fea0003800000 */
.L_x_531:
        /* <DEDUP_REMOVED lines=45> */
.L_x_534:
[----:B------:R-:W-:Y:S05]  /*2e60*/  BSYNC B0 ;  /* 0x0000000000007941 */ /* 0x000fea0003800000 */
.L_x_533:
        /* <DEDUP_REMOVED lines=44> */
.L_x_536:
[----:B------:R-:W-:Y:S05]  /*3130*/  BSYNC B0 ;  /* 0x0000000000007941 */ /* 0x000fea0003800000 */
.L_x_535:
        /* <DEDUP_REMOVED lines=47> */
.L_x_538:
[----:B------:R-:W-:Y:S05]  /*3430*/  BSYNC B0 ;  /* 0x0000000000007941 */ /* 0x000fea0003800000 */
.L_x_537:
        /* <DEDUP_REMOVED lines=69> */
.L_x_540:
[----:B------:R-:W-:Y:S05]  /*3890*/  BSYNC B0 ;  /* 0x0000000000007941 */ /* 0x000fea0003800000 */
.L_x_539:
        /* <DEDUP_REMOVED lines=59> */
.L_x_542:
[----:B------:R-:W-:Y:S05]  /*3c50*/  BSYNC B0 ;  /* 0x0000000000007941 */ /* 0x000fea0003800000 */
.L_x_541:
        /* <DEDUP_REMOVED lines=71> */
.L_x_544:
[----:B------:R-:W-:Y:S05]  /*40d0*/  BSYNC B0 ;  /* 0x0000000000007941 */ /* 0x000fea0003800000 */
.L_x_543:
        /* <DEDUP_REMOVED lines=57> */
.L_x_546:
[----:B------:R-:W-:Y:S05]  /*4470*/  BSYNC B0 ;  /* 0x0000000000007941 */ /* 0x000fea0003800000 */
.L_x_545:
        /* <DEDUP_REMOVED lines=74> */
[----:B------:R-:W-:Y:S01]  /*4920*/  ULDC UR22, c[0x0][0x2dc] ;  /* 0x0000b70000167ab9 */ /* 0x000fe20000000800 */
[----:B------:R-:W-:Y:S01]  /*4930*/  UIADD3 UR21, UR21, -UR9, URZ ;  /* 0x8000000915157290 */ /* 0x000fe2000fffe03f */
[----:B------:R1:W5:Y:S01]  /*4940*/  @!P5 LDG.E R239, desc[UR6][R16.64+0x20] ;  /* 0x0000200610efd981 */ /* 0x000362000c1e1900 */
[----:B------:R-:W-:Y:S01]  /*4950*/  ULDC UR8, c[0x0][0x39c] ;  /* 0x0000e70000087ab9 */ /* 0x000fe20000000800 */
[----:B------:R-:W-:-:S02]  /*4960*/  ULDC UR15, c[0x0][0x2ec] ;  /* 0x0000bb00000f7ab9 */ /* 0x000fc40000000800 */
[----:B--2---:R-:W0:Y:S07]  /*4970*/  LDGDEPBAR ;  /* 0x00000000000079af */ /* 0x004e2e0000000000 */
.L_x_549:
[----:B------:R-:W0:Y:S01]  /*4980*/  LDGDEPBAR ;  /* 0x00000000000079af */ /* 0x000e220000000000 */
[----:B------:R-:W-:Y:S01]  /*4990*/  USHF.L.U32 UR14, UR5, 0x6, URZ ;  /* 0x00000006050e7899 */ /* 0x000fe2000800063f */
[----:B-----5:R-:W-:Y:S01]  /*49a0*/  FSETP.NEU.FTZ.AND P1, PT, R238, -INF , PT ;  /* 0xff800000ee00780b */ /* 0x020fe20003f3d000 */
[----:B------:R-:W-:Y:S02]  /*49b0*/  USHF.L.U32 UR16, UR18, 0x6, URZ ;  /* 0x0000000612107899 */ /* 0x000fe4000800063f */
[----:B------:R-:W-:Y:S02]  /*49c0*/  UISETP.GE.AND UP0, UPT, UR14, UR21, UPT ;  /* 0x000000150e00728c */ /* 0x000fe4000bf06270 */
[----:B------:R-:W-:Y:S04]  /*49d0*/  UIADD3 UR16, UR16, 0x40, URZ ;  /* 0x0000004010107890 */ /* 0x000fe8000fffe03f */
[----:B------:R-:W-:Y:S06]  /*49e0*/  UISETP.LT.AND UP0, UPT, UR16, UR9, UP0 ;  /* 0x000000091000728c */ /* 0x000fec0008701270 */
[----:B------:R-:W-:Y:S01]  /*49f0*/  PLOP3.LUT P0, PT, PT, PT, UP0, 0x80, 0x0 ;  /* 0x000000000000781c */ /* 0x000fe20003f0f008 */
[----:B------:R-:W-:Y:S01]  /*4a00*/  UISETP.GT.AND UP0, UPT, UR5, UR17, UPT ;  /* 0x000000110500728c */ /* 0x000fe2000bf04270 */
[----:B------:R-:W-:Y:S04]  /*4a10*/  DEPBAR.LE SB0, 0x0 ;  /* 0x000080000000791a */ /* 0x000fe80000000000 */
[----:B------:R-:W-:Y:S06]  /*4a20*/  BAR.SYNC.DEFER_BLOCKING 0x0 ;  /* 0x0000000000007b1d */ /* 0x000fec0000010000 */
[----:B-1----:R-:W-:Y:S05]  /*4a30*/  LDSM.16.M88.4 R16, [R214] ;  /* 0x00000000d610783b */ /* 0x002fea0000000200 */
[----:B------:R-:W1:Y:S05]  /*4a40*/  LDSM.16.M88.4 R8, [R3+UR4+0x10000] ;  /* 0x010000040308783b */ /* 0x000e6a0008000200 */
[----:B------:R-:W2:Y:S05]  /*4a50*/  LDSM.16.M88.4 R84, [R3+UR4+0x10800] ;  /* 0x010800040354783b */ /* 0x000eaa0008000200 */
[----:B------:R-:W-:Y:S05]  /*4a60*/  LDSM.16.M88.4 R88, [R216] ;  /* 0x00000000d858783b */ /* 0x000fea0000000200 */
[----:B------:R-:W3:Y:S05]  /*4a70*/  LDSM.16.M88.4 R92, [R2] ;  /* 0x00000000025c783b */ /* 0x000eea0000000200 */
[----:B------:R-:W4:Y:S05]  /*4a80*/  LDSM.16.M88.4 R96, [R2+0x800] ;  /* 0x000800000260783b */ /* 0x000f2a0000000200 */
[----:B------:R-:W-:Y:S05]  /*4a90*/  LDSM.16.M88.4 R100, [R219] ;  /* 0x00000000db64783b */ /* 0x000fea0000000200 */
[----:B------:R-:W4:Y:S05]  /*4aa0*/  LDSM.16.M88.4 R104, [R213] ;  /* 0x00000000d568783b */ /* 0x000f2a0000000200 */
[----:B------:R-:W-:Y:S01]  /*4ab0*/  LDSM.16.M88.4 R108, [R218] ;  /* 0x00000000da6c783b */ /* 0x000fe20000000200 */
[C---:B-1----:R-:W-:Y:S04]  /*4ac0*/  HMMA.16816.F32 R4, R16.reuse, R8, RZ ;  /* 0x000000081004723c */ /* 0x042fe800000018ff */
[----:B------:R-:W-:Y:S02]  /*4ad0*/  LDSM.16.M88.4 R112, [R212] ;  /* 0x00000000d470783b */ /* 0x000fe40000000200 */
        /* <DEDUP_REMOVED lines=9> */
[----:B------:R-:W2:Y:S05]  /*4b70*/  LDSM.16.M88.4 R88, [R212+0x800] ;  /* 0x00080000d458783b */ /* 0x000eaa0000000200 */
[C---:B------:R-:W-:Y:S01]  /*4b80*/  HMMA.16816.F32 R4, R100.reuse, R104, R4 ;  /* 0x000000686404723c */ /* 0x040fe20000001804 */
[----:B------:R-:W3:Y:S05]  /*4b90*/  LDSM.16.M88.4 R96, [R3+UR4+0x12000] ;  /* 0x012000040360783b */ /* 0x000eea0008000200 */
[C---:B------:R-:W-:Y:S01]  /*4ba0*/  HMMA.16816.F32 R8, R100.reuse, R106, R8 ;  /* 0x0000006a6408723c */ /* 0x040fe20000001808 */
[----:B------:R-:W-:Y:S05]  /*4bb0*/  LDSM.16.M88.4 R104, [R2+0x2000] ;  /* 0x002000000268783b */ /* 0x000fea0000000200 */
[C---:B-1----:R-:W-:Y:S06]  /*4bc0*/  HMMA.16816.F32 R12, R100.reuse, R84, R12 ;  /* 0x00000054640c723c */ /* 0x042fec000000180c */
[----:B------:R-:W-:Y:S01]  /*4bd0*/  HMMA.16816.F32 R16, R100, R86, R16 ;  /* 0x000000566410723c */ /* 0x000fe20000001810 */
[----:B------:R-:W1:Y:S05]  /*4be0*/  LDSM.16.M88.4 R84, [R3+UR4+0x12800] ;  /* 0x012800040354783b */ /* 0x000e6a0008000200 */
[C---:B------:R-:W-:Y:S01]  /*4bf0*/  HMMA.16816.F32 R4, R108.reuse, R112, R4 ;  /* 0x000000706c04723c */ /* 0x040fe20000001804 */
[----:B------:R-:W4:Y:S05]  /*4c00*/  LDSM.16.M88.4 R100, [R216+0x2000] ;  /* 0x00200000d864783b */ /* 0x000f2a0000000200 */
[C---:B------:R-:W-:Y:S01]  /*4c10*/  HMMA.16816.F32 R8, R108.reuse, R114, R8 ;  /* 0x000000726c08723c */ /* 0x040fe20000001808 */
[----:B------:R-:W-:Y:S05]  /*4c20*/  LDSM.16.M88.4 R112, [R213+0x2000] ;  /* 0x00200000d570783b */ /* 0x000fea0000000200 */
[C---:B--2---:R-:W-:Y:S06]  /*4c30*/  HMMA.16816.F32 R12, R108.reuse, R88, R12 ;  /* 0x000000586c0c723c */ /* 0x044fec000000180c */
[----:B------:R-:W-:Y:S01]  /*4c40*/  HMMA.16816.F32 R16, R108, R90, R16 ;  /* 0x0000005a6c10723c */ /* 0x000fe20000001810 */
[----:B------:R-:W2:Y:S05]  /*4c50*/  LDSM.16.M88.4 R88, [R2+0x2800] ;  /* 0x002800000258783b */ /* 0x000eaa0000000200 */
[C---:B---3--:R-:W-:Y:S01]  /*4c60*/  HMMA.16816.F32 R4, R92.reuse, R96, R4 ;  /* 0x000000605c04723c */ /* 0x048fe20000001804 */
[----:B------:R-:W3:Y:S05]  /*4c70*/  LDSM.16.M88.4 R108, [R219+0x2000] ;  /* 0x00200000db6c783b */ /* 0x000eea0000000200 */
[C---:B------:R-:W-:Y:S01]  /*4c80*/  HMMA.16816.F32 R8, R92.reuse, R98, R8 ;  /* 0x000000625c08723c */ /* 0x040fe20000001808 */
[----:B------:R-:W-:Y:S05]  /*4c90*/  LDSM.16.M88.4 R96, [R212+0x2000] ;  /* 0x00200000d460783b */ /* 0x000fea0000000200 */
[C---:B-1----:R-:W-:Y:S06]  /*4ca0*/  HMMA.16816.F32 R12, R92.reuse, R84, R12 ;  /* 0x000000545c0c723c */ /* 0x042fec000000180c */
[----:B------:R-:W-:Y:S01]  /*4cb0*/  HMMA.16816.F32 R16, R92, R86, R16 ;  /* 0x000000565c10723c */ /* 0x000fe20000001810 */
[----:B------:R-:W1:Y:S05]  /*4cc0*/  LDSM.16.M88.4 R84, [R213+0x2800] ;  /* 0x00280000d554783b */ /* 0x000e6a0000000200 */
[C---:B----4-:R-:W-:Y:S01]  /*4cd0*/  HMMA.16816.F32 R4, R100.reuse, R104, R4 ;  /* 0x000000686404723c */ /* 0x050fe20000001804 */
[----:B------:R-:W4:Y:S05]  /*4ce0*/  LDSM.16.M88.4 R92, [R218+0x2000] ;  /* 0x00200000da5c783b */ /* 0x000f2a0000000200 */
[C---:B------:R-:W-:Y:S01]  /*4cf0*/  HMMA.16816.F32 R8, R100.reuse, R106, R8 ;  /* 0x0000006a6408723c */ /* 0x040fe20000001808 */
[----:B------:R-:W-:Y:S05]  /*4d00*/  LDSM.16.M88.4 R104, [R3+UR4+0x14000] ;  /* 0x014000040368783b */ /* 0x000fea0008000200 */
        /* <DEDUP_REMOVED lines=9> */
[----:B------:R-:W1:Y:S05]  /*4da0*/  LDSM.16.M88.4 R84, [R3+UR4+0x14800] ;  /* 0x014800040354783b */ /* 0x000e6a0008000200 */
[C---:B----4-:R-:W-:Y:S01]  /*4db0*/  HMMA.16816.F32 R4, R92.reuse, R96, R4 ;  /* 0x000000605c04723c */ /* 0x050fe20000001804 */
        /* <DEDUP_REMOVED lines=43> */
[C---:B------:R-:W-:Y:S06]  /*5070*/  HMMA.16816.F32 R8, R92.reuse, R98, R8 ;  /* 0x000000625c08723c */ /* 0x040fec0000001808 */
[C---:B--2---:R-:W-:Y:S06]  /*5080*/  HMMA.16816.F32 R12, R92.reuse, R88, R12 ;  /* 0x000000585c0c723c */ /* 0x044fec000000180c */
[----:B------:R-:W-:Y:S06]  /*5090*/  HMMA.16816.F32 R16, R92, R90, R16 ;  /* 0x0000005a5c10723c */ /* 0x000fec0000001810 */
[C---:B---3--:R-:W-:Y:S06]  /*50a0*/  HMMA.16816.F32 R4, R100.reuse, R104, R4 ;  /* 0x000000686404723c */ /* 0x048fec0000001804 */
[C---:B------:R-:W-:Y:S06]  /*50b0*/  HMMA.16816.F32 R8, R100.reuse, R106, R8 ;  /* 0x0000006a6408723c */ /* 0x040fec0000001808 */
[C---:B-1----:R-:W-:Y:S06]  /*50c0*/  HMMA.16816.F32 R12, R100.reuse, R84, R12 ;  /* 0x00000054640c723c */ /* 0x042fec000000180c */
[----:B------:R-:W-:Y:S01]  /*50d0*/  HMMA.16816.F32 R16, R100, R86, R16 ;  /* 0x000000566410723c */ /* 0x000fe20000001810 */
[----:B------:R-:W1:Y:S05]  /*50e0*/  LDSM.16.M88.4 R84, [R212+0x6800] ;  /* 0x00680000d454783b */ /* 0x000e6a0000000200 */
[C---:B----4-:R-:W-:Y:S06]  /*50f0*/  HMMA.16816.F32 R4, R108.reuse, R112, R4 ;  /* 0x000000706c04723c */ /* 0x050fec0000001804 */
[C---:B------:R-:W-:Y:S11]  /*5100*/  HMMA.16816.F32 R8, R108.reuse, R114, R8 ;  /* 0x000000726c08723c */ /* 0x040ff60000001808 */
        /* <DEDUP_REMOVED lines=9> */
[----:B------:R-:W-:Y:S01]  /*51a0*/  FMUL.FTZ R9, R9, UR8 ;  /* 0x0000000809097c20 */ /* 0x000fe20008410000 */
[C---:B-1----:R-:W-:Y:S04]  /*51b0*/  HMMA.16816.F32 R12, R108.reuse, R84, R12 ;  /* 0x000000546c0c723c */ /* 0x042fe8000000180c */
[----:B------:R1:W3:Y:S02]  /*51c0*/  MUFU.TANH R122, R4 ;  /* 0x00000004007a7308 */ /* 0x0002e40000002400 */
[----:B------:R-:W-:Y:S08]  /*51d0*/  HMMA.16816.F32 R16, R108, R86, R16 ;  /* 0x000000566c10723c */ /* 0x000ff00000001810 */
[----:B------:R4:W-:Y:S03]  /*51e0*/  MUFU.TANH R120, R8 ;  /* 0x0000000800787308 */ /* 0x0009e60000002400 */
[----:B--2---:R-:W-:Y:S07]  /*51f0*/  @!P0 IADD3 R7, R247, UR14, RZ ;  /* 0x0000000ef7078c10 */ /* 0x004fee000fffe0ff */
[----:B------:R2:W-:Y:S01]  /*5200*/  MUFU.TANH R131, R6 ;  /* 0x0000000600837308 */ /* 0x0005e20000002400 */
[----:B-1----:R-:W-:Y:S04]  /*5210*/  MOV R4, UR18 ;  /* 0x0000001200047c02 */ /* 0x002fe80008000f00 */
[----:B------:R-:W-:Y:S01]  /*5220*/  @!P0 LEA R4, R4, R249, 0x6 ;  /* 0x000000f904048211 */ /* 0x000fe200078e30ff */
[----:B------:R-:W-:Y:S04]  /*5230*/  FMUL.FTZ R12, R12, UR8 ;  /* 0x000000080c0c7c20 */ /* 0x000fe80008410000 */
[----:B------:R3:W1:Y:S01]  /*5240*/  MUFU.TANH R121, R5 ;  /* 0x0000000500797308 */ /* 0x0006620000002400 */
[----:B----4-:R-:W-:Y:S01]  /*5250*/  @!P0 VIMNMX R8, R7, UR9, PT ;  /* 0x0000000907088c48 */ /* 0x010fe2000bfe0100 */
[----:B------:R-:W-:Y:S01]  /*5260*/  FMUL.FTZ R13, R13, UR8 ;  /* 0x000000080d0d7c20 */ /* 0x000fe20008410000 */
[----:B------:R-:W-:Y:S01]  /*5270*/  @!P0 VIADDMNMX R7, R7, R252, UR9, PT ;  /* 0x0000000907078e46 */ /* 0x000fe2000b8001fc */
[----:B------:R-:W-:Y:S01]  /*5280*/  FMUL.FTZ R14, R14, UR8 ;  /* 0x000000080e0e7c20 */ /* 0x000fe20008410000 */
[----:B------:R-:W-:Y:S01]  /*5290*/  @!P0 ISETP.GE.AND P2, PT, R4, R8, PT ;  /* 0x000000080400820c */ /* 0x000fe20003f46270 */
[----:B------:R-:W-:Y:S01]  /*52a0*/  FMUL.FTZ R15, R15, UR8 ;  /* 0x000000080f0f7c20 */ /* 0x000fe20008410000 */
[----:B------:R-:W-:Y:S03]  /*52b0*/  FMUL.FTZ R16, R16, UR8 ;  /* 0x0000000810107c20 */ /* 0x000fe60008410000 */
[----:B------:R4:W-:Y:S01]  /*52c0*/  MUFU.TANH R129, R11 ;  /* 0x0000000b00817308 */ /* 0x0009e20000002400 */
[----:B--2---:R-:W-:Y:S01]  /*52d0*/  FMUL.FTZ R6, R238, 1.4426950216293334961 ;  /* 0x3fb8aa3bee067820 */ /* 0x004fe20000410000 */
[----:B------:R-:W-:Y:S01]  /*52e0*/  FMUL.FTZ R17, R17, UR8 ;  /* 0x0000000811117c20 */ /* 0x000fe20008410000 */
[----:B------:R-:W-:Y:S01]  /*52f0*/  FMUL.FTZ R18, R18, UR8 ;  /* 0x0000000812127c20 */ /* 0x000fe20008410000 */
[----:B------:R-:W-:Y:S02]  /*5300*/  FMUL.FTZ R19, R19, UR8 ;  /* 0x0000000813137c20 */ /* 0x000fe40008410000 */
[----:B------:R-:W-:Y:S04]  /*5310*/  FSEL R6, R6, RZ, P1 ;  /* 0x000000ff06067208 */ /* 0x000fe80000800000 */
[----:B------:R1:W-:Y:S01]  /*5320*/  MUFU.TANH R130, R10 ;  /* 0x0000000a00827308 */ /* 0x0003e20000002400 */
[----:B---3--:R-:W-:Y:S02]  /*5330*/  MOV R5, R122 ;  /* 0x0000007a00057202 */ /* 0x008fe40000000f00 */
[----:B------:R-:W-:Y:S02]  /*5340*/  @!P0 FSEL R5, R122, -INF , !P2 ;  /* 0xff8000007a058808 */ /* 0x000fe40005000000 */
[----:B------:R-:W-:Y:S03]  /*5350*/  FSETP.NEU.FTZ.AND P1, PT, R239, -INF , PT ;  /* 0xff800000ef00780b */ /* 0x000fe60003f3d000 */
[--C-:B------:R-:W-:Y:S02]  /*5360*/  FFMA.FTZ R5, R5, UR15, -R6.reuse ;  /* 0x0000000f05057c23 */ /* 0x100fe40008010806 */
[----:B------:R2:W3:Y:S01]  /*5370*/  MUFU.TANH R119, R9 ;  /* 0x0000000900777308 */ /* 0x0004e20000002400 */
[C---:B----4-:R-:W-:Y:S04]  /*5380*/  @!P0 IADD3 R11, R4.reuse, 0x1, RZ ;  /* 0x00000001040b8810 */ /* 0x050fe80007ffe0ff */
[----:B------:R-:W-:Y:S05]  /*5390*/  @!P0 ISETP.GE.AND P2, PT, R11, R8, PT ;  /* 0x000000080b00820c */ /* 0x000fea0003f46270 */
[----:B------:R4:W-:Y:S01]  /*53a0*/  MUFU.EX2 R203, R5 ;  /* 0x0000000500cb7308 */ /* 0x0009e20000000800 */
[----:B-1----:R-:W-:Y:S02]  /*53b0*/  MOV R10, R121 ;  /* 0x00000079000a7202 */ /* 0x002fe40000000f00 */
[----:B------:R-:W-:Y:S02]  /*53c0*/  @!P0 FSEL R10, R121, -INF , !P2 ;  /* 0xff800000790a8808 */ /* 0x000fe40005000000 */
[----:B------:R-:W-:Y:S03]  /*53d0*/  @!P0 ISETP.GE.AND P2, PT, R4, R7, PT ;  /* 0x000000070400820c */ /* 0x000fe60003f46270 */
[--C-:B------:R-:W-:Y:S01]  /*53e0*/  FFMA.FTZ R10, R10, UR15, -R6.reuse ;  /* 0x0000000f0a0a7c23 */ /* 0x100fe20008010806 */
[----:B--2---:R-:W-:Y:S01]  /*53f0*/  MOV R9, R131 ;  /* 0x0000008300097202 */ /* 0x004fe20000000f00 */
[----:B------:R-:W1:Y:S01]  /*5400*/  MUFU.TANH R123, R12 ;  /* 0x0000000c007b7308 */ /* 0x000e620000002400 */
[----:B------:R-:W-:Y:S01]  /*5410*/  @!P0 FSEL R9, R131, -INF , !P2 ;  /* 0xff80000083098808 */ /* 0x000fe20005000000 */
[----:B----4-:R-:W-:Y:S08]  /*5420*/  FMUL.FTZ R5, R239, 1.4426950216293334961 ;  /* 0x3fb8aa3bef057820 */ /* 0x010ff00000410000 */
[----:B------:R2:W-:Y:S01]  /*5430*/  MUFU.EX2 R201, R10 ;  /* 0x0000000a00c97308 */ /* 0x0005e20000000800 */
[----:B------:R-:W-:Y:S02]  /*5440*/  FSEL R5, R5, RZ, P1 ;  /* 0x000000ff05057208 */ /* 0x000fe40000800000 */
[----:B------:R-:W-:Y:S07]  /*5450*/  @!P0 ISETP.GE.AND P1, PT, R11, R7, PT ;  /* 0x000000070b00820c */ /* 0x000fee0003f26270 */
[----:B------:R-:W4:Y:S01]  /*5460*/  MUFU.TANH R118, R13 ;  /* 0x0000000d00767308 */ /* 0x000f220000002400 */
[--C-:B------:R-:W-:Y:S01]  /*5470*/  FFMA.FTZ R11, R9, UR15, -R5.reuse ;  /* 0x0000000f090b7c23 */ /* 0x100fe20008010805 */
[----:B------:R-:W-:Y:S08]  /*5480*/  @!P0 IADD3 R9, R4, 0x8, RZ ;  /* 0x0000000804098810 */ /* 0x000ff00007ffe0ff */
[----:B------:R3:W-:Y:S01]  /*5490*/  MUFU.EX2 R211, R11 ;  /* 0x0000000b00d37308 */ /* 0x0007e20000000800 */
[----:B--2---:R-:W-:Y:S02]  /*54a0*/  MOV R10, R128 ;  /* 0x00000080000a7202 */ /* 0x004fe40000000f00 */
[----:B------:R-:W-:Y:S02]  /*54b0*/  @!P0 FSEL R10, R128, -INF , !P1 ;  /* 0xff800000800a8808 */ /* 0x000fe40004800000 */
[----:B------:R-:W-:Y:S03]  /*54c0*/  @!P0 ISETP.GE.AND P1, PT, R9, R8, PT ;  /* 0x000000080900820c */ /* 0x000fe60003f26270 */
[--C-:B------:R-:W-:Y:S01]  /*54d0*/  FFMA.FTZ R12, R10, UR15, -R5.reuse ;  /* 0x0000000f0a0c7c23 */ /* 0x100fe20008010805 */
[----:B------:R-:W-:Y:S01]  /*54e0*/  @!P0 IADD3 R10, R4, 0x9, RZ ;  /* 0x00000009040a8810 */ /* 0x000fe20007ffe0ff */
[----:B------:R-:W2:Y:S01]  /*54f0*/  MUFU.TANH R127, R14 ;  /* 0x0000000e007f7308 */ /* 0x000ea20000002400 */
[----:B---3--:R-:W-:Y:S09]  /*5500*/  MOV R11, R120 ;  /* 0x00000078000b7202 */ /* 0x008ff20000000f00 */
[----:B------:R3:W-:Y:S01]  /*5510*/  MUFU.EX2 R209, R12 ;  /* 0x0000000c00d17308 */ /* 0x0007e20000000800 */
[----:B------:R-:W-:Y:S02]  /*5520*/  @!P0 FSEL R11, R120, -INF , !P1 ;  /* 0xff800000780b8808 */ /* 0x000fe40004800000 */
[----:B------:R-:W-:Y:S03]  /*5530*/  @!P0 ISETP.GE.AND P1, PT, R10, R8, PT ;  /* 0x000000080a00820c */ /* 0x000fe60003f26270 */
[--C-:B------:R-:W-:Y:S04]  /*5540*/  FFMA.FTZ R11, R11, UR15, -R6.reuse ;  /* 0x0000000f0b0b7c23 */ /* 0x100fe80008010806 */
[----:B------:R-:W2:Y:S10]  /*5550*/  MUFU.TANH R126, R15 ;  /* 0x0000000f007e7308 */ /* 0x000eb40000002400 */
[----:B------:R1:W-:Y:S01]  /*5560*/  MUFU.EX2 R200, R11 ;  /* 0x0000000b00c87308 */ /* 0x0003e20000000800 */
[----:B---3--:R-:W-:Y:S02]  /*5570*/  MOV R12, R119 ;  /* 0x00000077000c7202 */ /* 0x008fe40000000f00 */
[----:B------:R-:W-:Y:S02]  /*5580*/  @!P0 FSEL R12, R119, -INF , !P1 ;  /* 0xff800000770c8808 */ /* 0x000fe40004800000 */
[-C--:B------:R-:W-:Y:S02]  /*5590*/  @!P0 ISETP.GE.AND P1, PT, R9, R7.reuse, PT ;  /* 0x000000070900820c */ /* 0x080fe40003f26270 */
[----:B------:R-:W-:Y:S03]  /*55a0*/  MOV R9, R130 ;  /* 0x0000008200097202 */ /* 0x000fe60000000f00 */
[----:B------:R-:W-:Y:S01]  /*55b0*/  MUFU.TANH R117, R16 ;  /* 0x0000001000757308 */ /* 0x000fe20000002400 */
[----:B------:R-:W-:Y:S02]  /*55c0*/  @!P0 FSEL R9, R130, -INF , !P1 ;  /* 0xff80000082098808 */ /* 0x000fe40004800000 */
[----:B------:R-:W-:Y:S02]  /*55d0*/  @!P0 ISETP.GE.AND P1, PT, R10, R7, PT ;  /* 0x000000070a00820c */ /* 0x000fe40003f26270 */
[----:B------:R-:W-:Y:S01]  /*55e0*/  @!P0 IADD3 R10, R4, 0x10, RZ ;  /* 0x00000010040a8810 */ /* 0x000fe20007ffe0ff */
[--C-:B------:R-:W-:Y:S04]  /*55f0*/  FFMA.FTZ R9, R9, UR15, -R5.reuse ;  /* 0x0000000f09097c23 */ /* 0x100fe80008010805 */
[----:B------:R-:W3:Y:S01]  /*5600*/  MUFU.TANH R116, R17 ;  /* 0x0000001100747308 */ /* 0x000ee20000002400 */
[--C-:B-1----:R-:W-:Y:S01]  /*5610*/  FFMA.FTZ R11, R12, UR15, -R6.reuse ;  /* 0x0000000f0c0b7c23 */ /* 0x102fe20008010806 */
[----:B------:R-:W-:Y:S08]  /*5620*/  MOV R12, R123 ;  /* 0x0000007b000c7202 */ /* 0x000ff00000000f00 */
[----:B------:R1:W-:Y:S10]  /*5630*/  MUFU.EX2 R198, R11 ;  /* 0x0000000b00c67308 */ /* 0x0003f40000000800 */
[----:B------:R4:W-:Y:S10]  /*5640*/  MUFU.EX2 R208, R9 ;  /* 0x0000000900d07308 */ /* 0x0009f40000000800 */
[----:B------:R-:W-:Y:S01]  /*5650*/  MUFU.TANH R125, R18 ;  /* 0x00000012007d7308 */ /* 0x000fe20000002400 */
[----:B-1----:R-:W-:Y:S02]  /*5660*/  MOV R11, R129 ;  /* 0x00000081000b7202 */ /* 0x002fe40000000f00 */
[----:B------:R-:W-:Y:S02]  /*5670*/  @!P0 FSEL R11, R129, -INF , !P1 ;  /* 0xff800000810b8808 */ /* 0x000fe40004800000 */
[-C--:B------:R-:W-:Y:S03]  /*5680*/  @!P0 ISETP.GE.AND P1, PT, R10, R8.reuse, PT ;  /* 0x000000080a00820c */ /* 0x080fe60003f26270 */
[--C-:B------:R-:W-:Y:S01]  /*5690*/  FFMA.FTZ R11, R11, UR15, -R5.reuse ;  /* 0x0000000f0b0b7c23 */ /* 0x100fe20008010805 */
[----:B----4-:R-:W-:Y:S01]  /*56a0*/  @!P0 IADD3 R9, R4, 0x11, RZ ;  /* 0x0000001104098810 */ /* 0x010fe20007ffe0ff */
[----:B------:R-:W-:Y:S01]  /*56b0*/  MUFU.TANH R124, R19 ;  /* 0x00000013007c7308 */ /* 0x000fe20000002400 */
[----:B------:R-:W-:Y:S02]  /*56c0*/  @!P0 FSEL R12, R123, -INF , !P1 ;  /* 0xff8000007b0c8808 */ /* 0x000fe40004800000 */
[----:B------:R-:W-:Y:S03]  /*56d0*/  @!P0 ISETP.GE.AND P1, PT, R9, R8, PT ;  /* 0x000000080900820c */ /* 0x000fe60003f26270 */
[--C-:B------:R-:W-:Y:S04]  /*56e0*/  FFMA.FTZ R12, R12, UR15, -R6.reuse ;  /* 0x0000000f0c0c7c23 */ /* 0x100fe80008010806 */
[----:B------:R1:W-:Y:S10]  /*56f0*/  MUFU.EX2 R206, R11 ;  /* 0x0000000b00ce7308 */ /* 0x0003f40000000800 */
[----:B------:R4:W-:Y:S01]  /*5700*/  MUFU.EX2 R202, R12 ;  /* 0x0000000c00ca7308 */ /* 0x0009e20000000800 */
[----:B-1----:R-:W-:Y:S02]  /*5710*/  MOV R11, R118 ;  /* 0x00000076000b7202 */ /* 0x002fe40000000f00 */
[----:B------:R-:W-:Y:S02]  /*5720*/  @!P0 FSEL R11, R118, -INF , !P1 ;  /* 0xff800000760b8808 */ /* 0x000fe40004800000 */
[----:B------:R-:W-:Y:S02]  /*5730*/  @!P0 ISETP.GE.AND P1, PT, R10, R7, PT ;  /* 0x000000070a00820c */ /* 0x000fe40003f26270 */
[----:B--2---:R-:W-:Y:S01]  /*5740*/  MOV R10, R127 ;  /* 0x0000007f000a7202 */ /* 0x004fe20000000f00 */
[--C-:B------:R-:W-:Y:S01]  /*5750*/  FFMA.FTZ R11, R11, UR15, -R6.reuse ;  /* 0x0000000f0b0b7c23 */ /* 0x100fe20008010806 */
[----:B------:R-:W-:Y:S02]  /*5760*/  @!P0 FSEL R10, R127, -INF , !P1 ;  /* 0xff8000007f0a8808 */ /* 0x000fe40004800000 */
[-C--:B------:R-:W-:Y:S01]  /*5770*/  @!P0 ISETP.GE.AND P1, PT, R9, R7.reuse, PT ;  /* 0x000000070900820c */ /* 0x080fe20003f26270 */
[----:B------:R1:W2:Y:S01]  /*5780*/  MUFU.EX2 R199, R11 ;  /* 0x0000000b00c77308 */ /* 0x0002a20000000800 */
[----:B------:R-:W-:Y:S02]  /*5790*/  MOV R9, R126 ;  /* 0x0000007e00097202 */ /* 0x000fe40000000f00 */
[----:B------:R-:W-:Y:S05]  /*57a0*/  @!P0 FSEL R9, R126, -INF , !P1 ;  /* 0xff8000007e098808 */ /* 0x000fea0004800000 */
[--C-:B----4-:R-:W-:Y:S01]  /*57b0*/  FFMA.FTZ R12, R9, UR15, -R5.reuse ;  /* 0x0000000f090c7c23 */ /* 0x110fe20008010805 */
[----:B------:R-:W-:Y:S03]  /*57c0*/  @!P0 IADD3 R9, R4, 0x19, RZ ;  /* 0x0000001904098810 */ /* 0x000fe60007ffe0ff */
[----:B------:R-:W-:Y:S01]  /*57d0*/  MUFU.EX2 R207, R12 ;  /* 0x0000000c00cf7308 */ /* 0x000fe20000000800 */
[--C-:B-1----:R-:W-:Y:S01]  /*57e0*/  FFMA.FTZ R11, R10, UR15, -R5.reuse ;  /* 0x0000000f0a0b7c23 */ /* 0x102fe20008010805 */
[----:B------:R-:W-:Y:S02]  /*57f0*/  @!P0 IADD3 R10, R4, 0x18, RZ ;  /* 0x00000018040a8810 */ /* 0x000fe40007ffe0ff */
[----:B---3--:R-:W-:Y:S06]  /*5800*/  MOV R4, R116 ;  /* 0x0000007400047202 */ /* 0x008fec0000000f00 */
[----:B------:R1:W3:Y:S01]  /*5810*/  MUFU.EX2 R210, R11 ;  /* 0x0000000b00d27308 */ /* 0x0002e20000000800 */
[CC--:B------:R-:W-:Y:S02]  /*5820*/  @!P0 ISETP.GE.AND P1, PT, R10.reuse, R8.reuse, PT ;  /* 0x000000080a00820c */ /* 0x0c0fe40003f26270 */
[----:B------:R-:W-:Y:S02]  /*5830*/  @!P0 ISETP.GE.AND P2, PT, R10, R7, PT ;  /* 0x000000070a00820c */ /* 0x000fe40003f46270 */
[----:B-1----:R-:W-:Y:S02]  /*5840*/  MOV R11, R117 ;  /* 0x00000075000b7202 */ /* 0x002fe40000000f00 */
        /* <DEDUP_REMOVED lines=9> */
[----:B------:R-:W-:Y:S05]  /*58e0*/  @!P0 FSEL R4, R124, -INF , !P1 ;  /* 0xff8000007c048808 */ /* 0x000fea0004800000 */
[----:B------:R2:W4:Y:S01]  /*58f0*/  MUFU.EX2 R196, R6 ;  /* 0x0000000600c47308 */ /* 0x0005220000000800 */
[----:B-1----:R-:W-:Y:S02]  /*5900*/  MOV R8, R125 ;  /* 0x0000007d00087202 */ /* 0x002fe40000000f00 */
[----:B------:R-:W-:Y:S02]  /*5910*/  @!P0 FSEL R8, R125, -INF , !P2 ;  /* 0xff8000007d088808 */ /* 0x000fe40005000000 */
[----:B------:R-:W-:Y:S03]  /*5920*/  IADD3 R114, P0, R240, UR13, RZ ;  /* 0x0000000df0727c10 */ /* 0x000fe6000ff1e0ff */
[--C-:B--2---:R-:W-:Y:S01]  /*5930*/  FFMA.FTZ R6, R8, UR15, -R5.reuse ;  /* 0x0000000f08067c23 */ /* 0x104fe20008010805 */
[----:B------:R-:W-:Y:S01]  /*5940*/  FFMA.FTZ R5, R4, UR15, -R5 ;  /* 0x0000000f04057c23 */ /* 0x000fe20008010805 */
[----:B------:R-:W-:Y:S02]  /*5950*/  F2FP.F16.F32.PACK_AB R4, R198, R200 ;  /* 0x000000c8c604723e */ /* 0x000fe400000000ff */
[----:B------:R1:W-:Y:S01]  /*5960*/  MUFU.EX2 R205, R6 ;  /* 0x0000000600cd7308 */ /* 0x0003e20000000800 */
[----:B------:R-:W-:Y:S02]  /*5970*/  F2FP.F16.F32.PACK_AB R8, R206, R208 ;  /* 0x000000d0ce08723e */ /* 0x000fe400000000ff */
[----:B------:R-:W-:Y:S02]  /*5980*/  IADD3.X R115, R241, UR12, RZ, P0, !PT ;  /* 0x0000000cf1737c10 */ /* 0x000fe400087fe4ff */
[----:B------:R-:W-:Y:S05]  /*5990*/  PLOP3.LUT P0, PT, PT, PT, UP0, 0x80, 0x0 ;  /* 0x000000000000781c */ /* 0x000fea0003f0f008 */
[----:B------:R2:W4:Y:S01]  /*59a0*/  MUFU.EX2 R204, R5 ;  /* 0x0000000500cc7308 */ /* 0x0005220000000800 */
[----:B------:R-:W4:Y:S05]  /*59b0*/  LDG.E R113, desc[UR6][R114.64] ;  /* 0x0000000672717981 */ /* 0x000f2a000c1e1900 */
[----:B------:R-:W4:Y:S01]  /*59c0*/  LDG.E R112, desc[UR6][R114.64+0x20] ;  /* 0x0000200672707981 */ /* 0x000f22000c1e1900 */
[----:B-1----:R-:W-:Y:S05]  /*59d0*/  F2FP.F16.F32.PACK_AB R6, R201, R203 ;  /* 0x000000cbc906723e */ /* 0x002fea00000000ff */
[----:B------:R3:W-:Y:S01]  /*59e0*/  STS [R235+0x22000], R6 ;  /* 0x02200006eb007388 */ /* 0x0007e20000000800 */
[----:B--2---:R-:W-:Y:S05]  /*59f0*/  F2FP.F16.F32.PACK_AB R5, R209, R211 ;  /* 0x000000d3d105723e */ /* 0x004fea00000000ff */
[----:B------:R4:W-:Y:S05]  /*5a00*/  STS [R235+0x22400], R5 ;  /* 0x02240005eb007388 */ /* 0x0009ea0000000800 */
[----:B------:R1:W-:Y:S05]  /*5a10*/  STS [R237+0x22000], R4 ;  /* 0x02200004ed007388 */ /* 0x0003ea0000000800 */
[----:B------:R-:W-:Y:S05]  /*5a20*/  STS [R237+0x22400], R8 ;  /* 0x02240008ed007388 */ /* 0x000fea0000000800 */
[----:B------:R-:W-:Y:S01]  /*5a30*/  STS [R234+0x22000], R7 ;  /* 0x02200007ea007388 */ /* 0x000fe20000000800 */
[----:B---3--:R-:W-:Y:S05]  /*5a40*/  F2FP.F16.F32.PACK_AB R6, R207, R210 ;  /* 0x000000d2cf06723e */ /* 0x008fea00000000ff */
[----:B------:R-:W-:Y:S01]  /*5a50*/  STS [R234+0x22400], R6 ;  /* 0x02240006ea007388 */ /* 0x000fe20000000800 */
[----:B----4-:R-:W-:Y:S02]  /*5a60*/  F2FP.F16.F32.PACK_AB R5, R196, R197 ;  /* 0x000000c5c405723e */ /* 0x010fe400000000ff */
[----:B-1----:R-:W-:Y:S03]  /*5a70*/  F2FP.F16.F32.PACK_AB R4, R204, R205 ;  /* 0x000000cdcc04723e */ /* 0x002fe600000000ff */
[----:B------:R-:W-:Y:S05]  /*5a80*/  STS [R236+0x22000], R5 ;  /* 0x02200005ec007388 */ /* 0x000fea0000000800 */
[----:B------:R-:W-:Y:S05]  /*5a90*/  STS [R236+0x22400], R4 ;  /* 0x02240004ec007388 */ /* 0x000fea0000000800 */
[----:B------:R-:W-:Y:S05]  /*5aa0*/  LDSM.16.M88.4 R16, [R214+0x8000] ;  /* 0x00800000d610783b */ /* 0x000fea0000000200 */
[----:B------:R-:W1:Y:S05]  /*5ab0*/  LDSM.16.M88.4 R8, [R3+UR4+0x18000] ;  /* 0x018000040308783b */ /* 0x000e6a0008000200 */
[----:B------:R-:W2:Y:S05]  /*5ac0*/  LDSM.16.M88.4 R84, [R3+UR4+0x18800] ;  /* 0x018800040354783b */ /* 0x000eaa0008000200 */
        /* <DEDUP_REMOVED lines=20> */
[----:B------:R-:W4:Y:S05]  /*5c10*/  LDSM.16.M88.4 R104, [R3+UR4+0x1a000] ;  /* 0x01a000040368783b */ /* 0x000f2a0008000200 */
[C---:B-1----:R-:W-:Y:S06]  /*5c20*/  HMMA.16816.F32 R12, R100.reuse, R84, R12 ;  /* 0x00000054640c723c */ /* 0x042fec000000180c */
[----:B------:R-:W-:Y:S01]  /*5c30*/  HMMA.16816.F32 R16, R100, R86, R16 ;  /* 0x000000566410723c */ /* 0x000fe20000001810 */
[----:B------:R-:W1:Y:S05]  /*5c40*/  LDSM.16.M88.4 R84, [R3+UR4+0x1a800] ;  /* 0x01a800040354783b */ /* 0x000e6a0008000200 */
[C---:B--2---:R-:W-:Y:S01]  /*5c50*/  HMMA.16816.F32 R4, R92.reuse, R108, R4 ;  /* 0x0000006c5c04723c */ /* 0x044fe20000001804 */
[----:B------:R-:W-:Y:S05]  /*5c60*/  LDSM.16.M88.4 R100, [R216+0xa000] ;  /* 0x00a00000d864783b */ /* 0x000fea0000000200 */
[C---:B------:R-:W-:Y:S01]  /*5c70*/  HMMA.16816.F32 R8, R92.reuse, R110, R8 ;  /* 0x0000006e5c08723c */ /* 0x040fe20000001808 */
[----:B------:R-:W2:Y:S05]  /*5c80*/  LDSM.16.M88.4 R108, [R2+0xa000] ;  /* 0x00a00000026c783b */ /* 0x000eaa0000000200 */
[C---:B---3--:R-:W-:Y:S06]  /*5c90*/  HMMA.16816.F32 R12, R92.reuse, R88, R12 ;  /* 0x000000585c0c723c */ /* 0x048fec000000180c */
[----:B------:R-:W-:Y:S01]  /*5ca0*/  HMMA.16816.F32 R16, R92, R90, R16 ;  /* 0x0000005a5c10723c */ /* 0x000fe20000001810 */
[----:B------:R-:W3:Y:S05]  /*5cb0*/  LDSM.16.M88.4 R88, [R2+0xa800] ;  /* 0x00a800000258783b */ /* 0x000eea0000000200 */
[C---:B----4-:R-:W-:Y:S01]  /*5cc0*/  HMMA.16816.F32 R4, R96.reuse, R104, R4 ;  /* 0x000000686004723c */ /* 0x050fe20000001804 */
[----:B------:R-:W-:Y:S05]  /*5cd0*/  LDSM.16.M88.4 R92, [R219+0xa000] ;  /* 0x00a00000db5c783b */ /* 0x000fea0000000200 */
[C---:B------:R-:W-:Y:S01]  /*5ce0*/  HMMA.16816.F32 R8, R96.reuse, R106, R8 ;  /* 0x0000006a6008723c */ /* 0x040fe20000001808 */
[----:B------:R-:W4:Y:S05]  /*5cf0*/  LDSM.16.M88.4 R104, [R213+0xa000] ;  /* 0x00a00000d568783b */ /* 0x000f2a0000000200 */
[C---:B-1----:R-:W-:Y:S06]  /*5d00*/  HMMA.16816.F32 R12, R96.reuse, R84, R12 ;  /* 0x00000054600c723c */ /* 0x042fec000000180c */
[----:B------:R-:W-:Y:S01]  /*5d10*/  HMMA.16816.F32 R16, R96, R86, R16 ;  /* 0x000000566010723c */ /* 0x000fe20000001810 */
[----:B------:R-:W1:Y:S05]  /*5d20*/  LDSM.16.M88.4 R84, [R213+0xa800] ;  /* 0x00a80000d554783b */ /* 0x000e6a0000000200 */
        /* <DEDUP_REMOVED lines=76> */
[----:B------:R-:W-:Y:S01]  /*61f0*/  FFMA.FTZ R4, -R122, R122, 1 ;  /* 0x3f8000007a047423 */ /* 0x000fe2000001017a */
[----:B------:R-:W-:Y:S01]  /*6200*/  FFMA.FTZ R5, -R121, R121, 1 ;  /* 0x3f80000079057423 */ /* 0x000fe20000010179 */
[C---:B------:R-:W-:Y:S01]  /*6210*/  FADD.FTZ R86, -R113.reuse, R8 ;  /* 0x0000000871567221 */ /* 0x040fe20000010100 */
[----:B------:R-:W-:Y:S01]  /*6220*/  FADD.FTZ R9, -R113, R9 ;  /* 0x0000000971097221 */ /* 0x000fe20000010100 */
[----:B------:R-:W-:Y:S01]  /*6230*/  FMUL.FTZ R8, R4, UR8 ;  /* 0x0000000804087c20 */ /* 0x000fe20008410000 */
[----:B------:R-:W-:Y:S01]  /*6240*/  FMUL.FTZ R4, R5, UR8 ;  /* 0x0000000805047c20 */ /* 0x000fe20008410000 */
[----:B------:R-:W-:Y:S01]  /*6250*/  FFMA.FTZ R5, -R120, R120, 1 ;  /* 0x3f80000078057423 */ /* 0x000fe20000010178 */
[----:B------:R-:W-:Y:S01]  /*6260*/  FMUL.FTZ R87, R198, R9 ;  /* 0x00000009c6577220 */ /* 0x000fe20000410000 */
[----:B------:R-:W-:Y:S01]  /*6270*/  FMUL.FTZ R8, R84, R8 ;  /* 0x0000000854087220 */ /* 0x000fe20000410000 */
[----:B------:R-:W-:Y:S01]  /*6280*/  FMUL.FTZ R4, R85, R4 ;  /* 0x0000000455047220 */ /* 0x000fe20000410000 */
[----:B------:R-:W-:Y:S01]  /*6290*/  FFMA.FTZ R9, -R119, R119, 1 ;  /* 0x3f80000077097423 */ /* 0x000fe20000010177 */
[C---:B------:R-:W-:Y:S01]  /*62a0*/  FADD.FTZ R16, -R113.reuse, R16 ;  /* 0x0000001071107221 */ /* 0x040fe20000010100 */
[C---:B------:R-:W-:Y:S01]  /*62b0*/  FADD.FTZ R12, -R113.reuse, R12 ;  /* 0x0000000c710c7221 */ /* 0x040fe20000010100 */
[----:B------:R-:W-:Y:S01]  /*62c0*/  FMUL.FTZ R86, R200, R86 ;  /* 0x00000056c8567220 */ /* 0x000fe20000410000 */
[----:B------:R-:W-:Y:S01]  /*62d0*/  F2FP.F16.F32.PACK_AB R4, R4, R8 ;  /* 0x000000080404723e */ /* 0x000fe200000000ff */
[----:B------:R-:W-:Y:S01]  /*62e0*/  FADD.FTZ R85, -R113, R17 ;  /* 0x0000001171557221 */ /* 0x000fe20000010100 */
[----:B------:R-:W-:Y:S01]  /*62f0*/  FMUL.FTZ R5, R5, UR8 ;  /* 0x0000000805057c20 */ /* 0x000fe20008410000 */
[----:B------:R-:W-:Y:S01]  /*6300*/  FMUL.FTZ R9, R9, UR8 ;  /* 0x0000000809097c20 */ /* 0x000fe20008410000 */
[----:B------:R-:W-:Y:S01]  /*6310*/  FMUL.FTZ R84, R197, R16 ;  /* 0x00000010c5547220 */ /* 0x000fe20000410000 */
[----:B------:R1:W-:Y:S01]  /*6320*/  STS [R235+0x20000], R4 ;  /* 0x02000004eb007388 */ /* 0x0003e20000000800 */
[----:B------:R-:W-:Y:S01]  /*6330*/  FMUL.FTZ R17, R202, R12 ;  /* 0x0000000cca117220 */ /* 0x000fe20000410000 */
[----:B------:R-:W-:Y:S01]  /*6340*/  FFMA.FTZ R12, -R117, R117, 1 ;  /* 0x3f800000750c7423 */ /* 0x000fe20000010175 */
[----:B------:R-:W-:Y:S01]  /*6350*/  FFMA.FTZ R16, -R116, R116, 1 ;  /* 0x3f80000074107423 */ /* 0x000fe20000010174 */
[----:B------:R-:W-:Y:S01]  /*6360*/  FMUL.FTZ R5, R86, R5 ;  /* 0x0000000556057220 */ /* 0x000fe20000410000 */
[----:B------:R-:W-:Y:S01]  /*6370*/  FMUL.FTZ R9, R87, R9 ;  /* 0x0000000957097220 */ /* 0x000fe20000410000 */
[----:B------:R-:W-:Y:S01]  /*6380*/  FMUL.FTZ R85, R196, R85 ;  /* 0x00000055c4557220 */ /* 0x000fe20000410000 */
[----:B------:R-:W-:Y:S01]  /*6390*/  FMUL.FTZ R12, R12, UR8 ;  /* 0x000000080c0c7c20 */ /* 0x000fe20008410000 */
[----:B------:R-:W-:Y:S01]  /*63a0*/  FMUL.FTZ R16, R16, UR8 ;  /* 0x0000000810107c20 */ /* 0x000fe20008410000 */
[----:B------:R-:W-:Y:S01]  /*63b0*/  FADD.FTZ R13, -R113, R13 ;  /* 0x0000000d710d7221 */ /* 0x000fe20000010100 */
[----:B------:R-:W-:Y:S01]  /*63c0*/  F2FP.F16.F32.PACK_AB R9, R9, R5 ;  /* 0x000000050909723e */ /* 0x000fe200000000ff */
[----:B------:R-:W-:Y:S01]  /*63d0*/  FMUL.FTZ R12, R84, R12 ;  /* 0x0000000c540c7220 */ /* 0x000fe20000410000 */
[----:B------:R-:W-:Y:S01]  /*63e0*/  FMUL.FTZ R5, R85, R16 ;  /* 0x0000001055057220 */ /* 0x000fe20000410000 */
[----:B------:R-:W-:Y:S01]  /*63f0*/  FADD.FTZ R16, -R112, R10 ;  /* 0x0000000a70107221 */ /* 0x000fe20000010100 */
        /* <DEDUP_REMOVED lines=8> */
[C---:B------:R-:W-:Y:S01]  /*6480*/  FADD.FTZ R18, -R112.reuse, R18 ;  /* 0x0000001270127221 */ /* 0x040fe20000010100 */
[----:B------:R-:W-:Y:S01]  /*6490*/  FADD.FTZ R19, -R112, R19 ;  /* 0x0000001370137221 */ /* 0x000fe20000010100 */
[----:B------:R-:W-:Y:S01]  /*64a0*/  FMUL.FTZ R8, R88, R8 ;  /* 0x0000000858087220 */ /* 0x000fe20000410000 */
[----:B-1----:R-:W-:Y:S01]  /*64b0*/  FADD.FTZ R4, -R112, R7 ;  /* 0x0000000770047221 */ /* 0x002fe20000010100 */
[----:B------:R-:W-:Y:S01]  /*64c0*/  F2FP.F16.F32.PACK_AB R7, R5, R12 ;  /* 0x0000000c0507723e */ /* 0x000fe200000000ff */
[----:B------:R-:W-:Y:S01]  /*64d0*/  FFMA.FTZ R5, -R128, R128, 1 ;  /* 0x3f80000080057423 */ /* 0x000fe20000010180 */
[----:B------:R-:W-:Y:S01]  /*64e0*/  FMUL.FTZ R13, R17, R13 ;  /* 0x0000000d110d7220 */ /* 0x000fe20000410000 */
[----:B------:R-:W-:Y:S01]  /*64f0*/  FMUL.FTZ R12, R209, R4 ;  /* 0x00000004d10c7220 */ /* 0x000fe20000410000 */
[----:B------:R-:W-:Y:S01]  /*6500*/  FFMA.FTZ R4, -R131, R131, 1 ;  /* 0x3f80000083047423 */ /* 0x000fe20000010183 */
[----:B------:R-:W-:Y:S01]  /*6510*/  FMUL.FTZ R17, R207, R15 ;  /* 0x0000000fcf117220 */ /* 0x000fe20000410000 */
[----:B------:R-:W-:Y:S01]  /*6520*/  FMUL.FTZ R15, R204, R19 ;  /* 0x00000013cc0f7220 */ /* 0x000fe20000410000 */
[----:B------:R-:W-:Y:S01]  /*6530*/  F2FP.F16.F32.PACK_AB R8, R8, R13 ;  /* 0x0000000d0808723e */ /* 0x000fe200000000ff */
[----:B------:R-:W-:Y:S01]  /*6540*/  FMUL.FTZ R10, R4, UR8 ;  /* 0x00000008040a7c20 */ /* 0x000fe20008410000 */
[----:B------:R-:W-:Y:S01]  /*6550*/  FMUL.FTZ R4, R5, UR8 ;  /* 0x0000000805047c20 */ /* 0x000fe20008410000 */
[----:B------:R-:W-:Y:S01]  /*6560*/  FFMA.FTZ R5, -R130, R130, 1 ;  /* 0x3f80000082057423 */ /* 0x000fe20000010182 */
[----:B------:R-:W-:Y:S01]  /*6570*/  FADD.FTZ R13, -R112, R11 ;  /* 0x0000000b700d7221 */ /* 0x000fe20000010100 */
[----:B------:R-:W-:Y:S01]  /*6580*/  FMUL.FTZ R10, R6, R10 ;  /* 0x0000000a060a7220 */ /* 0x000fe20000410000 */
[----:B------:R-:W-:Y:S01]  /*6590*/  FMUL.FTZ R4, R12, R4 ;  /* 0x000000040c047220 */ /* 0x000fe20000410000 */
[----:B------:R-:W-:Y:S01]  /*65a0*/  FMUL.FTZ R11, R208, R16 ;  /* 0x00000010d00b7220 */ /* 0x000fe20000410000 */
[----:B------:R-:W-:Y:S01]  /*65b0*/  FMUL.FTZ R5, R5, UR8 ;  /* 0x0000000805057c20 */ /* 0x000fe20008410000 */
[----:B------:R-:W-:Y:S01]  /*65c0*/  FFMA.FTZ R6, -R129, R129, 1 ;  /* 0x3f80000081067423 */ /* 0x000fe20000010181 */
[----:B------:R-:W-:Y:S01]  /*65d0*/  FMUL.FTZ R13, R206, R13 ;  /* 0x0000000dce0d7220 */ /* 0x000fe20000410000 */
[----:B------:R-:W-:Y:S01]  /*65e0*/  F2FP.F16.F32.PACK_AB R4, R4, R10 ;  /* 0x0000000a0404723e */ /* 0x000fe200000000ff */
[----:B------:R-:W-:Y:S01]  /*65f0*/  FMUL.FTZ R5, R11, R5 ;  /* 0x000000050b057220 */ /* 0x000fe20000410000 */
[----:B------:R-:W-:Y:S01]  /*6600*/  FMUL.FTZ R6, R6, UR8 ;  /* 0x0000000806067c20 */ /* 0x000fe20008410000 */
[----:B------:R-:W-:Y:S01]  /*6610*/  FFMA.FTZ R11, -R127, R127, 1 ;  /* 0x3f8000007f0b7423 */ /* 0x000fe2000001017f */
[----:B------:R-:W-:Y:S01]  /*6620*/  FFMA.FTZ R10, -R126, R126, 1 ;  /* 0x3f8000007e0a7423 */ /* 0x000fe2000001017e */
[----:B------:R1:W-:Y:S01]  /*6630*/  STS [R235+0x20400], R4 ;  /* 0x02040004eb007388 */ /* 0x0003e20000000800 */
[----:B------:R-:W-:Y:S01]  /*6640*/  FMUL.FTZ R6, R13, R6 ;  /* 0x000000060d067220 */ /* 0x000fe20000410000 */
[----:B------:R-:W-:Y:S01]  /*6650*/  FMUL.FTZ R16, R210, R14 ;  /* 0x0000000ed2107220 */ /* 0x000fe20000410000 */
[----:B------:R-:W-:Y:S01]  /*6660*/  FMUL.FTZ R11, R11, UR8 ;  /* 0x000000080b0b7c20 */ /* 0x000fe20008410000 */
[----:B------:R-:W-:Y:S01]  /*6670*/  FMUL.FTZ R10, R10, UR8 ;  /* 0x000000080a0a7c20 */ /* 0x000fe20008410000 */
[----:B------:R-:W-:Y:S01]  /*6680*/  FFMA.FTZ R13, -R125, R125, 1 ;  /* 0x3f8000007d0d7423 */ /* 0x000fe2000001017d */
[----:B------:R-:W-:Y:S01]  /*6690*/  FFMA.FTZ R12, -R124, R124, 1 ;  /* 0x3f8000007c0c7423 */ /* 0x000fe2000001017c */
[----:B------:R-:W-:Y:S01]  /*66a0*/  FMUL.FTZ R14, R205, R18 ;  /* 0x00000012cd0e7220 */ /* 0x000fe20000410000 */
[----:B------:R-:W-:Y:S01]  /*66b0*/  FMUL.FTZ R11, R16, R11 ;  /* 0x0000000b100b7220 */ /* 0x000fe20000410000 */
[----:B------:R-:W-:Y:S01]  /*66c0*/  FMUL.FTZ R10, R17, R10 ;  /* 0x0000000a110a7220 */ /* 0x000fe20000410000 */
[----:B------:R-:W-:Y:S01]  /*66d0*/  FMUL.FTZ R13, R13, UR8 ;  /* 0x000000080d0d7c20 */ /* 0x000fe20008410000 */
[----:B------:R-:W-:Y:S01]  /*66e0*/  FMUL.FTZ R12, R12, UR8 ;  /* 0x000000080c0c7c20 */ /* 0x000fe20008410000 */
[----:B------:R-:W-:Y:S01]  /*66f0*/  F2FP.F16.F32.PACK_AB R6, R6, R5 ;  /* 0x000000050606723e */ /* 0x000fe200000000ff */
[----:B------:R-:W-:Y:S01]  /*6700*/  STS [R237+0x20000], R9 ;  /* 0x02000009ed007388 */ /* 0x000fe20000000800 */
[----:B------:R-:W-:Y:S01]  /*6710*/  FMUL.FTZ R13, R14, R13 ;  /* 0x0000000d0e0d7220 */ /* 0x000fe20000410000 */
[----:B------:R-:W-:Y:S01]  /*6720*/  FMUL.FTZ R12, R15, R12 ;  /* 0x0000000c0f0c7220 */ /* 0x000fe20000410000 */
[----:B------:R-:W-:Y:S02]  /*6730*/  F2FP.F16.F32.PACK_AB R5, R10, R11 ;  /* 0x0000000b0a05723e */ /* 0x000fe400000000ff */
[----:B------:R-:W-:Y:S05]  /*6740*/  STS [R237+0x20400], R6 ;  /* 0x02040006ed007388 */ /* 0x000fea0000000800 */
[----:B------:R-:W-:Y:S01]  /*6750*/  STS [R234+0x20000], R8 ;  /* 0x02000008ea007388 */ /* 0x000fe20000000800 */
[----:B-1----:R-:W-:Y:S04]  /*6760*/  F2FP.F16.F32.PACK_AB R4, R12, R13 ;  /* 0x0000000d0c04723e */ /* 0x002fe800000000ff */
[----:B------:R-:W-:Y:S05]  /*6770*/  STS [R234+0x20400], R5 ;  /* 0x02040005ea007388 */ /* 0x000fea0000000800 */
[----:B------:R-:W-:Y:S05]  /*6780*/  STS [R236+0x20000], R7 ;  /* 0x02000007ec007388 */ /* 0x000fea0000000800 */
        /* <DEDUP_REMOVED lines=159> */
.L_x_547:
        /* <DEDUP_REMOVED lines=471> */
.L_x_548:
        /* <DEDUP_REMOVED lines=222> */
.L_x_550:
        /* <DEDUP_REMOVED lines=19> */
.L_x_551:
        /* <DEDUP_REMOVED lines=58> */
.L_x_553:
[----:B------:R-:W-:Y:S05]  /*a1a0*/  BSYNC B0 ;  /* 0x0000000000007941 */ /* 0x000fea0003800000 */
.L_x_552:
        /* <DEDUP_REMOVED lines=22> */
.L_x_555:
[----:B------:R-:W-:Y:S05]  /*a310*/  BSYNC B0 ;  /* 0x0000000000007941 */ /* 0x000fea0003800000 */
.L_x_554:
        /* <DEDUP_REMOVED lines=38> */
.L_x_557:
[----:B------:R-:W-:Y:S05]  /*a580*/  BSYNC B0 ;  /* 0x0000000000007941 */ /* 0x000fea0003800000 */
.L_x_556:
        /* <DEDUP_REMOVED lines=21> */
.L_x_530:
[----:B------:R-:W-:Y:S05]  /*a6e0*/  BSYNC B1 ;  /* 0x0000000000017941 */ /* 0x000fea0003800000 */
.L_x_516:
        /* <DEDUP_REMOVED lines=8> */
.L_x_558:
[----:B------:R-:W-:Y:S05]  /*a770*/  EXIT ;  /* 0x000000000000794d */ /* 0x000fea0003800000 */
.L_x_560:
        /* <DEDUP_REMOVED lines=16> */
.L_x_1046:


//--------------------- .text._ZN5flash44flash_bwd_dq_dk_dv_loop_seqk_parallel_kernelI23Flash_bwd_kernel_traitsILi256ELi64ELi64ELi8ELi4ELi2ELi2ELb0ELb1EN7cutlass6half_tE19Flash_kernel_traitsILi256ELi64ELi64ELi8ES3_EELb1ELb1ELb0ELb0ELb0ELb1ELb0EEEvNS_16Flash_bwd_paramsE --------------------------
	.section	.text._ZN5flash44flash_bwd_dq_dk_dv_loop_seqk_parallel_kernelI23Flash_bwd_kernel_traitsILi256ELi64ELi64ELi8ELi4ELi2ELi2ELb0ELb1EN7cutlass6half_tE19Flash_kernel_traitsILi256ELi64ELi64ELi8ES3_EELb1ELb1ELb0ELb0ELb0ELb1ELb0EEEvNS_16Flash_bwd_paramsE,"ax",@progbits
	.align	128
        .global         _ZN5flash44flash_bwd_dq_dk_dv_loop_seqk_parallel_kernelI23Flash_bwd_kernel_traitsILi256ELi64ELi64ELi8ELi4ELi2ELi2ELb0ELb1EN7cutlass6half_tE19Flash_kernel_traitsILi256ELi64ELi64ELi8ES3_EELb1ELb1ELb0ELb0ELb0ELb1ELb0EEEvNS_16Flash_bwd_paramsE
        .type           _ZN5flash44flash_bwd_dq_dk_dv_loop_seqk_parallel_kernelI23Flash_bwd_kernel_traitsILi256ELi64ELi64ELi8ELi4ELi2ELi2ELb0ELb1EN7cutlass6half_tE19Flash_kernel_traitsILi256ELi64ELi64ELi8ES3_EELb1ELb1ELb0ELb0ELb0ELb1ELb0EEEvNS_16Flash_bwd_paramsE,@function
        .size           _ZN5flash44flash_bwd_dq_dk_dv_loop_seqk_parallel_kernelI23Flash_bwd_kernel_traitsILi256ELi64ELi64ELi8ELi4ELi2ELi2ELb0ELb1EN7cutlass6half_tE19Flash_kernel_traitsILi256ELi64ELi64ELi8ES3_EELb1ELb1ELb0ELb0ELb0ELb1ELb0EEEvNS_16Flash_bwd_paramsE,(.L_x_1047 - _ZN5flash44flash_bwd_dq_dk_dv_loop_seqk_parallel_kernelI23Flash_bwd_kernel_traitsILi256ELi64ELi64ELi8ELi4ELi2ELi2ELb0ELb1EN7cutlass6half_tE19Flash_kernel_traitsILi256ELi64ELi64ELi8ES3_EELb1ELb1ELb0ELb0ELb0ELb1ELb0EEEvNS_16Flash_bwd_paramsE)
        .other          _ZN5flash44flash_bwd_dq_dk_dv_loop_seqk_parallel_kernelI23Flash_bwd_kernel_traitsILi256ELi64ELi64ELi8ELi4ELi2ELi2ELb0ELb1EN7cutlass6half_tE19Flash_kernel_traitsILi256ELi64ELi64ELi8ES3_EELb1ELb1ELb0ELb0ELb0ELb1ELb0EEEvNS_16Flash_bwd_paramsE,@"STO_CUDA_ENTRY STV_DEFAULT"
_ZN5flash44flash_bwd_dq_dk_dv_loop_seqk_parallel_kernelI23Flash_bwd_kernel_traitsILi256ELi64ELi64ELi8ELi4ELi2ELi2ELb0ELb1EN7cutlass6half_tE19Flash_kernel_traitsILi256ELi64ELi64ELi8ES3_EELb1ELb1ELb0ELb0ELb0ELb1ELb0EEEvNS_16Flash_bwd_paramsE:
.text._ZN5flash44flash_bwd_dq_dk_dv_loop_seqk_parallel_kernelI23Flash_bwd_kernel_traitsILi256ELi64ELi64ELi8ELi4ELi2ELi2ELb0ELb1EN7cutlass6half_tE19Flash_kernel_traitsILi256ELi64ELi64ELi8ES3_EELb1ELb1ELb0ELb0ELb0ELb1ELb0EEEvNS_16Flash_bwd_paramsE:
        /* <DEDUP_REMOVED lines=14> */
[----:B------:R-:W-:Y:S02]  /*00e0*/  IMAD.MOV.U32 R226, RZ, RZ, 0x20 ;  /* 0x00000020ffe27424 */ /* 0x000fe400078e00ff */
[----:B------:R-:W-:Y:S02]  /*00f0*/  IMAD.MOV.U32 R222, RZ, RZ, 0x40 ;  /* 0x00000040ffde7424 */ /* 0x000fe400078e00ff */
[----:B------:R-:W-:Y:S02]  /*0100*/  IMAD.MOV.U32 R239, RZ, RZ, -0x10 ;  /* 0xfffffff0ffef7424 */ /* 0x000fe400078e00ff */
[----:B------:R-:W3:Y:S08]  /*0110*/  S2UR UR59, SR_CTAID.Z ;  /* 0x00000000003b79c3 */ /* 0x000ef00000002700 */
[----:B------:R-:W4:Y:S01]  /*0120*/  S2UR UR48, SR_CTAID.Y ;  /* 0x00000000003079c3 */ /* 0x000f220000002600 */
[----:B--2---:R-:W-:Y:S01]  /*0130*/  ULEA UR4, UR4, UR5, 0x18 ;  /* 0x0000000504047291 */ /* 0x004fe2000f8ec03f */
[----:B-1----:R-:W-:Y:S01]  /*0140*/  SHF.R.S32.HI R2, RZ, 0x1f, R8 ;  /* 0x0000001fff027819 */ /* 0x002fe20000011408 */
[----:B---3--:R-:W-:-:S03]  /*0150*/  USHF.R.S32.HI UR6, URZ, 0x1f, UR59 ;  /* 0x0000001f3f067899 */ /* 0x008fc6000801143b */
[CC--:B------:R-:W-:Y:S02]  /*0160*/  LEA.HI R13, R2.reuse, R8.reuse, RZ, 0x3 ;  /* 0x00000008020d7211 */ /* 0x0c0fe400078f18ff */
[CC--:B------:R-:W-:Y:S02]  /*0170*/  LEA.HI R0, R2.reuse, R8.reuse, RZ, 0x5 ;  /* 0x0000000802007211 */ /* 0x0c0fe400078f28ff */
[CC--:B------:R-:W-:Y:S01]  /*0180*/  LEA.HI R3, R2.reuse, R8.reuse, RZ, 0x4 ;  /* 0x0000000802037211 */ /* 0x0c0fe200078f20ff */
[----:B----4-:R-:W-:Y:S01]  /*0190*/  USHF.L.U32 UR5, UR48, 0x7, URZ ;  /* 0x0000000730057899 */ /* 0x010fe2000800063f */
[CC--:B------:R-:W-:Y:S02]  /*01a0*/  LEA.HI R248, R2.reuse, R8.reuse, RZ, 0x7 ;  /* 0x0000000802f87211 */ /* 0x0c0fe400078f38ff */
[CC--:B------:R-:W-:Y:S02]  /*01b0*/  LEA.HI R15, R2.reuse, R8.reuse, RZ, 0x6 ;  /* 0x00000008020f7211 */ /* 0x0c0fe400078f30ff */
[----:B------:R-:W-:-:S02]  /*01c0*/  LEA.HI R2, R2, R8, RZ, 0x2 ;  /* 0x0000000802027211 */ /* 0x000fc400078f10ff */
[----:B------:R-:W-:Y:S02]  /*01d0*/  LOP3.LUT R4, R0, 0xffffffe0, RZ, 0xc0, !PT ;  /* 0xffffffe000047812 */ /* 0x000fe400078ec0ff */
[----:B------:R-:W-:Y:S02]  /*01e0*/  LOP3.LUT R6, R3, 0xfffffff0, RZ, 0xc0, !PT ;  /* 0xfffffff003067812 */ /* 0x000fe400078ec0ff */
[----:B------:R-:W-:Y:S01]  /*01f0*/  LOP3.LUT R7, R2, 0x7ffffffc, RZ, 0xc0, !PT ;  /* 0x7ffffffc02077812 */ /* 0x000fe200078ec0ff */
[C---:B------:R-:W-:Y:S01]  /*0200*/  IMAD.IADD R10, R8.reuse, 0x1, -R4 ;  /* 0x00000001080a7824 */ /* 0x040fe200078e0a04 */
[----:B------:R-:W-:Y:S01]  /*0210*/  LOP3.LUT R5, R13, 0xfffffff8, RZ, 0xc0, !PT ;  /* 0xfffffff80d057812 */ /* 0x000fe200078ec0ff */
[C---:B------:R-:W-:Y:S01]  /*0220*/  IMAD.IADD R12, R8.reuse, 0x1, -R6 ;  /* 0x00000001080c7824 */ /* 0x040fe200078e0a06 */
[--C-:B------:R-:W-:Y:S01]  /*0230*/  SHF.R.S32.HI R4, RZ, 0x5, R0.reuse ;  /* 0x00000005ff047819 */ /* 0x100fe20000011400 */
[C---:B------:R-:W-:Y:S01]  /*0240*/  IMAD.IADD R16, R8.reuse, 0x1, -R7 ;  /* 0x0000000108107824 */ /* 0x040fe200078e0a07 */
[----:B------:R-:W-:Y:S01]  /*0250*/  SHF.R.S32.HI R7, RZ, 0x1f, R0 ;  /* 0x0000001fff077819 */ /* 0x000fe20000011400 */
[----:B------:R-:W-:Y:S01]  /*0260*/  IMAD.IADD R5, R8, 0x1, -R5 ;  /* 0x0000000108057824 */ /* 0x000fe200078e0a05 */
[----:B------:R-:W-:-:S02]  /*0270*/  SHF.R.S32.HI R6, RZ, 0x4, R3 ;  /* 0x00000004ff067819 */ /* 0x000fc40000011403 */
[--C-:B------:R-:W-:Y:S02]  /*0280*/  SHF.R.S32.HI R9, RZ, 0x2, R2.reuse ;  /* 0x00000002ff097819 */ /* 0x100fe40000011402 */
[----:B------:R-:W-:Y:S02]  /*0290*/  SHF.R.S32.HI R8, RZ, 0x1f, R2 ;  /* 0x0000001fff087819 */ /* 0x000fe40000011402 */
[----:B------:R-:W-:Y:S02]  /*02a0*/  LEA.HI R2, R7, R4, RZ, 0x2 ;  /* 0x0000000407027211 */ /* 0x000fe400078f10ff */
[----:B------:R-:W-:Y:S02]  /*02b0*/  LEA.HI R3, R3, R6, RZ, 0x1 ;  /* 0x0000000603037211 */ /* 0x000fe400078f08ff */
[----:B------:R-:W-:Y:S02]  /*02c0*/  SHF.R.S32.HI R11, RZ, 0x3, R13 ;  /* 0x00000003ff0b7819 */ /* 0x000fe4000001140d */
[----:B------:R-:W-:-:S02]  /*02d0*/  LEA.HI R0, R0, R4, RZ, 0x1 ;  /* 0x0000000400007211 */ /* 0x000fc400078f08ff */
[----:B------:R-:W-:Y:S01]  /*02e0*/  LOP3.LUT R7, R2, 0xfffffffc, RZ, 0xc0, !PT ;  /* 0xfffffffc02077812 */ /* 0x000fe200078ec0ff */
[----:B------:R-:W-:Y:S01]  /*02f0*/  IMAD.SHL.U32 R11, R11, 0x40, RZ ;  /* 0x000000400b0b7824 */ /* 0x000fe200078e00ff */
[----:B------:R-:W-:Y:S02]  /*0300*/  LOP3.LUT R3, R3, 0xfffffffe, RZ, 0xc0, !PT ;  /* 0xfffffffe03037812 */ /* 0x000fe400078ec0ff */
[----:B------:R-:W-:Y:S01]  /*0310*/  LOP3.LUT R0, R0, 0xfffffffe, RZ, 0xc0, !PT ;  /* 0xfffffffe00007812 */ /* 0x000fe200078ec0ff */
[----:B------:R-:W-:Y:S01]  /*0320*/  IMAD.IADD R250, R4, 0x1, -R7 ;  /* 0x0000000104fa7824 */ /* 0x000fe200078e0a07 */
        /* <DEDUP_REMOVED lines=8> */
[----:B------:R-:W-:Y:S01]  /*03b0*/  SHF.R.S32.HI R4, RZ, 0x1f, R10 ;  /* 0x0000001fff047819 */ /* 0x000fe2000001140a */
[----:B------:R-:W-:Y:S01]  /*03c0*/  IMAD.IADD R8, R9, 0x1, -R2 ;  /* 0x0000000109087824 */ /* 0x000fe200078e0a02 */
[----:B------:R-:W-:-:S02]  /*03d0*/  LOP3.LUT R3, R0, 0x38, R3, 0xf8, !PT ;  /* 0x0000003800037812 */ /* 0x000fc400078ef803 */
[----:B------:R-:W-:Y:S01]  /*03e0*/  SHF.R.U32.HI R2, RZ, 0x3, R0 ;  /* 0x00000003ff027819 */ /* 0x000fe20000011600 */
[----:B------:R-:W-:Y:S01]  /*03f0*/  IMAD.SHL.U32 R0, R5, 0x40, RZ ;  /* 0x0000004005007824 */ /* 0x000fe200078e00ff */
[----:B------:R-:W-:Y:S02]  /*0400*/  LEA.HI R236, R4, R10, RZ, 0x2 ;  /* 0x0000000a04ec7211 */ /* 0x000fe400078f10ff */
[----:B------:R-:W-:Y:S01]  /*0410*/  LOP3.LUT R9, R3, R2, RZ, 0x3c, !PT ;  /* 0x0000000203097212 */ /* 0x000fe200078e3cff */
[----:B------:R-:W-:Y:S01]  /*0420*/  IMAD.SHL.U32 R2, R224, 0x10, RZ ;  /* 0x00000010e0027824 */ /* 0x000fe200078e00ff */
[----:B------:R-:W-:Y:S02]  /*0430*/  SHF.R.S32.HI R3, RZ, 0x1f, R12 ;  /* 0x0000001fff037819 */ /* 0x000fe4000001140c */
[----:B------:R-:W-:Y:S02]  /*0440*/  LOP3.LUT R0, R0, 0x1c0, RZ, 0xc0, !PT ;  /* 0x000001c000007812 */ /* 0x000fe400078ec0ff */
[----:B------:R-:W-:-:S02]  /*0450*/  LEA.HI R11, R3, R12, RZ, 0x3 ;  /* 0x0000000c030b7211 */ /* 0x000fc400078f18ff */
[C---:B------:R-:W-:Y:S02]  /*0460*/  LOP3.LUT R4, R0.reuse, 0x10, R2, 0xf8, !PT ;  /* 0x0000001000047812 */ /* 0x040fe400078ef802 */
[--C-:B------:R-:W-:Y:S02]  /*0470*/  LOP3.LUT R3, R0, 0x8, R13.reuse, 0xf8, !PT ;  /* 0x0000000800037812 */ /* 0x100fe400078ef80d */
[----:B------:R-:W-:Y:S02]  /*0480*/  SHF.R.U32.HI R0, RZ, 0x3, R0 ;  /* 0x00000003ff007819 */ /* 0x000fe40000011600 */
[----:B------:R-:W-:Y:S02]  /*0490*/  LOP3.LUT R4, R4, 0x8, R13, 0xf8, !PT ;  /* 0x0000000804047812 */ /* 0x000fe400078ef80d */
[----:B------:R-:W-:Y:S01]  /*04a0*/  LOP3.LUT R2, R3, R0, RZ, 0x3c, !PT ;  /* 0x0000000003027212 */ /* 0x000fe200078e3cff */
[----:B------:R-:W-:Y:S01]  /*04b0*/  IMAD R3, R248, 0x800, R219 ;  /* 0x00000800f8037824 */ /* 0x000fe200078e02db */
[----:B------:R-:W-:Y:S01]  /*04c0*/  LOP3.LUT R219, R219, R4, R0, 0xf6, !PT ;  /* 0x00000004dbdb7212 */ /* 0x000fe200078ef600 */
[C---:B------:R-:W-:Y:S01]  /*04d0*/  IMAD.SHL.U32 R4, R8.reuse, 0x40, RZ ;  /* 0x0000004008047824 */ /* 0x040fe200078e00ff */
[----:B------:R-:W-:Y:S01]  /*04e0*/  LOP3.LUT R6, R8, 0x1, RZ, 0xc0, !PT ;  /* 0x0000000108067812 */ /* 0x000fe200078ec0ff */
[----:B------:R-:W-:Y:S01]  /*04f0*/  IMAD.IADD R2, R3, 0x1, R2 ;  /* 0x0000000103027824 */ /* 0x000fe200078e0202 */
[----:B------:R-:W-:-:S02]  /*0500*/  SHF.R.S32.HI R0, RZ, 0x6, R15 ;  /* 0x00000006ff007819 */ /* 0x000fc4000001140f */
[C---:B------:R-:W-:Y:S02]  /*0510*/  LOP3.LUT P4, RZ, R5.reuse, 0x2, RZ, 0xc0, !PT ;  /* 0x0000000205ff7812 */ /* 0x040fe4000788c0ff */
[----:B------:R-:W-:Y:S01]  /*0520*/  LOP3.LUT P3, RZ, R5, 0x4, RZ, 0xc0, !PT ;  /* 0x0000000405ff7812 */ /* 0x000fe2000786c0ff */
[C---:B------:R-:W-:Y:S01]  /*0530*/  IMAD R231, R0.reuse, 0x200, R9 ;  /* 0x0000020000e77824 */ /* 0x040fe200078e0209 */
[----:B------:R-:W-:Y:S01]  /*0540*/  LOP3.LUT R5, R11, 0xfffffff8, RZ, 0xc0, !PT ;  /* 0xfffffff80b057812 */ /* 0x000fe200078ec0ff */
[----:B------:R-:W-:Y:S01]  /*0550*/  IMAD.SHL.U32 R3, R0, 0x8, RZ ;  /* 0x0000000800037824 */ /* 0x000fe200078e00ff */
[----:B------:R-:W-:Y:S01]  /*0560*/  ISETP.NE.U32.AND P0, PT, R6, 0x1, PT ;  /* 0x000000010600780c */ /* 0x000fe20003f05070 */
[----:B------:R-:W-:Y:S01]  /*0570*/  IMAD.SHL.U32 R6, R248, 0x20, RZ ;  /* 0x00000020f8067824 */ /* 0x000fe200078e00ff */
[----:B------:R-:W-:Y:S01]  /*0580*/  LOP3.LUT R0, R4, 0x1c0, RZ, 0xc0, !PT ;  /* 0x000001c004007812 */ /* 0x000fe200078ec0ff */
[----:B------:R-:W-:Y:S01]  /*0590*/  IMAD.IADD R7, R12, 0x1, -R5 ;  /* 0x000000010c077824 */ /* 0x000fe200078e0a05 */
[----:B------:R-:W-:Y:S01]  /*05a0*/  R2P PR, R8, 0x6 ;  /* 0x0000000608007804 */ /* 0x000fe20000000000 */
[----:B------:R-:W-:Y:S01]  /*05b0*/  IMAD.SHL.U32 R5, R16, 0x2, RZ ;  /* 0x0000000210057824 */ /* 0x000fe200078e00ff */
[----:B------:R-:W-:Y:S01]  /*05c0*/  LOP3.LUT R6, R0, 0x20, R6, 0xf8, !PT ;  /* 0x0000002000067812 */ /* 0x000fe200078ef806 */
[----:B------:R-:W-:Y:S01]  /*05d0*/  IMAD.SHL.U32 R8, R14, 0x20, RZ ;  /* 0x000000200e087824 */ /* 0x000fe200078e00ff */
[----:B------:R-:W-:Y:S01]  /*05e0*/  SHF.R.U32.HI R4, RZ, 0x3, R0 ;  /* 0x00000003ff047819 */ /* 0x000fe20000011600 */
[--C-:B------:R-:W-:Y:S01]  /*05f0*/  IMAD R9, R250, 0x400, R5.reuse ;  /* 0x00000400fa097824 */ /* 0x100fe200078e0205 */
[----:B------:R-:W-:Y:S01]  /*0600*/  LOP3.LUT R3, R3, 0x18, RZ, 0xc0, !PT ;  /* 0x0000001803037812 */ /* 0x000fe200078ec0ff */
[----:B------:R-:W-:Y:S01]  /*0610*/  IMAD R5, R224, 0x400, R5 ;  /* 0x00000400e0057824 */ /* 0x000fe200078e0205 */
[----:B------:R-:W-:-:S02]  /*0620*/  LOP3.LUT P6, RZ, R7, 0x2, RZ, 0xc0, !PT ;  /* 0x0000000207ff7812 */ /* 0x000fc400078cc0ff */
[C---:B------:R-:W-:Y:S01]  /*0630*/  LOP3.LUT P5, RZ, R7.reuse, 0x4, RZ, 0xc0, !PT ;  /* 0x0000000407ff7812 */ /* 0x040fe200078ac0ff */
[----:B------:R-:W-:Y:S01]  /*0640*/  IMAD.SHL.U32 R7, R7, 0x40, RZ ;  /* 0x0000004007077824 */ /* 0x000fe200078e00ff */
[----:B------:R-:W-:Y:S02]  /*0650*/  LOP3.LUT R6, R6, R4, RZ, 0x3c, !PT ;  /* 0x0000000406067212 */ /* 0x000fe400078e3cff */
[----:B------:R-:W-:Y:S02]  /*0660*/  LOP3.LUT R10, R3, 0x20, R8, 0xf8, !PT ;  /* 0x00000020030a7812 */ /* 0x000fe400078ef808 */
[----:B------:R-:W-:Y:S01]  /*0670*/  LOP3.LUT R8, R4, R0, R3, 0x1e, !PT ;  /* 0x0000000004087212 */ /* 0x000fe200078e1e03 */
[----:B------:R-:W-:Y:S01]  /*0680*/  IMAD.IADD R9, R9, 0x1, R6 ;  /* 0x0000000109097824 */ /* 0x000fe200078e0206 */
[----:B------:R-:W-:Y:S01]  /*0690*/  LOP3.LUT R3, R7, 0x1c0, RZ, 0xc0, !PT ;  /* 0x000001c007037812 */ /* 0x000fe200078ec0ff */
[----:B------:R-:W-:Y:S01]  /*06a0*/  IMAD.SHL.U32 R6, R14, 0x8, RZ ;  /* 0x000000080e067824 */ /* 0x000fe200078e00ff */
[----:B------:R-:W-:Y:S01]  /*06b0*/  SEL R221, R222, 0xffffffc0, !P3 ;  /* 0xffffffc0dedd7807 */ /* 0x000fe20005800000 */
[----:B------:R-:W-:Y:S01]  /*06c0*/  IMAD.SHL.U32 R0, R11, 0x40, RZ ;  /* 0x000000400b007824 */ /* 0x000fe200078e00ff */
[----:B------:R-:W-:Y:S01]  /*06d0*/  SHF.R.U32.HI R4, RZ, 0x3, R3 ;  /* 0x00000003ff047819 */ /* 0x000fe20000011603 */
[----:B------:R-:W-:Y:S01]  /*06e0*/  IMAD.IADD R5, R5, 0x1, R8 ;  /* 0x0000000105057824 */ /* 0x000fe200078e0208 */
[----:B------:R-:W-:-:S02]  /*06f0*/  LOP3.LUT R6, R3, 0x8, R6, 0xf8, !PT ;  /* 0x0000000803067812 */ /* 0x000fc400078ef806 */
[----:B------:R-:W-:Y:S02]  /*0700*/  LOP3.LUT R0, R0, 0xfffffe00, RZ, 0xc0, !PT ;  /* 0xfffffe0000007812 */ /* 0x000fe400078ec0ff */
[----:B------:R-:W-:Y:S02]  /*0710*/  LOP3.LUT R3, R4, R10, R3, 0x1e, !PT ;  /* 0x0000000a04037212 */ /* 0x000fe400078e1e03 */
[----:B------:R-:W-:Y:S01]  /*0720*/  LOP3.LUT R4, R6, R4, RZ, 0x3c, !PT ;  /* 0x0000000406047212 */ /* 0x000fe200078e3cff */
[--C-:B------:R-:W-:Y:S01]  /*0730*/  IMAD R218, R250, 0x400, R0.reuse ;  /* 0x00000400fada7824 */ /* 0x100fe200078e0200 */
[----:B------:R-:W-:Y:S01]  /*0740*/  LEA R2, R2, UR4, 0x1 ;  /* 0x0000000402027c11 */ /* 0x000fe2000f8e08ff */
[----:B------:R-:W-:Y:S01]  /*0750*/  IMAD R224, R224, 0x400, R0 ;  /* 0x00000400e0e07824 */ /* 0x000fe200078e0200 */
[----:B------:R-:W-:Y:S01]  /*0760*/  LOP3.LUT R0, R3, R0, RZ, 0xfc, !PT ;  /* 0x0000000003007212 */ /* 0x000fe200078efcff */
[----:B------:R-:W-:Y:S01]  /*0770*/  IMAD.IADD R218, R218, 0x1, R4 ;  /* 0x00000001dada7824 */ /* 0x000fe200078e0204 */
[----:B------:R-:W-:Y:S01]  /*0780*/  LEA R237, R9, UR4, 0x1 ;  /* 0x0000000409ed7c11 */ /* 0x000fe2000f8e08ff */
[----:B------:R-:W-:Y:S01]  /*0790*/  IMAD.IADD R224, R4, 0x1, R224 ;  /* 0x0000000104e07824 */ /* 0x000fe200078e02e0 */
[----:B------:R-:W-:Y:S01]  /*07a0*/  SEL R222, R222, 0xffffffc0, !P5 ;  /* 0xffffffc0dede7807 */ /* 0x000fe20006800000 */
[----:B------:R-:W-:Y:S01]  /*07b0*/  IMAD.U32 R4, RZ, RZ, UR6 ;  /* 0x00000006ff047e24 */ /* 0x000fe2000f8e00ff */
[----:B------:R-:W-:Y:S01]  /*07c0*/  USHF.R.S32.HI UR6, URZ, 0x1f, UR48 ;  /* 0x0000001f3f067899 */ /* 0x000fe20008011430 */
[----:B------:R-:W-:Y:S01]  /*07d0*/  IMAD.U32 R3, RZ, RZ, UR5 ;  /* 0x00000005ff037e24 */ /* 0x000fe2000f8e00ff */
[----:B------:R-:W-:Y:S01]  /*07e0*/  USHF.R.S32.HI UR5, URZ, 0x1f, UR59 ;  /* 0x0000001f3f057899 */ /* 0x000fe2000801143b */
[----:B------:R-:W-:Y:S01]  /*07f0*/  LEA R218, R218, UR4, 0x1 ;  /* 0x00000004dada7c11 */ /* 0x000fe2000f8e08ff */
[----:B------:R-:W-:Y:S01]  /*0800*/  VIADD R238, R237, 0x20 ;  /* 0x00000020edee7836 */ /* 0x000fe20000000000 */
[----:B------:R-:W-:Y:S01]  /*0810*/  SEL R239, R239, 0x10, !P0 ;  /* 0x00000010efef7807 */ /* 0x000fe20004000000 */
[----:B------:R-:W-:Y:S01]  /*0820*/  IMAD.U32 R3, RZ, RZ, UR6 ;  /* 0x00000006ff037e24 */ /* 0x000fe2000f8e00ff */
[----:B------:R-:W-:Y:S01]  /*0830*/  UIADD3 UR6, UR4, 0x10000, URZ ;  /* 0x0001000004067890 */ /* 0x000fe2000fffe03f */
[----:B------:R-:W-:Y:S01]  /*0840*/  IMAD.U32 R3, RZ, RZ, UR5 ;  /* 0x00000005ff037e24 */ /* 0x000fe2000f8e00ff */
[----:B------:R-:W-:Y:S01]  /*0850*/  UIADD3 UR5, UR4, 0x20000, URZ ;  /* 0x0002000004057890 */ /* 0x000fe2000fffe03f */
[C---:B------:R-:W-:Y:S01]  /*0860*/  SEL R3, R226.reuse, 0xffffffe0, !P4 ;  /* 0xffffffe0e2037807 */ /* 0x040fe20006000000 */
[----:B------:R-:W-:Y:S01]  /*0870*/  @P1 VIADD R238, R237, 0xffffffe0 ;  /* 0xffffffe0edee1836 */ /* 0x000fe20000000000 */
[----:B------:R-:W-:Y:S01]  /*0880*/  SEL R226, R226, 0xffffffe0, !P6 ;  /* 0xffffffe0e2e27807 */ /* 0x000fe20007000000 */
[--C-:B------:R-:W-:Y:S01]  /*0890*/  IMAD.IADD R217, R221, 0x1, R2.reuse ;  /* 0x00000001ddd97824 */ /* 0x100fe200078e0202 */
[----:B------:R-:W-:Y:S01]  /*08a0*/  LEA R243, R5, UR6, 0x1 ;  /* 0x0000000605f37c11 */ /* 0x000fe2000f8e08ff */
[----:B------:R-:W-:Y:S01]  /*08b0*/  IMAD.IADD R3, R3, 0x1, R2 ;  /* 0x0000000103037824 */ /* 0x000fe200078e0202 */
[----:B------:R-:W-:Y:S01]  /*08c0*/  LEA R224, R224, UR5, 0x1 ;  /* 0x00000005e0e07c11 */ /* 0x000fe2000f8e08ff */
[----:B------:R-:W-:Y:S01]  /*08d0*/  IMAD.IADD R220, R218, 0x1, R226 ;  /* 0x00000001dadc7824 */ /* 0x000fe200078e02e2 */
[----:B------:R-:W-:Y:S01]  /*08e0*/  SHF.R.S32.HI R236, RZ, 0x2, R236 ;  /* 0x00000002ffec7819 */ /* 0x000fe200000114ec */
[----:B------:R-:W-:Y:S01]  /*08f0*/  IMAD.IADD R216, R221, 0x1, R3 ;  /* 0x00000001ddd87824 */ /* 0x000fe200078e0203 */
[----:B------:R-:W-:Y:S01]  /*0900*/  LEA R219, R219, UR4, 0x1 ;  /* 0x00000004dbdb7c11 */ /* 0x000fe2000f8e08ff */
[----:B------:R-:W-:Y:S01]  /*0910*/  IMAD.IADD R225, R222, 0x1, R224 ;  /* 0x00000001dee17824 */ /* 0x000fe200078e02e0 */
[----:B------:R-:W-:Y:S01]  /*0920*/  LEA R231, R231, UR4, 0x1 ;  /* 0x00000004e7e77c11 */ /* 0x000fe2000f8e08ff */
[----:B------:R-:W-:Y:S01]  /*0930*/  IMAD.IADD R240, R237, 0x1, R239 ;  /* 0x00000001edf07824 */ /* 0x000fe200078e02ef */
[----:B------:R-:W-:Y:S01]  /*0940*/  LEA R0, R0, UR4, 0x1 ;  /* 0x0000000400007c11 */ /* 0x000fe2000f8e08ff */
[----:B------:R-:W-:Y:S01]  /*0950*/  VIADD R246, R243, 0x40 ;  /* 0x00000040f3f67836 */ /* 0x000fe20000000000 */
[----:B------:R-:W-:Y:S01]  /*0960*/  ULDC.64 UR4, c[0x0][0x208] ;  /* 0x0000820000047ab9 */ /* 0x000fe20000000a00 */
[----:B------:R-:W-:-:S02]  /*0970*/  IMAD.IADD R223, R218, 0x1, R222 ;  /* 0x00000001dadf7824 */ /* 0x000fc400078e02de */
[----:B------:R-:W-:Y:S02]  /*0980*/  IMAD.IADD R227, R226, 0x1, R224 ;  /* 0x00000001e2e37824 */ /* 0x000fe400078e02e0 */
[----:B------:R-:W-:Y:S02]  /*0990*/  IMAD R236, R250, 0x10, R236 ;  /* 0x00000010faec7824 */ /* 0x000fe400078e02ec */
[----:B------:R-:W-:Y:S02]  /*09a0*/  IMAD.IADD R221, R221, 0x1, R219 ;  /* 0x00000001dddd7824 */ /* 0x000fe400078e02db */
[----:B------:R-:W-:Y:S02]  /*09b0*/  @P2 VIADD R246, R243, 0xffffffc0 ;  /* 0xffffffc0f3f62836 */ /* 0x000fe40000000000 */
[----:B------:R-:W-:Y:S02]  /*09c0*/  IMAD.IADD R239, R239, 0x1, R238 ;  /* 0x00000001efef7824 */ /* 0x000fe400078e02ee */
[----:B------:R-:W-:-:S02]  /*09d0*/  IMAD.IADD R222, R220, 0x1, R222 ;  /* 0x00000001dcde7824 */ /* 0x000fc400078e02de */
[----:B------:R-:W-:-:S07]  /*09e0*/  IMAD.IADD R226, R226, 0x1, R225 ;  /* 0x00000001e2e27824 */ /* 0x000fce00078e02e1 */
.L_x_589:
        /* <DEDUP_REMOVED lines=29> */
[----:B------:R-:W-:-:S02]  /*0bc0*/  IMAD.U32 R7, RZ, RZ, UR9 ;  /* 0x00000009ff077e24 */ /* 0x000fc4000f8e00ff */
[----:B------:R-:W-:Y:S02]  /*0bd0*/  UISETP.EQ.OR.EX UP4, UPT, UR13, URZ, !UP1, UP4 ;  /* 0x0000003f0d00728c */ /* 0x000fe4000cf82740 */
[----:B------:R-:W-:Y:S01]  /*0be0*/  UIADD3 UR6, UP0, UR16, UR12, URZ ;  /* 0x0000000c10067290 */ /* 0x000fe2000ff1e03f */
[----:B---3--:R-:W3:Y:S03]  /*0bf0*/  @P1 LDG.E R10, desc[UR4][R6.64] ;  /* 0x00000004060a1981 */ /* 0x008ee6000c1e1900 */
[----:B------:R-:W-:Y:S01]  /*0c00*/  PLOP3.LUT P2, PT, PT, PT, UP4, 0x80, 0x0 ;  /* 0x000000000000781c */ /* 0x000fe20003f4f048 */
[----:B------:R-:W-:Y:S01]  /*0c10*/  UIADD3.X UR11, UR11, UR13, URZ, UP0, !UPT ;  /* 0x0000000d0b0b7290 */ /* 0x000fe200087fe43f */
        /* <DEDUP_REMOVED lines=9> */
[----:B------:R-:W-:-:S03]  /*0cb0*/  @!UP3 UISETP.NE.U32.AND UP0, UPT, UR6, URZ, UPT ;  /* 0x0000003f0600b28c */ /* 0x000fc6000bf05070 */
[----:B------:R-:W-:Y:S01]  /*0cc0*/  @!UP3 ULDC UR6, c[0x0][0x2cc] ;  /* 0x0000b3000006bab9 */ /* 0x000fe20000000800 */
        /* <DEDUP_REMOVED lines=21> */
.L_x_561:
        /* <DEDUP_REMOVED lines=14> */
[----:B------:R-:W-:Y:S02]  /*0f00*/  UISETP.NE.AND UP0, UPT, UR36, -0x1, UPT ;  /* 0xffffffff2400788c */ /* 0x000fe4000bf05270 */
[----:B------:R-:W-:Y:S01]  /*0f10*/  UIMAD UR33, UR48, UR7, UR6 ;  /* 0x00000007302172a4 */ /* 0x000fe2000f8e0206 */
[----:B------:R-:W-:-:S02]  /*0f20*/  ULDC.U8 UR19, c[0x0][0x3d8] ;  /* 0x0000f60000137ab9 */ /* 0x000fc40000000000 */
[----:B------:R-:W-:Y:S01]  /*0f30*/  @!UP1 ULDC.64 UR6, c[0x0][0x418] ;  /* 0x0001060000069ab9 */ /* 0x000fe20000000a00 */
[----:B------:R-:W-:Y:S01]  /*0f40*/  ULDC UR61, c[0x0][0x2d4] ;  /* 0x0000b500003d7ab9 */ /* 0x000fe20000000800 */
[----:B------:R-:W-:Y:S02]  /*0f50*/  UISETP.NE.AND UP3, UPT, UR19, URZ, UPT ;  /* 0x0000003f1300728c */ /* 0x000fe4000bf65270 */
[----:B------:R-:W-:Y:S02]  /*0f60*/  USHF.L.U32 UR14, UR48, 0x7, URZ ;  /* 0x00000007300e7899 */ /* 0x000fe4000800063f */
[----:B------:R-:W-:Y:S01]  /*0f70*/  USHF.R.S32.HI UR46, URZ, 0x1f, UR61 ;  /* 0x0000001f3f2e7899 */ /* 0x000fe2000801143d */
[----:B------:R-:W-:Y:S01]  /*0f80*/  ULDC UR23, c[0x0][0x2dc] ;  /* 0x0000b70000177ab9 */ /* 0x000fe20000000800 */
[----:B------:R-:W-:Y:S01]  /*0f90*/  ULDC UR49, c[0x0][0x270] ;  /* 0x00009c0000317ab9 */ /* 0x000fe20000000800 */
[----:B-1----:R-:W-:Y:S01]  /*0fa0*/  IABS R8, R9 ;  /* 0x0000000900087213 */ /* 0x002fe20000000000 */
[----:B------:R-:W-:Y:S01]  /*0fb0*/  @!UP1 UIMAD.WIDE.U32 UR38, UR48, UR6, URZ ;  /* 0x00000006302692a5 */ /* 0x000fe2000f8e003f */
[----:B------:R-:W-:Y:S01]  /*0fc0*/  ISETP.NE.AND P3, PT, R9, RZ, PT ;  /* 0x000000ff0900720c */ /* 0x000fe20003f65270 */
[----:B------:R-:W-:Y:S01]  /*0fd0*/  USHF.L.U64.HI UR17, UR48, 0x7, UR60 ;  /* 0x0000000730117899 */ /* 0x000fe2000801023c */
[----:B------:R-:W1:Y:S01]  /*0fe0*/  I2F.RP R4, R8 ;  /* 0x0000000800047306 */ /* 0x000e620000209400 */
[----:B------:R-:W-:Y:S01]  /*0ff0*/  ULDC.64 UR42, c[0x0][0x240] ;  /* 0x00009000002a7ab9 */ /* 0x000fe20000000a00 */
[----:B------:R-:W-:-:S02]  /*1000*/  @UP0 UIADD3 UR16, UR34, UR36, URZ ;  /* 0x0000002422100290 */ /* 0x000fc4000fffe03f */
[----:B--2---:R-:W-:Y:S02]  /*1010*/  UIMAD.WIDE.U32 UR30, UR11, UR12, URZ ;  /* 0x0000000c0b1e72a5 */ /* 0x004fe4000f8e003f */
[----:B------:R-:W-:Y:S02]  /*1020*/  USEL UR37, UR14, URZ, UP2 ;  /* 0x0000003f0e257287 */ /* 0x000fe40009000000 */
[----:B------:R-:W-:Y:S02]  /*1030*/  UIMAD UR51, UR11, UR13, UR31 ;  /* 0x0000000d0b3372a4 */ /* 0x000fe4000f8e021f */
[----:B------:R-:W-:Y:S01]  /*1040*/  @!UP1 UIMAD UR11, UR60, UR6, URZ ;  /* 0x000000063c0b92a4 */ /* 0x000fe2000f8e023f */
[----:B------:R-:W-:Y:S01]  /*1050*/  @UP1 ULDC.64 UR12, c[0x0][0x420] ;  /* 0x00010800000c1ab9 */ /* 0x000fe20000000a00 */
[----:B------:R-:W-:Y:S01]  /*1060*/  UIMAD.WIDE.U32 UR14, UR8, UR42, URZ ;  /* 0x0000002a080e72a5 */ /* 0x000fe2000f8e003f */
[----:B-1----:R-:W1:Y:S01]  /*1070*/  MUFU.RCP R4, R4 ;  /* 0x0000000400047308 */ /* 0x002e620000001000 */
[----:B------:R-:W-:-:S02]  /*1080*/  @!UP1 UIMAD UR32, UR48, UR7, UR11 ;  /* 0x00000007302092a4 */ /* 0x000fc4000f8e020b */
[----:B------:R-:W-:Y:S02]  /*1090*/  UIADD3 UR11, UR25, 0x3f, URZ ;  /* 0x0000003f190b7890 */ /* 0x000fe4000fffe03f */
[----:B------:R-:W-:Y:S02]  /*10a0*/  @UP1 UIMAD.WIDE.U32 UR40, UR8, UR12, URZ ;  /* 0x0000000c082812a5 */ /* 0x000fe4000f8e003f */
[----:B------:R-:W-:Y:S02]  /*10b0*/  USHF.R.S32.HI UR18, URZ, 0x1f, UR11 ;  /* 0x0000001f3f127899 */ /* 0x000fe4000801140b */
[----:B------:R-:W-:Y:S02]  /*10c0*/  @UP1 UIMAD UR52, UR8, UR13, UR41 ;  /* 0x0000000d083412a4 */ /* 0x000fe4000f8e0229 */
[----:B------:R-:W-:Y:S02]  /*10d0*/  UIMAD.WIDE UR6, UR23, UR49, URZ ;  /* 0x00000031170672a5 */ /* 0x000fe4000f8e023f */
[----:B------:R-:W-:-:S02]  /*10e0*/  UIMAD.WIDE.U32 UR12, UR48, UR61, URZ ;  /* 0x0000003d300c72a5 */ /* 0x000fc4000f8e003f */
[----:B------:R-:W-:Y:S01]  /*10f0*/  ULEA.HI UR29, UR18, UR11, URZ, 0x6 ;  /* 0x0000000b121d7291 */ /* 0x000fe2000f8f303f */
[----:B-1----:R-:W-:Y:S01]  /*1100*/  VIADD R4, R4, 0xffffffe ;  /* 0x0ffffffe04047836 */ /* 0x002fe20000000000 */
[----:B------:R-:W-:Y:S01]  /*1110*/  @UP0 ULDC.64 UR26, c[0x0][0x248] ;  /* 0x00009200001a0ab9 */ /* 0x000fe20000000a00 */
[----:B------:R-:W-:Y:S02]  /*1120*/  UIMAD UR11, UR46, UR48, URZ ;  /* 0x000000302e0b72a4 */ /* 0x000fe4000f8e023f */
[----:B------:R-:W1:Y:S01]  /*1130*/  F2I.FTZ.U32.TRUNC.NTZ R5, R4 ;  /* 0x0000000400057305 */ /* 0x000e62000021f000 */
[----:B------:R-:W-:Y:S02]  /*1140*/  USEL UR35, UR17, URZ, UP2 ;  /* 0x0000003f11237287 */ /* 0x000fe40009000000 */
[----:B------:R-:W-:Y:S02]  /*1150*/  @UP0 UIMAD.WIDE.U32 UR18, UR16, UR26, URZ ;  /* 0x0000001a101202a5 */ /* 0x000fe4000f8e003f */
[----:B------:R-:W-:-:S02]  /*1160*/  @UP0 UIMAD UR45, UR16, UR27, URZ ;  /* 0x0000001b102d02a4 */ /* 0x000fc4000f8e023f */
[----:B------:R-:W-:Y:S01]  /*1170*/  UIADD3 UR50, UR21, UR33, URZ ;  /* 0x0000002115327290 */ /* 0x000fe2000fffe03f */
[----:B------:R-:W-:Y:S01]  /*1180*/  ULDC UR47, c[0x0][0x2c4] ;  /* 0x0000b100002f7ab9 */ /* 0x000fe20000000800 */
[----:B------:R-:W-:Y:S02]  /*1190*/  UIMAD.WIDE.U32 UR16, UR6, UR12, URZ ;  /* 0x0000000c061072a5 */ /* 0x000fe4000f8e003f */
[----:B------:R-:W-:Y:S02]  /*11a0*/  UIMAD UR21, UR7, UR12, URZ ;  /* 0x0000000c071572a4 */ /* 0x000fe4000f8e023f */
[----:B------:R-:W-:Y:S01]  /*11b0*/  USEL UR58, UR20, UR14, !UP1 ;  /* 0x0000000e143a7287 */ /* 0x000fe2000c800000 */
[----:B-1----:R-:W-:Y:S01]  /*11c0*/  IMAD.MOV R4, RZ, RZ, -R5 ;  /* 0x000000ffff047224 */ /* 0x002fe200078e0a05 */
[----:B------:R-:W-:Y:S02]  /*11d0*/  UIMAD UR12, UR60, UR61, UR11 ;  /* 0x0000003d3c0c72a4 */ /* 0x000fe4000f8e020b */
[----:B------:R-:W-:Y:S01]  /*11e0*/  @UP3 UIMAD UR20, UR48, UR47, URZ ;  /* 0x0000002f301432a4 */ /* 0x000fe2000f8e023f */
[----:B------:R-:W-:Y:S01]  /*11f0*/  IMAD R6, R4, R8, RZ ;  /* 0x0000000804067224 */ /* 0x000fe200078e02ff */
[----:B------:R-:W-:Y:S01]  /*1200*/  UIMAD UR28, UR8, UR43, URZ ;  /* 0x0000002b081c72a4 */ /* 0x000fe2000f8e023f */
[----:B------:R-:W-:Y:S01]  /*1210*/  IMAD.MOV.U32 R4, RZ, RZ, RZ ;  /* 0x000000ffff047224 */ /* 0x000fe200078e00ff */
[----:B------:R-:W-:-:S02]  /*1220*/  UIADD3 UR12, UR13, UR12, URZ ;  /* 0x0000000c0d0c7290 */ /* 0x000fc4000fffe03f */
[----:B------:R-:W-:Y:S01]  /*1230*/  @UP3 USEL UR13, UR20, UR8, !UP1 ;  /* 0x00000008140d3287 */ /* 0x000fe2000c800000 */
[----:B------:R-:W-:Y:S01]  /*1240*/  IMAD.HI.U32 R4, R5, R6, R4 ;  /* 0x0000000605047227 */ /* 0x000fe200078e0004 */
[----:B------:R-:W-:Y:S01]  /*1250*/  MOV R5, R7 ;  /* 0x0000000700057202 */ /* 0x000fe20000000f00 */
[----:B------:R-:W-:Y:S02]  /*1260*/  ULOP3.LUT UR20, UR29, 0xffffffc0, URZ, 0xc0, !UPT ;  /* 0xffffffc01d147892 */ /* 0x000fe4000f8ec03f */
[----:B------:R-:W-:Y:S02]  /*1270*/  @UP1 UIADD3 UR50, UR15, UR28, URZ ;  /* 0x0000001c0f321290 */ /* 0x000fe4000fffe03f */
[----:B------:R-:W-:Y:S01]  /*1280*/  IMAD.HI.U32 R4, R4, R5, RZ ;  /* 0x0000000504047227 */ /* 0x000fe200078e00ff */
[----:B------:R-:W-:Y:S02]  /*1290*/  UIMAD.WIDE.U32 UR14, UR6, UR8, URZ ;  /* 0x00000008060e72a5 */ /* 0x000fe4000f8e003f */
[----:B------:R-:W-:Y:S01]  /*12a0*/  UIADD3 UR20, UR20, -0x40, URZ ;  /* 0xffffffc014147890 */ /* 0x000fe2000fffe03f */
[----:B------:R-:W-:Y:S01]  /*12b0*/  IMAD.MOV R6, RZ, RZ, -R4 ;  /* 0x000000ffff067224 */ /* 0x000fe200078e0a04 */
[----:B------:R-:W-:Y:S01]  /*12c0*/  @UP3 ULDC UR11, c[0x0][0x2e4] ;  /* 0x0000b900000b3ab9 */ /* 0x000fe20000000800 */
[----:B------:R-:W-:-:S02]  /*12d0*/  UIMAD UR21, UR6, UR12, UR21 ;  /* 0x0000000c061572a4 */ /* 0x000fc4000f8e0215 */
        /* <DEDUP_REMOVED lines=15> */
[----:B------:R-:W-:Y:S01]  /*13d0*/  UIMAD UR53, UR59, UR23, URZ ;  /* 0x000000173b3572a4 */ /* 0x000fe2000f8e023f */
[----:B------:R-:W-:Y:S01]  /*13e0*/  ISETP.GE.U32.AND P0, PT, R5, R8, PT ;  /* 0x000000080500720c */ /* 0x000fe20003f06070 */
[----:B------:R-:W-:Y:S01]  /*13f0*/  UISETP.NE.AND UP4, UPT, UR22, URZ, UPT ;  /* 0x0000003f1600728c */ /* 0x000fe2000bf85270 */
[----:B------:R-:W-:Y:S01]  /*1400*/  LOP3.LUT R5, R9, UR59, RZ, 0x3c, !PT ;  /* 0x0000003b09057c12 */ /* 0x000fe2000f8e3cff */
[----:B------:R-:W-:Y:S01]  /*1410*/  @!UP1 UIADD3 UR52, UR39, UR32, URZ ;  /* 0x0000002027349290 */ /* 0x000fe2000fffe03f */
[----:B------:R-:W-:-:S02]  /*1420*/  @UP0 ULDC.64 UR22, c[0x0][0x250] ;  /* 0x0000940000160ab9 */ /* 0x000fc40000000a00 */
        /* <DEDUP_REMOVED lines=8> */
[----:B------:R-:W-:Y:S01]  /*14b0*/  UIADD3 UR49, UR17, UR21, URZ ;  /* 0x0000001511317290 */ /* 0x000fe2000fffe03f */
[----:B------:R-:W-:Y:S01]  /*14c0*/  IMAD.MOV.U32 R5, RZ, RZ, R4 ;  /* 0x000000ffff057224 */ /* 0x000fe200078e0004 */
[----:B------:R-:W-:-:S02]  /*14d0*/  USEL UR54, UR51, URZ, UP4 ;  /* 0x0000003f33367287 */ /* 0x000fc4000a000000 */
[----:B------:R-:W-:Y:S02]  /*14e0*/  USHF.R.S32.HI UR44, URZ, 0x1f, UR24 ;  /* 0x0000001f3f2c7899 */ /* 0x000fe40008011418 */
[----:B------:R-:W-:Y:S01]  /*14f0*/  USHF.R.S32.HI UR56, URZ, 0x1f, UR53 ;  /* 0x0000001f3f387899 */ /* 0x000fe20008011435 */
[----:B------:R-:W-:Y:S01]  /*1500*/  @!P2 IADD3 R5, -R5, RZ, RZ ;  /* 0x000000ff0505a210 */ /* 0x000fe20007ffe1ff */
[----:B------:R-:W-:Y:S01]  /*1510*/  USEL UR55, UR30, URZ, UP4 ;  /* 0x0000003f1e377287 */ /* 0x000fe2000a000000 */
        /* <DEDUP_REMOVED lines=21> */
.L_x_563:
        /* <DEDUP_REMOVED lines=13> */
.L_x_564:
        /* <DEDUP_REMOVED lines=11> */
.L_x_565:
[----:B------:R-:W-:Y:S02]  /*17f0*/  ULDC UR6, c[0x0][0x270] ;  /* 0x00009c0000067ab9 */ /* 0x000fe40000000800 */
[----:B------:R-:W-:-:S04]  /*1800*/  UIMAD UR6, UR48, UR6, UR59 ;  /* 0x00000006300672a4 */ /* 0x000fc8000f8e023b */
[----:B------:R-:W-:-:S12]  /*1810*/  UIMAD UR6, UR6, UR61, URZ ;  /* 0x0000003d060672a4 */ /* 0x000fd8000f8e023f */
.L_x_566:
[----:B------:R-:W1:Y:S01]  /*1820*/  S2R R18, SR_TID.X ;  /* 0x0000000000127919 */ /* 0x000e620000002100 */
[----:B------:R-:W2:Y:S01]  /*1830*/  LDC.64 R14, c[0x0][0x420] ;  /* 0x00010800ff0e7b82 */ /* 0x000ea20000000a00 */
[----:B------:R-:W-:Y:S01]  /*1840*/  UIADD3 UR15, UR20, UR6, URZ ;  /* 0x00000006140f7290 */ /* 0x000fe2000fffe03f */
[----:B------:R-:W-:Y:S01]  /*1850*/  BSSY B1, `(.L_x_562) ;  /* 0x00007b9000017945 */ /* 0x000fe20003800000 */
[----:B------:R-:W-:Y:S01]  /*1860*/  ULDC UR7, c[0x0][0x2dc] ;  /* 0x0000b70000077ab9 */ /* 0x000fe20000000800 */
[----:B------:R-:W-:Y:S01]  /*1870*/  ULDC UR8, c[0x0][0x270] ;  /* 0x00009c0000087ab9 */ /* 0x000fe20000000800 */
[----:B------:R-:W-:Y:S02]  /*1880*/  UIADD3 UR6, -UR9, UR25, UR24 ;  /* 0x0000001909067290 */ /* 0x000fe4000fffe118 */
[----:B------:R-:W-:Y:S02]  /*1890*/  UIMAD UR14, UR7, UR8, URZ ;  /* 0x00000008070e72a4 */ /* 0x000fe4000f8e023f */
[----:B------:R-:W-:Y:S01]  /*18a0*/  USHF.R.S32.HI UR17, URZ, 0x1f, UR59 ;  /* 0x0000001f3f117899 */ /* 0x000fe2000801143b */
[----:B------:R-:W-:Y:S01]  /*18b0*/  ULDC UR7, c[0x0][0x398] ;  /* 0x0000e60000077ab9 */ /* 0x000fe20000000800 */
[----:B------:R-:W-:Y:S01]  /*18c0*/  ULDC.64 UR12, c[0x0][0x428] ;  /* 0x00010a00000c7ab9 */ /* 0x000fe20000000a00 */
[----:B------:R-:W-:Y:S01]  /*18d0*/  UIADD3 UR6, UR6, -UR7, URZ ;  /* 0x8000000706067290 */ /* 0x000fe2000fffe03f */
[----:B------:R-:W-:Y:S01]  /*18e0*/  IMAD.U32 R16, RZ, RZ, UR12 ;  /* 0x0000000cff107e24 */ /* 0x000fe2000f8e00ff */
[----:B------:R-:W-:Y:S01]  /*18f0*/  UIMAD UR7, UR17, UR12, URZ ;  /* 0x0000000c110772a4 */ /* 0x000fe2000f8e023f */
[----:B------:R-:W-:Y:S01]  /*1900*/  ULDC.64 UR18, c[0x0][0x258] ;  /* 0x0000960000127ab9 */ /* 0x000fe20000000a00 */
[----:B------:R-:W-:-:S02]  /*1910*/  ULDC.64 UR38, c[0x0][0x478] ;  /* 0x00011e0000267ab9 */ /* 0x000fc40000000a00 */
[----:B------:R-:W-:Y:S02]  /*1920*/  UIMAD UR13, UR59, UR13, UR7 ;  /* 0x0000000d3b0d72a4 */ /* 0x000fe4000f8e0207 */
[----:B------:R-:W-:Y:S02]  /*1930*/  USHF.L.U32 UR7, UR14, 0x6, URZ ;  /* 0x000000060e077899 */ /* 0x000fe4000800063f */
[----:B------:R-:W-:Y:S01]  /*1940*/  UIADD3 UR21, UR20, UR28, URZ ;  /* 0x0000001c14157290 */ /* 0x000fe2000fffe03f */
[----:B--2---:R-:W-:Y:S01]  /*1950*/  IMAD R12, R14, UR16, RZ ;  /* 0x000000100e0c7c24 */ /* 0x004fe2000f8e02ff */
[----:B------:R-:W-:Y:S01]  /*1960*/  ULDC.64 UR30, c[0x0][0x210] ;  /* 0x00008400001e7ab9 */ /* 0x000fe20000000a00 */
[----:B------:R-:W-:Y:S01]  /*1970*/  ULDC.64 UR28, c[0x0][0x3e0] ;  /* 0x0000f800001c7ab9 */ /* 0x000fe20000000a00 */
[----:B------:R-:W-:Y:S01]  /*1980*/  ULDC.64 UR40, c[0x0][0x2b0] ;  /* 0x0000ac0000287ab9 */ /* 0x000fe20000000a00 */
[----:B------:R-:W-:Y:S01]  /*1990*/  IMAD R13, R15, UR20, R12 ;  /* 0x000000140f0d7c24 */ /* 0x000fe2000f8e020c */
[----:B------:R-:W-:Y:S01]  /*19a0*/  UIADD3 UR8, UR46, -0x1, URZ ;  /* 0xffffffff2e087890 */ /* 0x000fe2000fffe03f */
[----:B-1----:R-:W-:-:S04]  /*19b0*/  SHF.R.S32.HI R19, RZ, 0x1f, R18 ;  /* 0x0000001fff137819 */ /* 0x002fc80000011412 */
[CC--:B------:R-:W-:Y:S02]  /*19c0*/  LEA.HI R4, R19.reuse, R18.reuse, RZ, 0x3 ;  /* 0x0000001213047211 */ /* 0x0c0fe400078f18ff */
[----:B------:R-:W-:Y:S02]  /*19d0*/  LEA.HI R12, R19, R18, RZ, 0x5 ;  /* 0x00000012130c7211 */ /* 0x000fe400078f28ff */
[----:B------:R-:W-:Y:S02]  /*19e0*/  LOP3.LUT R6, R4, 0xfffffff8, RZ, 0xc0, !PT ;  /* 0xfffffff804067812 */ /* 0x000fe400078ec0ff */
[----:B------:R-:W-:Y:S02]  /*19f0*/  SHF.R.S32.HI R4, RZ, 0x3, R4 ;  /* 0x00000003ff047819 */ /* 0x000fe40000011404 */
[----:B------:R-:W-:Y:S01]  /*1a00*/  LOP3.LUT R27, R12, 0xffffffe0, RZ, 0xc0, !PT ;  /* 0xffffffe00c1b7812 */ /* 0x000fe200078ec0ff */
[----:B------:R-:W-:Y:S01]  /*1a10*/  IMAD.IADD R6, R18, 0x1, -R6 ;  /* 0x0000000112067824 */ /* 0x000fe200078e0a06 */
[----:B------:R-:W-:-:S02]  /*1a20*/  SHF.R.S32.HI R22, RZ, 0x1f, R4 ;  /* 0x0000001fff167819 */ /* 0x000fc40000011404 */
[----:B------:R-:W-:Y:S01]  /*1a30*/  IADD3 R10, P0, R4, UR20, RZ ;  /* 0x00000014040a7c10 */ /* 0x000fe2000ff1e0ff */
[----:B------:R-:W-:Y:S02]  /*1a40*/  IMAD.SHL.U32 R6, R6, 0x8, RZ ;  /* 0x0000000806067824 */ /* 0x000fe400078e00ff */
[----:B------:R-:W-:Y:S01]  /*1a50*/  IMAD.IADD R27, R18, 0x1, -R27 ;  /* 0x00000001121b7824 */ /* 0x000fe200078e0a1b */
[----:B------:R-:W-:Y:S02]  /*1a60*/  IADD3.X R8, R22, UR16, RZ, P0, !PT ;  /* 0x0000001016087c10 */ /* 0x000fe400087fe4ff */
[----:B------:R-:W-:-:S03]  /*1a70*/  SHF.R.S32.HI R7, RZ, 0x1f, R6 ;  /* 0x0000001fff077819 */ /* 0x000fc60000011406 */
[----:B------:R-:W-:Y:S02]  /*1a80*/  IMAD R11, R8, UR42, RZ ;  /* 0x0000002a080b7c24 */ /* 0x000fe4000f8e02ff */
[----:B------:R-:W-:-:S04]  /*1a90*/  IMAD.WIDE.U32 R8, R10, UR42, R6 ;  /* 0x0000002a0a087c25 */ /* 0x000fc8000f8e0006 */
[----:B------:R-:W-:Y:S01]  /*1aa0*/  IMAD R11, R10, UR43, R11 ;  /* 0x0000002b0a0b7c24 */ /* 0x000fe2000f8e020b */
[----:B------:R-:W-:-:S04]  /*1ab0*/  IADD3 R10, P0, R8, UR58, RZ ;  /* 0x0000003a080a7c10 */ /* 0x000fc8000ff1e0ff */
[----:B------:R-:W-:Y:S02]  /*1ac0*/  IADD3.X R11, R9, UR50, R11, P0, !PT ;  /* 0x00000032090b7c10 */ /* 0x000fe400087fe40b */
[----:B------:R-:W-:Y:S01]  /*1ad0*/  IADD3 R8, P0, R6, UR11, RZ ;  /* 0x0000000b06087c10 */ /* 0x000fe2000ff1e0ff */
[----:B------:R-:W-:Y:S02]  /*1ae0*/  UIMAD UR11, UR17, UR18, URZ ;  /* 0x00000012110b72a4 */ /* 0x000fe4000f8e023f */
[----:B------:R-:W-:Y:S01]  /*1af0*/  USHF.R.S32.HI UR17, URZ, 0x1f, UR6 ;  /* 0x0000001f3f117899 */ /* 0x000fe20008011406 */
[----:B------:R-:W-:Y:S01]  /*1b00*/  IADD3.X R9, R7, UR52, RZ, P0, !PT ;  /* 0x0000003407097c10 */ /* 0x000fe200087fe4ff */
[----:B------:R-:W-:Y:S02]  /*1b10*/  UIMAD UR19, UR59, UR19, UR11 ;  /* 0x000000133b1372a4 */ /* 0x000fe4000f8e020b */
[----:B------:R-:W-:Y:S01]  /*1b20*/  USHF.R.S32.HI UR11, URZ, 0x1f, UR7 ;  /* 0x0000001f3f0b7899 */ /* 0x000fe20008011407 */
[----:B------:R-:W-:Y:S01]  /*1b30*/  IMAD.WIDE.U32 R8, R14, UR20, R8 ;  /* 0x000000140e087c25 */ /* 0x000fe2000f8e0008 */
[----:B------:R-:W-:-:S02]  /*1b40*/  UIADD3 UR7, UP2, UP1, UR32, UR7, UR53 ;  /* 0x0000000720077290 */ /* 0x000fc4000f95e035 */
[----:B------:R-:W-:Y:S01]  /*1b50*/  ULEA.HI UR17, UR17, UR6, URZ, 0x6 ;  /* 0x0000000611117291 */ /* 0x000fe2000f8f303f */
[----:B------:R-:W-:Y:S01]  /*1b60*/  IMAD.IADD R9, R9, 0x1, R13 ;  /* 0x0000000109097824 */ /* 0x000fe200078e020d */
[----:B------:R-:W-:Y:S01]  /*1b70*/  UIADD3.X UR6, UR51, UR11, UR56, UP2, UP1 ;  /* 0x0000000b33067290 */ /* 0x000fe200097e2438 */
[----:B------:R-:W-:Y:S01]  /*1b80*/  SHF.R.S32.HI R13, RZ, 0x5, R12 ;  /* 0x00000005ff0d7819 */ /* 0x000fe2000001140c */
[----:B------:R-:W-:Y:S01]  /*1b90*/  UIADD3 UR7, UP2, UP1, UR55, UR7, UR57 ;  /* 0x0000000737077290 */ /* 0x000fe2000f95e039 */
[----:B------:R-:W-:Y:S01]  /*1ba0*/  IMAD.U32 R12, RZ, RZ, UR18 ;  /* 0x00000012ff0c7e24 */ /* 0x000fe2000f8e00ff */
[----:B------:R-:W-:Y:S01]  /*1bb0*/  USHF.R.S32.HI UR17, URZ, 0x6, UR17 ;  /* 0x000000063f117899 */ /* 0x000fe20008011411 */
[----:B------:R-:W-:Y:S01]  /*1bc0*/  IMAD.WIDE.U32 R8, R16, UR59, R8 ;  /* 0x0000003b10087c25 */ /* 0x000fe2000f8e0008 */
[----:B------:R-:W-:Y:S02]  /*1bd0*/  UIADD3.X UR11, UR54, UR6, UR49, UP2, UP1 ;  /* 0x00000006360b7290 */ /* 0x000fe400097e2431 */
[----:B------:R-:W-:Y:S01]  /*1be0*/  UISETP.LT.AND UP1, UPT, URZ, UR17, UPT ;  /* 0x000000113f00728c */ /* 0x000fe2000bf21270 */
[----:B------:R-:W-:-:S02]  /*1bf0*/  IMAD R13, R13, UR14, R27 ;  /* 0x0000000e0d0d7c24 */ /* 0x000fc4000f8e021b */
[----:B------:R-:W-:Y:S01]  /*1c00*/  IMAD.WIDE.U32 R10, R12, UR59, R10 ;  /* 0x0000003b0c0a7c25 */ /* 0x000fe2000f8e000a */
[----:B------:R-:W-:Y:S02]  /*1c10*/  USEL UR17, URZ, UR17, !UP1 ;  /* 0x000000113f117287 */ /* 0x000fe4000c800000 */
[----:B------:R-:W-:Y:S01]  /*1c20*/  IADD3 R12, P0, R13, UR7, RZ ;  /* 0x000000070d0c7c10 */ /* 0x000fe2000ff1e0ff */
[----:B------:R-:W-:Y:S01]  /*1c30*/  ULDC.64 UR6, c[0x0][0x400] ;  /* 0x0001000000067ab9 */ /* 0x000fe20000000a00 */
[----:B------:R-:W-:Y:S01]  /*1c40*/  UISETP.GT.AND UP1, UPT, UR46, UR17, UPT ;  /* 0x000000112e00728c */ /* 0x000fe2000bf24270 */
[----:B------:R-:W-:Y:S01]  /*1c50*/  VIADD R9, R9, UR13 ;  /* 0x0000000d09097c36 */ /* 0x000fe20008000000 */
[----:B------:R-:W-:Y:S01]  /*1c60*/  LEA.HI.X.SX32 R13, R13, UR11, 0x1, P0 ;  /* 0x0000000b0d0d7c11 */ /* 0x000fe200080f0eff */
[-C--:B------:R-:W-:Y:S01]  /*1c70*/  IMAD R16, R22, R14.reuse, RZ ;  /* 0x0000000e16107224 */ /* 0x080fe200078e02ff */
[----:B------:R-:W-:Y:S01]  /*1c80*/  LEA R228, P0, R12, UR6, 0x2 ;  /* 0x000000060ce47c11 */ /* 0x000fe2000f8010ff */
[----:B------:R-:W-:Y:S01]  /*1c90*/  IMAD.WIDE.U32 R8, R4, R14, R8 ;  /* 0x0000000e04087225 */ /* 0x000fe200078e0008 */
[----:B------:R-:W-:Y:S01]  /*1ca0*/  UIMAD.WIDE UR12, UR15, 0x4, UR38 ;  /* 0x000000040f0c78a5 */ /* 0x000fe2000f8e0226 */
[----:B------:R-:W-:-:S02]  /*1cb0*/  LEA R234, P3, R10, UR30, 0x1 ;  /* 0x0000001e0aea7c11 */ /* 0x000fc4000f8608ff */
[----:B------:R-:W-:Y:S01]  /*1cc0*/  LEA.HI.X R229, R12, UR7, R13, 0x2, P0 ;  /* 0x000000070ce57c11 */ /* 0x000fe200080f140d */
[----:B------:R-:W-:Y:S01]  /*1cd0*/  IMAD R16, R4, R15, R16 ;  /* 0x0000000f04107224 */ /* 0x000fe200078e0210 */
[----:B------:R-:W-:Y:S01]  /*1ce0*/  PLOP3.LUT P0, PT, PT, PT, UP1, 0x80, 0x0 ;  /* 0x000000000000781c */ /* 0x000fe20003f0f018 */
[----:B------:R-:W-:Y:S01]  /*1cf0*/  VIADD R11, R11, UR19 ;  /* 0x000000130b0b7c36 */ /* 0x000fe20008000000 */
[----:B------:R-:W-:Y:S01]  /*1d00*/  LEA R232, P2, R8, UR28, 0x1 ;  /* 0x0000001c08e87c11 */ /* 0x000fe2000f8408ff */
[----:B------:R-:W-:Y:S01]  /*1d10*/  IMAD.IADD R9, R9, 0x1, R16 ;  /* 0x0000000109097824 */ /* 0x000fe200078e0210 */
[----:B------:R-:W-:Y:S02]  /*1d20*/  UIMAD.WIDE UR6, UR21, 0x4, UR40 ;  /* 0x00000004150678a5 */ /* 0x000fe4000f8e0228 */
[----:B------:R-:W-:Y:S01]  /*1d30*/  LEA.HI.X R235, R10, UR31, R11, 0x1, P3 ;  /* 0x0000001f0aeb7c11 */ /* 0x000fe200098f0c0b */
[----:B------:R-:W-:Y:S01]  /*1d40*/  UMOV UR11, UR13 ;  /* 0x0000000d000b7c82 */ /* 0x000fe20008000000 */
[----:B------:R-:W-:-:S05]  /*1d50*/  LEA.HI.X R233, R8, UR29, R9, 0x1, P2 ;  /* 0x0000001d08e97c11 */ /* 0x000fca00090f0c09 */
        /* <DEDUP_REMOVED lines=20> */
.L_x_568:
        /* <DEDUP_REMOVED lines=19> */
.L_x_569:
        /* <DEDUP_REMOVED lines=33> */
.L_x_571:
[----:B------:R-:W-:Y:S05]  /*21e0*/  BSYNC B0 ;  /* 0x0000000000007941 */ /* 0x000fea0003800000 */
.L_x_570:
        /* <DEDUP_REMOVED lines=16> */
.L_x_573:
[----:B------:R-:W-:Y:S05]  /*22f0*/  BSYNC B0 ;  /* 0x0000000000007941 */ /* 0x000fea0003800000 */
.L_x_572:
[----:B------:R-:W-:Y:S01]  /*2300*/  UIMAD UR6, UR44, UR12, URZ ;  /* 0x0000000c2c0672a4 */ /* 0x000fe2000f8e023f */
[----:B------:R-:W-:Y:S01]  /*2310*/  IMAD.U32 R5, RZ, RZ, UR12 ;  /* 0x0000000cff057e24 */ /* 0x000fe2000f8e00ff */
[----:B------:R-:W-:Y:S01]  /*2320*/  USHF.R.S32.HI UR8, URZ, 0x1f, UR59 ;  /* 0x0000001f3f087899 */ /* 0x000fe2000801143b */
[----:B------:R-:W-:Y:S01]  /*2330*/  BSSY B0, `(.L_x_574) ;  /* 0x000001a000007945 */ /* 0x000fe20003800000 */
[----:B------:R-:W-:Y:S01]  /*2340*/  UIMAD UR6, UR24, UR13, UR6 ;  /* 0x0000000d180672a4 */ /* 0x000fe2000f8e0206 */
[----:B------:R-:W-:-:S05]  /*2350*/  IMAD.WIDE.U32 R6, R5, UR24, R6 ;  /* 0x0000001805067c25 */ /* 0x000fca000f8e0006 */
[----:B------:R-:W-:Y:S01]  /*2360*/  IMAD.U32 R5, RZ, RZ, UR6 ;  /* 0x00000006ff057e24 */ /* 0x000fe2000f8e00ff */
[----:B-12---:R-:W-:Y:S01]  /*2370*/  IADD3 R8, P2, R6, UR11, RZ ;  /* 0x0000000b06087c10 */ /* 0x006fe2000ff5e0ff */
        /* <DEDUP_REMOVED lines=21> */
.L_x_575:
[----:B------:R-:W-:Y:S05]  /*24d0*/  BSYNC B0 ;  /* 0x0000000000007941 */ /* 0x000fea0003800000 */
.L_x_574:
        /* <DEDUP_REMOVED lines=17> */
.L_x_567:
        /* <DEDUP_REMOVED lines=17> */
[----:B------:R-:W-:Y:S01]  /*2700*/  ULDC.64 UR18, c[0x0][0x268] ;  /* 0x00009a0000127ab9 */ /* 0x000fe20000000a00 */
[----:B------:R-:W-:Y:S01]  /*2710*/  IADD3 R8, P1, R6, UR37, RZ ;  /* 0x0000002506087c10 */ /* 0x000fe2000ff3e0ff */
[----:B------:R-:W-:Y:S01]  /*2720*/  IMAD.U32 R6, RZ, RZ, UR16 ;  /* 0x00000010ff067e24 */ /* 0x000fe2000f8e00ff */
[----:B------:R-:W-:Y:S01]  /*2730*/  IADD3.X R11, R9, UR45, R11, P3, !PT ;  /* 0x0000002d090b7c10 */ /* 0x000fe20009ffe40b */
[----:B------:R-:W-:Y:S01]  /*2740*/  IMAD R12, R17, UR20, RZ ;  /* 0x00000014110c7c24 */ /* 0x000fe2000f8e02ff */
[----:B------:R-:W-:Y:S01]  /*2750*/  USHF.L.U32 UR16, UR43, 0x6, URZ ;  /* 0x000000062b107899 */ /* 0x000fe2000800063f */
[----:B------:R-:W-:Y:S01]  /*2760*/  IMAD.SHL.U32 R15, R15, 0x40, RZ ;  /* 0x000000400f0f7824 */ /* 0x000fe200078e00ff */
[----:B------:R-:W-:Y:S01]  /*2770*/  IADD3.X R9, R7, UR47, R6, P1, !PT ;  /* 0x0000002f07097c10 */ /* 0x000fe20008ffe406 */
[----:B------:R-:W-:Y:S01]  /*2780*/  IMAD R6, R17, UR18, RZ ;  /* 0x0000001211067c24 */ /* 0x000fe2000f8e02ff */
[----:B------:R-:W-:Y:S01]  /*2790*/  ISETP.GE.AND P1, PT, R4, UR14, PT ;  /* 0x0000000e04007c0c */ /* 0x000fe2000bf26270 */
[----:B------:R-:W-:Y:S01]  /*27a0*/  IMAD.WIDE.U32 R16, R14, 0x40, RZ ;  /* 0x000000400e107825 */ /* 0x000fe200078e00ff */
[----:B------:R-:W-:Y:S01]  /*27b0*/  @!P0 IADD3 R18, P3, R4, 0x20, RZ ;  /* 0x0000002004128810 */ /* 0x000fe20007f7e0ff */
[----:B------:R-:W-:-:S02]  /*27c0*/  UIMAD.WIDE.U32 UR14, UR42, 0x40, URZ ;  /* 0x000000402a0e78a5 */ /* 0x000fc4000f8e003f */
[C---:B------:R-:W-:Y:S01]  /*27d0*/  IMAD R7, R5.reuse, UR19, R6 ;  /* 0x0000001305077c24 */ /* 0x040fe2000f8e0206 */
[----:B------:R-:W-:Y:S01]  /*27e0*/  @!P2 IADD3 R6, P4, R232, R16, RZ ;  /* 0x00000010e806a210 */ /* 0x000fe20007f9e0ff */
[----:B------:R-:W-:Y:S01]  /*27f0*/  IMAD.WIDE.U32 R8, R5, UR18, R8 ;  /* 0x0000001205087c25 */ /* 0x000fe2000f8e0008 */
[----:B------:R-:W-:-:S03]  /*2800*/  ULDC UR28, c[0x0][0x270] ;  /* 0x00009c00001c7ab9 */ /* 0x000fc60000000800 */
[----:B------:R-:W-:Y:S02]  /*2810*/  IMAD.MOV.U32 R241, RZ, RZ, 0x7f800000 ;  /* 0x7f800000fff17424 */ /* 0x000fe400078e00ff */
[----:B------:R-:W-:Y:S01]  /*2820*/  IMAD.MOV.U32 R242, RZ, RZ, 0x7f800000 ;  /* 0x7f800000fff27424 */ /* 0x000fe200078e00ff */
[----:B------:R-:W-:Y:S01]  /*2830*/  CS2R R190, SRZ ;  /* 0x0000000000be7805 */ /* 0x000fe2000001ff00 */
[----:B------:R-:W-:Y:S01]  /*2840*/  IMAD.IADD R9, R9, 0x1, R7 ;  /* 0x0000000109097824 */ /* 0x000fe200078e0207 */
[----:B------:R-:W-:Y:S01]  /*2850*/  @!P2 IADD3.X R7, R233, R17, R15, P4, !PT ;  /* 0x00000011e907a210 */ /* 0x000fe200027fe40f */
[C---:B------:R-:W-:Y:S01]  /*2860*/  IMAD R12, R5.reuse, UR21, R12 ;  /* 0x00000015050c7c24 */ /* 0x040fe2000f8e020c */
[----:B------:R-:W-:Y:S01]  /*2870*/  PLOP3.LUT P4, PT, PT, PT, UP4, 0x80, 0x0 ;  /* 0x000000000000781c */ /* 0x000fe20003f8f048 */
[----:B------:R-:W-:Y:S01]  /*2880*/  IMAD.WIDE.U32 R10, R5, UR20, R10 ;  /* 0x00000014050a7c25 */ /* 0x000fe2000f8e000a */
[----:B------:R-:W-:Y:S02]  /*2890*/  CS2R R188, SRZ ;  /* 0x0000000000bc7805 */ /* 0x000fe4000001ff00 */
[----:B------:R-:W-:-:S02]  /*28a0*/  CS2R R194, SRZ ;  /* 0x0000000000c27805 */ /* 0x000fc4000001ff00 */
[----:B------:R-:W-:Y:S01]  /*28b0*/  CS2R R192, SRZ ;  /* 0x0000000000c07805 */ /* 0x000fe2000001ff00 */
[----:B------:R-:W-:Y:S01]  /*28c0*/  IMAD.IADD R11, R11, 0x1, R12 ;  /* 0x000000010b0b7824 */ /* 0x000fe200078e020c */
[----:B------:R-:W-:Y:S01]  /*28d0*/  CS2R R186, SRZ ;  /* 0x0000000000ba7805 */ /* 0x000fe2000001ff00 */
[----:B------:R-:W-:Y:S01]  /*28e0*/  @!P0 IMAD.X R5, RZ, RZ, R22, P3 ;  /* 0x000000ffff058224 */ /* 0x000fe200018e0616 */
[C---:B------:R-:W-:Y:S01]  /*28f0*/  @!P0 IADD3 R12, P3, R4.reuse, 0x20, RZ ;  /* 0x00000020040c8810 */ /* 0x040fe20007f7e0ff */
[----:B------:R-:W-:Y:S01]  /*2900*/  @!P0 IMAD.MOV.U32 R14, RZ, RZ, R10 ;  /* 0x000000ffff0e8224 */ /* 0x000fe200078e000a */
[----:B------:R-:W-:Y:S01]  /*2910*/  CS2R R184, SRZ ;  /* 0x0000000000b87805 */ /* 0x000fe2000001ff00 */
[--C-:B------:R-:W-:Y:S01]  /*2920*/  @!P0 IMAD.MOV.U32 R15, RZ, RZ, R11.reuse ;  /* 0x000000ffff0f8224 */ /* 0x100fe200078e000b */
[----:B------:R-:W-:Y:S01]  /*2930*/  CS2R R182, SRZ ;  /* 0x0000000000b67805 */ /* 0x000fe2000001ff00 */
[----:B------:R-:W-:Y:S01]  /*2940*/  @!P0 IMAD.X R13, RZ, RZ, R22, P3 ;  /* 0x000000ffff0d8224 */ /* 0x000fe200018e0616 */
[C---:B------:R-:W-:Y:S01]  /*2950*/  ISETP.GE.AND P3, PT, R4.reuse, UR13, PT ;  /* 0x0000000d04007c0c */ /* 0x040fe2000bf66270 */
[----:B------:R-:W-:Y:S01]  /*2960*/  @P4 BAR.SYNC.DEFER_BLOCKING 0x0 ;  /* 0x0000000000004b1d */ /* 0x000fe20000010000 */
[----:B------:R-:W-:-:S04]  /*2970*/  @!P1 IMAD.WIDE.U32 R16, R4, UR26, R10 ;  /* 0x0000001a04109c25 */ /* 0x000fc8000f8e000a */
[----:B------:R-:W-:-:S03]  /*2980*/  @!P0 IMAD R5, R5, UR26, RZ ;  /* 0x0000001a05058c24 */ /* 0x000fc6000f8e02ff */
[----:B------:R-:W2:Y:S01]  /*2990*/  @!P1 LDC.64 R10, c[0x0][0x218] ;  /* 0x00008600ff0a9b82 */ /* 0x000ea20000000a00 */
[----:B------:R-:W-:Y:S01]  /*29a0*/  @!P0 IMAD.MOV.U32 R20, RZ, RZ, R8 ;  /* 0x000000ffff148224 */ /* 0x000fe200078e0008 */
[----:B------:R-:W-:Y:S01]  /*29b0*/  CS2R R180, SRZ ;  /* 0x0000000000b47805 */ /* 0x000fe2000001ff00 */
[----:B------:R-:W-:Y:S01]  /*29c0*/  @!P0 IMAD R28, R18, UR27, R5 ;  /* 0x0000001b121c8c24 */ /* 0x000fe2000f8e0205 */
[----:B------:R-:W-:Y:S01]  /*29d0*/  CS2R R174, SRZ ;  /* 0x0000000000ae7805 */ /* 0x000fe2000001ff00 */
[----:B------:R-:W-:Y:S01]  /*29e0*/  @!P1 IMAD R5, R22, UR26, RZ ;  /* 0x0000001a16059c24 */ /* 0x000fe2000f8e02ff */
[----:B------:R-:W-:Y:S01]  /*29f0*/  CS2R R172, SRZ ;  /* 0x0000000000ac7805 */ /* 0x000fe2000001ff00 */
[----:B------:R-:W-:Y:S01]  /*2a00*/  @!P0 IMAD.WIDE.U32 R18, R18, UR26, R14 ;  /* 0x0000001a12128c25 */ /* 0x000fe2000f8e000e */
[----:B------:R-:W-:Y:S02]  /*2a10*/  CS2R R178, SRZ ;  /* 0x0000000000b27805 */ /* 0x000fe4000001ff00 */
[----:B------:R-:W-:-:S02]  /*2a20*/  CS2R R176, SRZ ;  /* 0x0000000000b07805 */ /* 0x000fc4000001ff00 */
[----:B------:R-:W-:Y:S01]  /*2a30*/  CS2R R170, SRZ ;  /* 0x0000000000aa7805 */ /* 0x000fe2000001ff00 */
[----:B------:R-:W-:Y:S01]  /*2a40*/  @!P1 IMAD R25, R4, UR27, R5 ;  /* 0x0000001b04199c24 */ /* 0x000fe2000f8e0205 */
[----:B------:R-:W-:Y:S01]  /*2a50*/  CS2R R168, SRZ ;  /* 0x0000000000a87805 */ /* 0x000fe2000001ff00 */
[----:B------:R-:W-:Y:S01]  /*2a60*/  @!P1 IMAD R14, R22, UR22, RZ ;  /* 0x00000016160e9c24 */ /* 0x000fe2000f8e02ff */
[----:B------:R-:W-:Y:S01]  /*2a70*/  CS2R R166, SRZ ;  /* 0x0000000000a67805 */ /* 0x000fe2000001ff00 */
[----:B------:R-:W-:Y:S01]  /*2a80*/  @!P0 IMAD R5, R13, UR22, RZ ;  /* 0x000000160d058c24 */ /* 0x000fe2000f8e02ff */
[----:B------:R-:W3:Y:S01]  /*2a90*/  @!P0 LDC.64 R22, c[0x0][0x220] ;  /* 0x00008800ff168b82 */ /* 0x000ee20000000a00 */
[----:B------:R-:W-:Y:S01]  /*2aa0*/  @!P1 IMAD R26, R4, UR23, R14 ;  /* 0x00000017041a9c24 */ /* 0x000fe2000f8e020e */
[----:B------:R4:W-:Y:S01]  /*2ab0*/  @P3 STS.128 [R231+0x8000], RZ ;  /* 0x008000ffe7003388 */ /* 0x0009e20000000c00 */
[----:B------:R-:W-:Y:S01]  /*2ac0*/  @!P0 IMAD R24, R12, UR23, R5 ;  /* 0x000000170c188c24 */ /* 0x000fe2000f8e0205 */
[----:B------:R-:W-:Y:S01]  /*2ad0*/  CS2R R164, SRZ ;  /* 0x0000000000a47805 */ /* 0x000fe2000001ff00 */
[----:B------:R-:W-:Y:S01]  /*2ae0*/  @!P1 IMAD.WIDE.U32 R14, R4, UR22, R8 ;  /* 0x00000016040e9c25 */ /* 0x000fe2000f8e0008 */
[----:B------:R4:W-:Y:S01]  /*2af0*/  @P3 STS.128 [R231+0xa000], RZ ;  /* 0x00a000ffe7003388 */ /* 0x0009e20000000c00 */
[----:B------:R-:W-:-:S02]  /*2b00*/  @!P2 IADD3 R4, P4, R234, UR14, RZ ;  /* 0x0000000eea04ac10 */ /* 0x000fc4000ff9e0ff */
[----:B------:R-:W-:Y:S01]  /*2b10*/  CS2R R158, SRZ ;  /* 0x00000000009e7805 */ /* 0x000fe2000001ff00 */
[----:B------:R-:W-:Y:S01]  /*2b20*/  IMAD.U32 R5, RZ, RZ, UR16 ;  /* 0x00000010ff057e24 */ /* 0x000fe2000f8e00ff */
[----:B------:R4:W-:Y:S01]  /*2b30*/  @P3 STS.128 [R231+0xc000], RZ ;  /* 0x00c000ffe7003388 */ /* 0x0009e20000000c00 */
[----:B------:R-:W-:Y:S01]  /*2b40*/  @!P0 IMAD.MOV.U32 R21, RZ, RZ, R9 ;  /* 0x000000ffff158224 */ /* 0x000fe200078e0009 */
[----:B--2---:R-:W-:Y:S01]  /*2b50*/  @!P1 LEA R10, P5, R16, R10, 0x1 ;  /* 0x0000000a100a9211 */ /* 0x004fe200078a08ff */
[----:B------:R-:W2:Y:S01]  /*2b60*/  @!P0 LDC.64 R8, c[0x0][0x218] ;  /* 0x00008600ff088b82 */ /* 0x000ea20000000a00 */
[----:B------:R4:W-:Y:S01]  /*2b70*/  @P3 STS.128 [R231+0xe000], RZ ;  /* 0x00e000ffe7003388 */ /* 0x0009e20000000c00 */
[----:B------:R-:W-:Y:S01]  /*2b80*/  @!P2 IADD3.X R5, R235, UR15, R5, P4, !PT ;  /* 0x0000000feb05ac10 */ /* 0x000fe2000a7fe405 */
[----:B------:R-:W-:Y:S01]  /*2b90*/  @!P0 IMAD.WIDE.U32 R12, R12, UR22, R20 ;  /* 0x000000160c0c8c25 */ /* 0x000fe2000f8e0014 */
[----:B------:R-:W-:Y:S01]  /*2ba0*/  UIADD3 UR20, UR25, 0x40, UR24 ;  /* 0x0000004019147890 */ /* 0x000fe2000fffe018 */
[----:B------:R-:W-:Y:S01]  /*2bb0*/  @!PT LDS RZ, [RZ] ;  /* 0x00000000fffff984 */ /* 0x000fe20000000800 */
[----:B------:R-:W-:Y:S01]  /*2bc0*/  @!PT LDS RZ, [RZ] ;  /* 0x00000000fffff984 */ /* 0x000fe20000000800 */
[----:B------:R-:W-:Y:S01]  /*2bd0*/  @!PT LDS RZ, [RZ] ;  /* 0x00000000fffff984 */ /* 0x000fe20000000800 */
[----:B------:R-:W-:Y:S01]  /*2be0*/  @!P3 LDGSTS.E.BYPASS.LTC128B.128 [R231+0x8000], desc[UR4][R232.64] ;  /* 0x08000000e8e7bfae */ /* 0x000fe2000b901d44 */
[----:B------:R-:W-:Y:S01]  /*2bf0*/  CS2R R156, SRZ ;  /* 0x00000000009c7805 */ /* 0x000fe2000001ff00 */
[----:B------:R-:W-:Y:S01]  /*2c00*/  @!P0 IMAD.IADD R13, R13, 0x1, R24 ;  /* 0x000000010d0d8824 */ /* 0x000fe200078e0218 */
[----:B------:R-:W1:Y:S01]  /*2c10*/  @!P1 LDC.64 R20, c[0x0][0x220] ;  /* 0x00008800ff149b82 */ /* 0x000e620000000a00 */
[----:B------:R-:W-:Y:S01]  /*2c20*/  @!P3 LDGSTS.E.BYPASS.LTC128B.128 [R231+0xa000], desc[UR4][R232.64+0x80] ;  /* 0x0a000080e8e7bfae */ /* 0x000fe2000b901d44 */
[----:B------:R-:W-:Y:S01]  /*2c30*/  IMAD.SHL.U32 R251, R248, 0x20, RZ ;  /* 0x00000020f8fb7824 */ /* 0x000fe200078e00ff */
[----:B------:R-:W-:-:S02]  /*2c40*/  CS2R R162, SRZ ;  /* 0x0000000000a27805 */ /* 0x000fc4000001ff00 */
[----:B------:R-:W-:Y:S01]  /*2c50*/  CS2R R160, SRZ ;  /* 0x0000000000a07805 */ /* 0x000fe2000001ff00 */
[----:B------:R-:W-:Y:S01]  /*2c60*/  @!P3 LDGSTS.E.BYPASS.LTC128B.128 [R231+0xc000], desc[UR4][R232.64+0x100] ;  /* 0x0c000100e8e7bfae */ /* 0x000fe2000b901d44 */
[----:B------:R-:W-:Y:S02]  /*2c70*/  CS2R R154, SRZ ;  /* 0x00000000009a7805 */ /* 0x000fe4000001ff00 */
[----:B------:R-:W-:Y:S02]  /*2c80*/  CS2R R152, SRZ ;  /* 0x0000000000987805 */ /* 0x000fe4000001ff00 */
[----:B------:R-:W-:Y:S01]  /*2c90*/  CS2R R150, SRZ ;  /* 0x0000000000967805 */ /* 0x000fe2000001ff00 */
[----:B------:R-:W-:Y:S01]  /*2ca0*/  @!P3 LDGSTS.E.BYPASS.LTC128B.128 [R231+0xe000], desc[UR4][R232.64+0x180] ;  /* 0x0e000180e8e7bfae */ /* 0x000fe2000b901d44 */
[----:B------:R-:W-:Y:S02]  /*2cb0*/  CS2R R148, SRZ ;  /* 0x0000000000947805 */ /* 0x000fe4000001ff00 */
[----:B------:R-:W-:-:S02]  /*2cc0*/  CS2R R142, SRZ ;  /* 0x00000000008e7805 */ /* 0x000fc4000001ff00 */
[----:B------:R-:W-:Y:S01]  /*2cd0*/  CS2R R140, SRZ ;  /* 0x00000000008c7805 */ /* 0x000fe2000001ff00 */
[----:B------:R4:W-:Y:S01]  /*2ce0*/  @P2 STS.128 [R231+0x9000], RZ ;  /* 0x009000ffe7002388 */ /* 0x0009e20000000c00 */
[----:B------:R-:W-:Y:S02]  /*2cf0*/  CS2R R146, SRZ ;  /* 0x0000000000927805 */ /* 0x000fe4000001ff00 */
[----:B------:R-:W-:Y:S02]  /*2d00*/  CS2R R144, SRZ ;  /* 0x0000000000907805 */ /* 0x000fe4000001ff00 */
[----:B--2---:R-:W-:Y:S01]  /*2d10*/  @!P0 LEA R8, P4, R18, R8, 0x1 ;  /* 0x0000000812088211 */ /* 0x004fe200078808ff */
        /* <DEDUP_REMOVED lines=23> */
[----:B------:R-:W-:Y:S01]  /*2e90*/  @!P2 LDGSTS.E.BYPASS.LTC128B.128 [R231+0xd000], desc[UR4][R6.64+0x100] ;  /* 0x0d00010006e7afae */ /* 0x000fe2000b901d44 */
[----:B------:R-:W-:Y:S02]  /*2ea0*/  CS2R R64, SRZ ;  /* 0x0000000000407805 */ /* 0x000fe4000001ff00 */
[----:B------:R-:W-:Y:S02]  /*2eb0*/  CS2R R58, SRZ ;  /* 0x00000000003a7805 */ /* 0x000fe4000001ff00 */
[----:B------:R-:W-:Y:S01]  /*2ec0*/  CS2R R56, SRZ ;  /* 0x0000000000387805 */ /* 0x000fe2000001ff00 */
[----:B------:R2:W-:Y:S01]  /*2ed0*/  @!P2 LDGSTS.E.BYPASS.LTC128B.128 [R231+0xf000], desc[UR4][R6.64+0x180] ;  /* 0x0f00018006e7afae */ /* 0x0005e2000b901d44 */
[----:B------:R-:W-:Y:S02]  /*2ee0*/  CS2R R54, SRZ ;  /* 0x0000000000367805 */ /* 0x000fe4000001ff00 */
[----:B------:R-:W-:-:S02]  /*2ef0*/  CS2R R52, SRZ ;  /* 0x0000000000347805 */ /* 0x000fc4000001ff00 */
[----:B------:R-:W-:Y:S01]  /*2f00*/  CS2R R46, SRZ ;  /* 0x00000000002e7805 */ /* 0x000fe2000001ff00 */
[----:B------:R4:W-:Y:S01]  /*2f10*/  @P3 STS.128 [R231], RZ ;  /* 0x000000ffe7003388 */ /* 0x0009e20000000c00 */
        /* <DEDUP_REMOVED lines=12> */
[----:B------:R-:W-:Y:S01]  /*2fe0*/  CS2R R32, SRZ ;  /* 0x0000000000207805 */ /* 0x000fe2000001ff00 */
[----:B------:R-:W-:Y:S01]  /*2ff0*/  ULDC UR35, c[0x0][0x2dc] ;  /* 0x0000b70000237ab9 */ /* 0x000fe20000000800 */
[----:B------:R-:W-:Y:S01]  /*3000*/  ULDC.U8 UR15, c[0x0][0x388] ;  /* 0x0000e200000f7ab9 */ /* 0x000fe20000000000 */
[----:B------:R-:W-:Y:S01]  /*3010*/  @!PT LDS RZ, [RZ] ;  /* 0x00000000fffff984 */ /* 0x000fe20000000800 */
[----:B------:R-:W-:Y:S01]  /*3020*/  @!PT LDS RZ, [RZ] ;  /* 0x00000000fffff984 */ /* 0x000fe20000000800 */
[----:B------:R-:W-:Y:S01]  /*3030*/  @!PT LDS RZ, [RZ] ;  /* 0x00000000fffff984 */ /* 0x000fe20000000800 */
[----:B------:R-:W-:Y:S04]  /*3040*/  @!P3 LDGSTS.E.BYPASS.LTC128B.128 [R231], desc[UR4][R234.64] ;  /* 0x00000000eae7bfae */ /* 0x000fe8000b901d44 */
[----:B------:R-:W-:Y:S01]  /*3050*/  @!P3 LDGSTS.E.BYPASS.LTC128B.128 [R231+0x2000], desc[UR4][R234.64+0x80] ;  /* 0x02000080eae7bfae */ /* 0x000fe2000b901d44 */
[----:B--2---:R-:W-:-:S03]  /*3060*/  @!P1 IMAD.IADD R6, R17, 0x1, R25 ;  /* 0x0000000111069824 */ /* 0x004fc600078e0219 */
[----:B------:R-:W-:Y:S01]  /*3070*/  @!P3 LDGSTS.E.BYPASS.LTC128B.128 [R231+0x4000], desc[UR4][R234.64+0x100] ;  /* 0x04000100eae7bfae */ /* 0x000fe2000b901d44 */
[----:B------:R-:W-:-:S03]  /*3080*/  @!P0 IMAD.IADD R7, R19, 0x1, R28 ;  /* 0x0000000113078824 */ /* 0x000fc600078e021c */
[----:B------:R-:W-:Y:S01]  /*3090*/  @!P3 LDGSTS.E.BYPASS.LTC128B.128 [R231+0x6000], desc[UR4][R234.64+0x180] ;  /* 0x06000180eae7bfae */ /* 0x000fe2000b901d44 */
[----:B------:R-:W-:Y:S02]  /*30a0*/  @!P1 LEA.HI.X R11, R16, R11, R6, 0x1, P5 ;  /* 0x0000000b100b9211 */ /* 0x000fe400028f0c06 */
[----:B------:R-:W-:Y:S01]  /*30b0*/  @!P0 LEA.HI.X R9, R18, R9, R7, 0x1, P4 ;  /* 0x0000000912098211 */ /* 0x000fe200020f0c07 */
[----:B------:R4:W-:Y:S01]  /*30c0*/  @P2 STS.128 [R231+0x1000], RZ ;  /* 0x001000ffe7002388 */ /* 0x0009e20000000c00 */
[----:B-1----:R-:W-:-:S03]  /*30d0*/  @!P1 LEA R6, P3, R14, R20, 0x1 ;  /* 0x000000140e069211 */ /* 0x002fc600078608ff */
        /* <DEDUP_REMOVED lines=21> */
[----:B---3--:R-:W-:-:S03]  /*3230*/  @!P0 LEA R4, P2, R12, R22, 0x1 ;  /* 0x000000160c048211 */ /* 0x008fc600078408ff */
[----:B------:R1:W-:Y:S01]  /*3240*/  @!P1 LDGSTS.E.BYPASS.LTC128B.128 [R231+0x16000], desc[UR4][R10.64+0x180] ;  /* 0x160001800ae79fae */ /* 0x0003e2000b901d44 */
[----:B------:R-:W-:Y:S02]  /*3250*/  @!P1 LEA.HI.X R7, R14, R21, R5, 0x1, P3 ;  /* 0x000000150e079211 */ /* 0x000fe400018f0c05 */
[----:B------:R-:W-:Y:S01]  /*3260*/  @!P0 LEA.HI.X R5, R12, R23, R13, 0x1, P2 ;  /* 0x000000170c058211 */ /* 0x000fe200010f0c0d */
        /* <DEDUP_REMOVED lines=9> */
[----:B-1----:R-:W1:Y:S03]  /*3300*/  LDC.64 R10, c[0x0][0x3b8] ;  /* 0x0000ee00ff0a7b82 */ /* 0x002e660000000a00 */
        /* <DEDUP_REMOVED lines=23> */
[----:B------:R2:W-:Y:S01]  /*3480*/  @!P0 LDGSTS.E.BYPASS.LTC128B.128 [R231+0x1f000], desc[UR4][R4.64+0x180] ;  /* 0x1f00018004e78fae */ /* 0x0005e2000b901d44 */
[----:B------:R-:W-:-:S03]  /*3490*/  ISETP.GE.AND P1, PT, R236, UR13, PT ;  /* 0x0000000dec007c0c */ /* 0x000fc6000bf26270 */
[----:B------:R-:W0:Y:S04]  /*34a0*/  LDGDEPBAR ;  /* 0x00000000000079af */ /* 0x000e280000000000 */
[----:B-1----:R-:W3:Y:S04]  /*34b0*/  LDG.E.64 R8, desc[UR4][R10.64] ;  /* 0x000000040a087981 */ /* 0x002ee8000c1e1b00 */
[----:B------:R-:W4:Y:S01]  /*34c0*/  LDG.E.64 R6, desc[UR4][R10.64+0x8] ;  /* 0x000008040a067981 */ /* 0x000f22000c1e1b00 */
[----:B--2---:R-:W-:-:S05]  /*34d0*/  VIADD R4, R236, 0x8 ;  /* 0x00000008ec047836 */ /* 0x004fca0000000000 */
[----:B------:R-:W-:Y:S01]  /*34e0*/  ISETP.GE.AND P0, PT, R4, UR13, PT ;  /* 0x0000000d04007c0c */ /* 0x000fe2000bf06270 */
[----:B------:R-:W-:Y:S01]  /*34f0*/  IMAD.MOV.U32 R4, RZ, RZ, 0x4 ;  /* 0x00000004ff047424 */ /* 0x000fe200078e00ff */
[----:B------:R-:W-:-:S03]  /*3500*/  UIMAD UR13, UR48, UR28, UR59 ;  /* 0x0000001c300d72a4 */ /* 0x000fc6000f8e023b */
[----:B------:R-:W-:Y:S01]  /*3510*/  IMAD.WIDE R4, R236, R4, UR6 ;  /* 0x00000006ec047e25 */ /* 0x000fe2000f8e0204 */
[----:B------:R-:W-:-:S04]  /*3520*/  USHF.L.U32 UR13, UR13, 0x5, URZ ;  /* 0x000000050d0d7899 */ /* 0x000fc8000800063f */
[----:B------:R-:W5:Y:S01]  /*3530*/  @!P1 LDG.E R241, desc[UR4][R4.64] ;  /* 0x0000000404f19981 */ /* 0x000f62000c1e1900 */
[----:B------:R-:W-:-:S03]  /*3540*/  USHF.R.S32.HI UR14, URZ, 0x1f, UR13 ;  /* 0x0000001f3f0e7899 */ /* 0x000fc6000801140d */
[----:B------:R1:W5:Y:S01]  /*3550*/  @!P0 LDG.E R242, desc[UR4][R4.64+0x20] ;  /* 0x0000200404f28981 */ /* 0x000362000c1e1900 */
[----:B------:R-:W-:Y:S02]  /*3560*/  CS2R R28, SRZ ;  /* 0x00000000001c7805 */ /* 0x000fe4000001ff00 */
[----:B------:R-:W-:Y:S02]  /*3570*/  CS2R R24, SRZ ;  /* 0x0000000000187805 */ /* 0x000fe4000001ff00 */
[----:B------:R-:W-:Y:S02]  /*3580*/  CS2R R22, SRZ ;  /* 0x0000000000167805 */ /* 0x000fe4000001ff00 */
[----:B------:R-:W-:Y:S01]  /*3590*/  CS2R R20, SRZ ;  /* 0x0000000000147805 */ /* 0x000fe2000001ff00 */
[----:B------:R-:W-:Y:S01]  /*35a0*/  UIADD3 UR20, UR20, -UR9, URZ ;  /* 0x8000000914147290 */ /* 0x000fe2000fffe03f */
[----:B-1----:R-:W-:Y:S02]  /*35b0*/  SHF.R.S32.HI R4, RZ, 0x1f, R27 ;  /* 0x0000001fff047819 */ /* 0x002fe4000001141b */
[----:B---3--:R-:W-:-:S02]  /*35c0*/  R2UR UR18, R9 ;  /* 0x00000000091272ca */ /* 0x008fc400000e0000 */
[----:B------:R-:W-:Y:S02]  /*35d0*/  R2UR UR19, R8 ;  /* 0x00000000081372ca */ /* 0x000fe400000e0000 */
[----:B----4-:R-:W-:Y:S02]  /*35e0*/  IADD3 R244, P1, P0, R6, UR13, R27 ;  /* 0x0000000d06f47c10 */ /* 0x010fe4000f83e01b */
[----:B------:R-:W-:-:S03]  /*35f0*/  CS2R R26, SRZ ;  /* 0x00000000001a7805 */ /* 0x000fc6000001ff00 */
[----:B------:R-:W-:Y:S01]  /*3600*/  IMAD.WIDE.U32 R244, R244, -0x2daee0ad, RZ ;  /* 0xd2511f53f4f47825 */ /* 0x000fe200078e00ff */
[----:B------:R-:W-:Y:S01]  /*3610*/  IADD3.X R247, R7, UR14, R4, P1, P0 ;  /* 0x0000000e07f77c10 */ /* 0x000fe20008fe0404 */
[----:B------:R-:W-:Y:S02]  /*3620*/  ULDC UR14, c[0x0][0x2ec] ;  /* 0x0000bb00000e7ab9 */ /* 0x000fe40000000800 */
[----:B------:R-:W-:Y:S02]  /*3630*/  UIADD3 UR32, UR18, -0x4498517b, URZ ;  /* 0xbb67ae8512207890 */ /* 0x000fe4000fffe03f */
[----:B------:R-:W-:Y:S02]  /*3640*/  UIADD3 UR33, UR19, -0x61c88647, URZ ;  /* 0x9e3779b913217890 */ /* 0x000fe4000fffe03f */
[----:B------:R-:W-:Y:S02]  /*3650*/  UIADD3 UR31, UR19, 0x3c6ef372, URZ ;  /* 0x3c6ef372131f7890 */ /* 0x000fe4000fffe03f */
[----:B------:R-:W-:-:S02]  /*3660*/  UIADD3 UR30, UR18, 0x76cf5d0a, URZ ;  /* 0x76cf5d0a121e7890 */ /* 0x000fc4000fffe03f */
[----:B------:R-:W-:Y:S02]  /*3670*/  UIADD3 UR29, UR19, -0x255992d5, URZ ;  /* 0xdaa66d2b131d7890 */ /* 0x000fe4000fffe03f */
[----:B------:R-:W-:Y:S02]  /*3680*/  UIADD3 UR28, UR18, 0x32370b8f, URZ ;  /* 0x32370b8f121c7890 */ /* 0x000fe4000fffe03f */
[----:B------:R-:W-:Y:S02]  /*3690*/  UIADD3 UR27, UR19, 0x78dde6e4, URZ ;  /* 0x78dde6e4131b7890 */ /* 0x000fe4000fffe03f */
[----:B------:R-:W-:Y:S02]  /*36a0*/  UIADD3 UR26, UR18, -0x126145ec, URZ ;  /* 0xed9eba14121a7890 */ /* 0x000fe4000fffe03f */
[----:B------:R-:W-:Y:S02]  /*36b0*/  UIADD3 UR24, UR19, 0x1715609d, URZ ;  /* 0x1715609d13187890 */ /* 0x000fe4000fffe03f */
[----:B------:R-:W-:-:S02]  /*36c0*/  UIADD3 UR23, UR18, -0x56f99767, URZ ;  /* 0xa906689912177890 */ /* 0x000fc4000fffe03f */
[----:B------:R-:W-:Y:S02]  /*36d0*/  UIADD3 UR22, UR19, -0x4ab325aa, URZ ;  /* 0xb54cda5613167890 */ /* 0x000fe4000fffe03f */
[----:B------:R-:W-:-:S12]  /*36e0*/  UIADD3 UR21, UR18, 0x646e171e, URZ ;  /* 0x646e171e12157890 */ /* 0x000fd8000fffe03f */
.L_x_579:
[----:B------:R-:W0:Y:S01]  /*36f0*/  LDGDEPBAR ;  /* 0x00000000000079af */ /* 0x000e220000000000 */
[----:B------:R-:W-:Y:S01]  /*3700*/  USHF.L.U32 UR13, UR8, 0x6, URZ ;  /* 0x00000006080d7899 */ /* 0x000fe2000800063f */
[----:B------:R-:W-:Y:S01]  /*3710*/  IMAD.MOV.U32 R113, RZ, RZ, 0x8 ;  /* 0x00000008ff717424 */ /* 0x000fe200078e00ff */
[----:B------:R-:W-:Y:S01]  /*3720*/  USHF.L.U32 UR16, UR10, 0x6, URZ ;  /* 0x000000060a107899 */ /* 0x000fe2000800063f */
[----:B-----5:R-:W-:Y:S01]  /*3730*/  FSETP.NEU.FTZ.AND P5, PT, R241, -INF , PT ;  /* 0xff800000f100780b */ /* 0x020fe20003fbd000 */
[----:B------:R-:W-:Y:S01]  /*3740*/  UISETP.GE.AND UP0, UPT, UR13, UR20, UPT ;  /* 0x000000140d00728c */ /* 0x000fe2000bf06270 */
[----:B------:R-:W-:Y:S01]  /*3750*/  FSETP.NEU.FTZ.AND P0, PT, R242, -INF , PT ;  /* 0xff800000f200780b */ /* 0x000fe20003f1d000 */
[----:B------:R-:W-:Y:S02]  /*3760*/  UIADD3 UR16, UR16, 0x40, URZ ;  /* 0x0000004010107890 */ /* 0x000fe4000fffe03f */
[----:B------:R-:W-:Y:S02]  /*3770*/  UISETP.GT.AND UP1, UPT, UR8, UR17, UPT ;  /* 0x000000110800728c */ /* 0x000fe4000bf24270 */
        /* <DEDUP_REMOVED lines=110> */
[C---:B-1----:R-:W-:Y:S01]  /*3e60*/  HMMA.16816.F32 R4, R100.reuse, R104, R4 ;  /* 0x000000686404723c */ /* 0x042fe20000001804 */
[----:B------:R-:W-:Y:S04]  /*3e70*/  IMAD.U32 R96, RZ, RZ, UR13 ;  /* 0x0000000dff607e24 */ /* 0x000fe8000f8e00ff */
[----:B------:R-:W-:Y:S01]  /*3e80*/  IMAD R90, R88, 0x2, R248 ;  /* 0x00000002585a7824 */ /* 0x000fe200078e02f8 */
[C---:B------:R-:W-:Y:S05]  /*3e90*/  HMMA.16816.F32 R8, R100.reuse, R106, R8 ;  /* 0x0000006a6408723c */ /* 0x040fea0000001808 */
[----:B------:R-:W-:Y:S01]  /*3ea0*/  LOP3.LUT R104, R245, UR18, R90, 0x96, !PT ;  /* 0x00000012f5687c12 */ /* 0x000fe2000f8e965a */
[C---:B--2---:R-:W-:Y:S05]  /*3eb0*/  HMMA.16816.F32 R12, R100.reuse, R84, R12 ;  /* 0x00000054640c723c */ /* 0x044fea000000180c */
[----:B------:R-:W-:Y:S01]  /*3ec0*/  IMAD R88, R89, 0x4, R250 ;  /* 0x0000000459587824 */ /* 0x000fe200078e02fa */
[----:B------:R-:W-:Y:S05]  /*3ed0*/  HMMA.16816.F32 R16, R100, R86, R16 ;  /* 0x000000566410723c */ /* 0x000fea0000001810 */
[----:B------:R-:W-:Y:S01]  /*3ee0*/  IMAD.WIDE.U32 R104, R104, -0x326172a9, RZ ;  /* 0xcd9e8d5768687825 */ /* 0x000fe200078e00ff */
[C---:B---3--:R-:W-:Y:S05]  /*3ef0*/  HMMA.16816.F32 R4, R92.reuse, R108, R4 ;  /* 0x0000006c5c04723c */ /* 0x048fea0000001804 */
[----:B------:R-:W-:Y:S01]  /*3f00*/  IMAD.WIDE.U32 R88, R88, -0x326172a9, RZ ;  /* 0xcd9e8d5758587825 */ /* 0x000fe200078e00ff */
[C---:B------:R-:W-:Y:S05]  /*3f10*/  HMMA.16816.F32 R8, R92.reuse, R110, R8 ;  /* 0x0000006e5c08723c */ /* 0x040fea0000001808 */
[----:B------:R-:W-:Y:S01]  /*3f20*/  LOP3.LUT R98, R105, UR33, R88, 0x96, !PT ;  /* 0x0000002169627c12 */ /* 0x000fe2000f8e9658 */
[----:B------:R-:W-:Y:S01]  /*3f30*/  IMAD.U32 R88, RZ, RZ, UR25 ;  /* 0x00000019ff587e24 */ /* 0x000fe2000f8e00ff */
[----:B------:R-:W-:Y:S01]  /*3f40*/  LOP3.LUT R89, R89, UR19, R247, 0x96, !PT ;  /* 0x0000001359597c12 */ /* 0x000fe2000f8e96f7 */
[----:B------:R-:W-:Y:S03]  /*3f50*/  @!P4 IMAD.SHL.U32 R86, R112, 0x2, RZ ;  /* 0x000000027056c824 */ /* 0x000fe600078e00ff */
[----:B------:R-:W-:Y:S01]  /*3f60*/  IMAD.WIDE.U32 R98, R98, -0x2daee0ad, RZ ;  /* 0xd2511f5362627825 */ /* 0x000fe200078e00ff */
[----:B------:R-:W-:Y:S03]  /*3f70*/  @!P4 IADD3 R88, -R88, 0x1, R236 ;  /* 0x000000015858c810 */ /* 0x000fe60007ffe1ec */
[----:B------:R-:W-:Y:S01]  /*3f80*/  FMUL.FTZ R97, R242, 1.4426950216293334961 ;  /* 0x3fb8aa3bf2617820 */ /* 0x000fe20000410000 */
[----:B------:R-:W-:Y:S01]  /*3f90*/  IMAD.WIDE.U32 R84, R89, -0x2daee0ad, RZ ;  /* 0xd2511f5359547825 */ /* 0x000fe200078e00ff */
[----:B------:R-:W-:Y:S02]  /*3fa0*/  @!P4 IADD3 R96, R96, UR9, R88 ;  /* 0x000000096060cc10 */ /* 0x000fe4000fffe058 */
[----:B------:R-:W-:Y:S01]  /*3fb0*/  @!P4 LOP3.LUT R88, R251, 0x6, R86, 0xf8, !PT ;  /* 0x00000006fb58c812 */ /* 0x000fe200078ef856 */
[----:B------:R-:W-:Y:S01]  /*3fc0*/  IMAD.U32 R89, RZ, RZ, UR10 ;  /* 0x0000000aff597e24 */ /* 0x000fe2000f8e00ff */
[----:B------:R-:W-:Y:S02]  /*3fd0*/  LOP3.LUT R90, R85, UR32, R244, 0x96, !PT ;  /* 0x00000020555a7c12 */ /* 0x000fe4000f8e96f4 */
[----:B------:R-:W-:Y:S01]  /*3fe0*/  LOP3.LUT R102, R99, UR30, R84, 0x96, !PT ;  /* 0x0000001e63667c12 */ /* 0x000fe2000f8e9654 */
[----:B------:R-:W-:Y:S01]  /*3ff0*/  @!P4 IMAD R88, R89, 0x40, R88 ;  /* 0x000000405958c824 */ /* 0x000fe200078e0258 */
[----:B------:R-:W1:Y:S01]  /*4000*/  LDSM.16.M88.4 R84, [R216+0x16800] ;  /* 0x01680000d854783b */ /* 0x000e620000000200 */
[----:B------:R-:W-:Y:S04]  /*4010*/  IMAD.WIDE.U32 R90, R90, -0x326172a9, RZ ;  /* 0xcd9e8d575a5a7825 */ /* 0x000fe800078e00ff */
[----:B------:R-:W-:Y:S01]  /*4020*/  IMAD.WIDE.U32 R102, R102, -0x326172a9, RZ ;  /* 0xcd9e8d5766667825 */ /* 0x000fe200078e00ff */
[----:B------:R-:W-:Y:S02]  /*4030*/  LOP3.LUT R100, R91, UR31, R104, 0x96, !PT ;  /* 0x0000001f5b647c12 */ /* 0x000fe4000f8e9668 */
[----:B------:R-:W-:Y:S01]  /*4040*/  @!P4 VIMNMX R91, R96, UR9, PT ;  /* 0x00000009605bcc48 */ /* 0x000fe2000bfe0100 */
[C---:B------:R-:W-:Y:S01]  /*4050*/  @!P4 VIADD R89, R88.reuse, 0x1 ;  /* 0x000000015859c836 */ /* 0x040fe20000000000 */
[----:B------:R-:W-:Y:S01]  /*4060*/  LOP3.LUT R103, R103, UR29, R90, 0x96, !PT ;  /* 0x0000001d67677c12 */ /* 0x000fe2000f8e965a */
[----:B------:R-:W-:Y:S01]  /*4070*/  FMUL.FTZ R90, R241, 1.4426950216293334961 ;  /* 0x3fb8aa3bf15a7820 */ /* 0x000fe20000410000 */
[-C--:B------:R-:W-:Y:S01]  /*4080*/  @!P4 ISETP.GE.AND P2, PT, R88, R91.reuse, PT ;  /* 0x0000005b5800c20c */ /* 0x080fe20003f46270 */
[----:B------:R-:W-:Y:S01]  /*4090*/  IMAD.WIDE.U32 R100, R100, -0x2daee0ad, RZ ;  /* 0xd2511f5364647825 */ /* 0x000fe200078e00ff */
[----:B------:R-:W-:Y:S02]  /*40a0*/  @!P4 ISETP.GE.AND P1, PT, R89, R91, PT ;  /* 0x0000005b5900c20c */ /* 0x000fe40003f26270 */
[----:B------:R-:W-:Y:S02]  /*40b0*/  @!P4 VIADDMNMX R96, R96, R113, UR9, PT ;  /* 0x000000096060ce46 */ /* 0x000fe4000b800171 */
[----:B------:R-:W-:Y:S02]  /*40c0*/  FSEL R90, R90, RZ, P5 ;  /* 0x000000ff5a5a7208 */ /* 0x000fe40002800000 */
[----:B------:R-:W-:Y:S02]  /*40d0*/  @!P4 FSEL R4, R4, -INF , !P2 ;  /* 0xff8000000404c808 */ /* 0x000fe40005000000 */
[----:B------:R-:W-:Y:S02]  /*40e0*/  @!P4 FSEL R5, R5, -INF , !P1 ;  /* 0xff8000000505c808 */ /* 0x000fe40004800000 */
[-C--:B------:R-:W-:Y:S01]  /*40f0*/  @!P4 ISETP.GE.AND P3, PT, R89, R96.reuse, PT ;  /* 0x000000605900c20c */ /* 0x080fe20003f66270 */
[C---:B------:R-:W-:Y:S01]  /*4100*/  @!P4 VIADD R89, R88.reuse, 0x8 ;  /* 0x000000085859c836 */ /* 0x040fe20000000000 */
[-C--:B------:R-:W-:Y:S01]  /*4110*/  @!P4 ISETP.GE.AND P2, PT, R88, R96.reuse, PT ;  /* 0x000000605800c20c */ /* 0x080fe20003f46270 */
[--C-:B------:R-:W-:Y:S01]  /*4120*/  FFMA.FTZ R4, R4, UR14, -R90.reuse ;  /* 0x0000000e04047c23 */ /* 0x100fe2000801085a */
[----:B------:R-:W-:Y:S01]  /*4130*/  FFMA.FTZ R5, R5, UR14, -R90 ;  /* 0x0000000e05057c23 */ /* 0x000fe2000801085a */
[----:B------:R-:W-:Y:S02]  /*4140*/  @!P4 FSEL R7, R7, -INF , !P3 ;  /* 0xff8000000707c808 */ /* 0x000fe40005800000 */
[CC--:B------:R-:W-:Y:S01]  /*4150*/  @!P4 ISETP.GE.AND P5, PT, R89.reuse, R96.reuse, PT ;  /* 0x000000605900c20c */ /* 0x0c0fe20003fa6270 */
[----:B------:R-:W2:Y:S01]  /*4160*/  MUFU.EX2 R129, R4 ;  /* 0x0000000400817308 */ /* 0x000ea20000000800 */
[-C--:B------:R-:W-:Y:S02]  /*4170*/  @!P4 ISETP.GE.AND P6, PT, R89, R91.reuse, PT ;  /* 0x0000005b5900c20c */ /* 0x080fe40003fc6270 */
[----:B------:R-:W-:Y:S01]  /*4180*/  FSEL R89, R97, RZ, P0 ;  /* 0x000000ff61597208 */ /* 0x000fe20000000000 */
[----:B------:R-:W-:Y:S01]  /*4190*/  @!P4 VIADD R97, R88, 0x10 ;  /* 0x000000105861c836 */ /* 0x000fe20000000000 */
[----:B------:R-:W-:Y:S02]  /*41a0*/  @!P4 FSEL R6, R6, -INF , !P2 ;  /* 0xff8000000606c808 */ /* 0x000fe40005000000 */
[----:B------:R-:W-:Y:S01]  /*41b0*/  LOP3.LUT R99, R101, UR28, R98, 0x96, !PT ;  /* 0x0000001c65637c12 */ /* 0x000fe2000f8e9662 */
[C---:B-1----:R-:W-:Y:S02]  /*41c0*/  HMMA.16816.F32 R12, R92.reuse, R84, R12 ;  /* 0x000000545c0c723c */ /* 0x042fe4000000180c */
[----:B------:R1:W3:Y:S01]  /*41d0*/  MUFU.EX2 R128, R5 ;  /* 0x0000000500807308 */ /* 0x0002e20000000800 */
[--C-:B------:R-:W-:Y:S01]  /*41e0*/  FFMA.FTZ R6, R6, UR14, -R89.reuse ;  /* 0x0000000e06067c23 */ /* 0x100fe20008010859 */
[--C-:B------:R-:W-:Y:S01]  /*41f0*/  FFMA.FTZ R7, R7, UR14, -R89.reuse ;  /* 0x0000000e07077c23 */ /* 0x100fe20008010859 */
[----:B------:R-:W-:Y:S01]  /*4200*/  @!P4 VIADD R98, R88, 0x9 ;  /* 0x000000095862c836 */ /* 0x000fe20000000000 */
[----:B------:R-:W-:Y:S06]  /*4210*/  HMMA.16816.F32 R16, R92, R86, R16 ;  /* 0x000000565c10723c */ /* 0x000fec0000001810 */
[----:B------:R4:W-:Y:S01]  /*4220*/  MUFU.EX2 R131, R6 ;  /* 0x0000000600837308 */ /* 0x0009e20000000800 */
[-C--:B------:R-:W-:Y:S04]  /*4230*/  @!P4 ISETP.GE.AND P0, PT, R98, R91.reuse, PT ;  /* 0x0000005b6200c20c */ /* 0x080fe80003f06270 */
[----:B------:R-:W-:Y:S01]  /*4240*/  IMAD.WIDE.U32 R84, R103, -0x2daee0ad, RZ ;  /* 0xd2511f5367547825 */ /* 0x000fe200078e00ff */
[----:B------:R-:W-:Y:S02]  /*4250*/  @!P4 FSEL R8, R8, -INF , !P6 ;  /* 0xff8000000808c808 */ /* 0x000fe40007000000 */
[-C--:B------:R-:W-:Y:S02]  /*4260*/  @!P4 ISETP.GE.AND P1, PT, R98, R96.reuse, PT ;  /* 0x000000606200c20c */ /* 0x080fe40003f26270 */
[-C--:B------:R-:W-:Y:S01]  /*4270*/  @!P4 ISETP.GE.AND P2, PT, R97, R91.reuse, PT ;  /* 0x0000005b6100c20c */ /* 0x080fe20003f46270 */
[----:B------:R2:W3:Y:S01]  /*4280*/  MUFU.EX2 R130, R7 ;  /* 0x0000000700827308 */ /* 0x0004e20000000800 */
[----:B------:R-:W-:Y:S01]  /*4290*/  @!P4 FSEL R9, R9, -INF , !P0 ;  /* 0xff8000000909c808 */ /* 0x000fe20004000000 */
[----:B------:R-:W-:Y:S01]  /*42a0*/  FFMA.FTZ R8, R8, UR14, -R90 ;  /* 0x0000000e08087c23 */ /* 0x000fe2000801085a */
[----:B------:R-:W-:Y:S01]  /*42b0*/  LOP3.LUT R98, R85, UR26, R100, 0x96, !PT ;  /* 0x0000001a55627c12 */ /* 0x000fe2000f8e9664 */
[----:B-1----:R-:W-:Y:S01]  /*42c0*/  IMAD.WIDE.U32 R4, R99, -0x326172a9, RZ ;  /* 0xcd9e8d5763047825 */ /* 0x002fe200078e00ff */
[----:B------:R-:W-:Y:S03]  /*42d0*/  @!P4 FSEL R10, R10, -INF , !P5 ;  /* 0xff8000000a0ac808 */ /* 0x000fe60006800000 */
[----:B------:R-:W-:Y:S02]  /*42e0*/  FFMA.FTZ R9, R9, UR14, -R90 ;  /* 0x0000000e09097c23 */ /* 0x000fe4000801085a */
[----:B------:R1:W3:Y:S01]  /*42f0*/  MUFU.EX2 R125, R8 ;  /* 0x00000008007d7308 */ /* 0x0002e20000000800 */
[----:B------:R-:W-:Y:S01]  /*4300*/  IMAD.WIDE.U32 R98, R98, -0x326172a9, RZ ;  /* 0xcd9e8d5762627825 */ /* 0x000fe200078e00ff */
[----:B------:R-:W-:Y:S03]  /*4310*/  LOP3.LUT R5, R5, UR27, R102, 0x96, !PT ;  /* 0x0000001b05057c12 */ /* 0x000fe6000f8e9666 */
[--C-:B------:R-:W-:Y:S01]  /*4320*/  FFMA.FTZ R10, R10, UR14, -R89.reuse ;  /* 0x0000000e0a0a7c23 */ /* 0x100fe20008010859 */
[C---:B----4-:R-:W-:Y:S01]  /*4330*/  @!P4 VIADD R6, R88.reuse, 0x18 ;  /* 0x000000185806c836 */ /* 0x050fe20000000000 */
[-C--:B------:R-:W-:Y:S01]  /*4340*/  @!P4 ISETP.GE.AND P3, PT, R97, R96.reuse, PT ;  /* 0x000000606100c20c */ /* 0x080fe20003f66270 */
[----:B------:R-:W-:Y:S02]  /*4350*/  @!P4 VIADD R97, R88, 0x11 ;  /* 0x000000115861c836 */ /* 0x000fe40000000000 */
[----:B------:R4:W3:Y:S01]  /*4360*/  MUFU.EX2 R124, R9 ;  /* 0x00000009007c7308 */ /* 0x0008e20000000800 */
[----:B--2---:R-:W-:Y:S01]  /*4370*/  LOP3.LUT R7, R99, UR24, R4, 0x96, !PT ;  /* 0x0000001863077c12 */ /* 0x004fe2000f8e9604 */
[----:B------:R-:W-:Y:S01]  /*4380*/  IMAD.WIDE.U32 R4, R5, -0x2daee0ad, RZ ;  /* 0xd2511f5305047825 */ /* 0x000fe200078e00ff */
[----:B------:R-:W-:Y:S02]  /*4390*/  @!P4 FSEL R12, R12, -INF , !P2 ;  /* 0xff8000000c0cc808 */ /* 0x000fe40005000000 */
[-C--:B------:R-:W-:Y:S01]  /*43a0*/  @!P4 ISETP.GE.AND P2, PT, R6, R96.reuse, PT ;  /* 0x000000600600c20c */ /* 0x080fe20003f46270 */
[----:B------:R-:W-:Y:S01]  /*43b0*/  @!P4 VIADD R88, R88, 0x19 ;  /* 0x000000195858c836 */ /* 0x000fe20000000000 */
[-C--:B------:R-:W-:Y:S03]  /*43c0*/  @!P4 ISETP.GE.AND P5, PT, R6, R91.reuse, PT ;  /* 0x0000005b0600c20c */ /* 0x080fe60003fa6270 */
[----:B------:R2:W3:Y:S01]  /*43d0*/  MUFU.EX2 R127, R10 ;  /* 0x0000000a007f7308 */ /* 0x0004e20000000800 */
[----:B------:R-:W-:Y:S01]  /*43e0*/  IMAD.WIDE.U32 R6, R7, -0x2daee0ad, RZ ;  /* 0xd2511f5307067825 */ /* 0x000fe200078e00ff */
[----:B------:R-:W-:Y:S02]  /*43f0*/  LOP3.LUT R5, R5, UR23, R84, 0x96, !PT ;  /* 0x0000001705057c12 */ /* 0x000fe4000f8e9654 */
[-C--:B------:R-:W-:Y:S01]  /*4400*/  @!P4 ISETP.GE.AND P6, PT, R97, R91.reuse, PT ;  /* 0x0000005b6100c20c */ /* 0x080fe20003fc6270 */
[----:B------:R-:W-:Y:S01]  /*4410*/  FFMA.FTZ R12, R12, UR14, -R90 ;  /* 0x0000000e0c0c7c23 */ /* 0x000fe2000801085a */
[----:B-1----:R-:W-:Y:S01]  /*4420*/  LOP3.LUT R8, R7, UR21, R4, 0x96, !PT ;  /* 0x0000001507087c12 */ /* 0x002fe2000f8e9604 */
[----:B------:R-:W-:Y:S01]  /*4430*/  IMAD.WIDE.U32 R4, R5, -0x326172a9, RZ ;  /* 0xcd9e8d5705047825 */ /* 0x000fe200078e00ff */
[----:B------:R-:W-:Y:S02]  /*4440*/  @!P4 FSEL R11, R11, -INF , !P1 ;  /* 0xff8000000b0bc808 */ /* 0x000fe40004800000 */
[----:B------:R-:W1:Y:S01]  /*4450*/  MUFU.EX2 R121, R12 ;  /* 0x0000000c00797308 */ /* 0x000e620000000800 */
[----:B------:R-:W-:Y:S02]  /*4460*/  @!P4 FSEL R13, R13, -INF , !P6 ;  /* 0xff8000000d0dc808 */ /* 0x000fe40007000000 */
[CC--:B------:R-:W-:Y:S01]  /*4470*/  @!P4 ISETP.GE.AND P6, PT, R88.reuse, R96.reuse, PT ;  /* 0x000000605800c20c */ /* 0x0c0fe20003fc6270 */
[--C-:B------:R-:W-:Y:S01]  /*4480*/  FFMA.FTZ R11, R11, UR14, -R89.reuse ;  /* 0x0000000e0b0b7c23 */ /* 0x100fe20008010859 */
[----:B------:R-:W-:Y:S01]  /*4490*/  @!P4 ISETP.GE.AND P1, PT, R88, R91, PT ;  /* 0x0000005b5800c20c */ /* 0x000fe20003f26270 */
[----:B------:R-:W-:Y:S01]  /*44a0*/  FFMA.FTZ R13, R13, UR14, -R90 ;  /* 0x0000000e0d0d7c23 */ /* 0x000fe2000801085a */
[C---:B------:R-:W-:Y:S03]  /*44b0*/  LOP3.LUT R84, R6.reuse, 0xff, RZ, 0xc0, !PT ;  /* 0x000000ff06547812 */ /* 0x040fe600078ec0ff */
[----:B------:R-:W-:Y:S01]  /*44c0*/  MUFU.EX2 R126, R11 ;  /* 0x0000000b007e7308 */ /* 0x000fe20000000800 */
[--C-:B----4-:R-:W-:Y:S02]  /*44d0*/  SHF.R.U32.HI R9, RZ, 0x18, R6.reuse ;  /* 0x00000018ff097819 */ /* 0x110fe40000011606 */
[----:B------:R-:W-:Y:S02]  /*44e0*/  SHF.R.U32.HI R88, RZ, 0x10, R6 ;  /* 0x00000010ff587819 */ /* 0x000fe40000011606 */
[----:B------:R-:W-:Y:S02]  /*44f0*/  LOP3.LUT R91, R6, 0xffff, RZ, 0xc0, !PT ;  /* 0x0000ffff065b7812 */ /* 0x000fe400078ec0ff */
[----:B------:R-:W-:Y:S03]  /*4500*/  LOP3.LUT R6, R5, UR22, R98, 0x96, !PT ;  /* 0x0000001605067c12 */ /* 0x000fe6000f8e9662 */
[----:B------:R-:W-:Y:S01]  /*4510*/  MUFU.EX2 R120, R13 ;  /* 0x0000000d00787308 */ /* 0x000fe20000000800 */
[C---:B--2---:R-:W-:Y:S02]  /*4520*/  LOP3.LUT R10, R4.reuse, 0xffff, RZ, 0xc0, !PT ;  /* 0x0000ffff040a7812 */ /* 0x044fe400078ec0ff */
[----:B------:R-:W-:Y:S02]  /*4530*/  LOP3.LUT R85, R4, 0xff, RZ, 0xc0, !PT ;  /* 0x000000ff04557812 */ /* 0x000fe400078ec0ff */
[--C-:B------:R-:W-:Y:S02]  /*4540*/  SHF.R.U32.HI R87, RZ, 0x18, R4.reuse ;  /* 0x00000018ff577819 */ /* 0x100fe40000011604 */
[----:B------:R-:W-:Y:S02]  /*4550*/  SHF.R.U32.HI R86, RZ, 0x10, R4 ;  /* 0x00000010ff567819 */ /* 0x000fe40000011604 */
[C---:B------:R-:W-:Y:S02]  /*4560*/  LOP3.LUT R4, R6.reuse, 0xffff, RZ, 0xc0, !PT ;  /* 0x0000ffff06047812 */ /* 0x040fe400078ec0ff */
[----:B------:R-:W-:Y:S02]  /*4570*/  LOP3.LUT R5, R6, 0xff, RZ, 0xc0, !PT ;  /* 0x000000ff06057812 */ /* 0x000fe400078ec0ff */
[----:B------:R-:W-:Y:S02]  /*4580*/  SHF.R.U32.HI R4, RZ, 0x8, R4 ;  /* 0x00000008ff047819 */ /* 0x000fe40000011604 */
[----:B------:R-:W-:Y:S02]  /*4590*/  SHF.R.U32.HI R7, RZ, 0x10, R6 ;  /* 0x00000010ff077819 */ /* 0x000fe40000011606 */
[----:B------:R-:W-:Y:S02]  /*45a0*/  LOP3.LUT R4, R4, 0xffff, RZ, 0xc0, !PT ;  /* 0x0000ffff04047812 */ /* 0x000fe400078ec0ff */
        /* <DEDUP_REMOVED lines=8> */
[----:B------:R-:W-:Y:S01]  /*4630*/  MUFU.EX2 R117, R16 ;  /* 0x0000001000757308 */ /* 0x000fe20000000800 */
[----:B------:R-:W-:Y:S02]  /*4640*/  @!P4 FSEL R19, R19, -INF , !P6 ;  /* 0xff8000001313c808 */ /* 0x000fe40007000000 */
[----:B------:R-:W-:Y:S02]  /*4650*/  @!P4 ISETP.GE.AND P0, PT, R97, R96, PT ;  /* 0x000000606100c20c */ /* 0x000fe40003f06270 */
[----:B------:R-:W-:Y:S01]  /*4660*/  @!P4 FSEL R18, R18, -INF , !P2 ;  /* 0xff8000001212c808 */ /* 0x000fe20005000000 */
[----:B------:R-:W-:Y:S01]  /*4670*/  @!P5 FADD.FTZ R129, -R129, -RZ ;  /* 0x800000ff8181d221 */ /* 0x000fe20000010100 */
[----:B------:R-:W-:Y:S01]  /*4680*/  ISETP.LE.U32.AND P6, PT, R6, UR15, PT ;  /* 0x0000000f06007c0c */ /* 0x000fe2000bfc3070 */
[----:B---3--:R-:W-:Y:S01]  /*4690*/  @!P1 FADD.FTZ R128, -R128, -RZ ;  /* 0x800000ff80809221 */ /* 0x008fe20000010100 */
[----:B------:R-:W-:Y:S01]  /*46a0*/  ISETP.LE.U32.AND P2, PT, R5, UR15, PT ;  /* 0x0000000f05007c0c */ /* 0x000fe2000bf43070 */
[--C-:B------:R-:W-:Y:S01]  /*46b0*/  FFMA.FTZ R18, R18, UR14, -R89.reuse ;  /* 0x0000000e12127c23 */ /* 0x100fe20008010859 */
[----:B------:R-:W-:Y:S01]  /*46c0*/  SHF.R.U32.HI R4, RZ, 0x8, R10 ;  /* 0x00000008ff047819 */ /* 0x000fe2000001160a */
[----:B------:R-:W-:Y:S01]  /*46d0*/  MUFU.EX2 R116, R90 ;  /* 0x0000005a00747308 */ /* 0x000fe20000000800 */
[----:B------:R-:W-:Y:S02]  /*46e0*/  @!P4 FSEL R14, R14, -INF , !P3 ;  /* 0xff8000000e0ec808 */ /* 0x000fe40005800000 */
[----:B------:R-:W-:Y:S02]  /*46f0*/  @!P4 FSEL R15, R15, -INF , !P0 ;  /* 0xff8000000f0fc808 */ /* 0x000fe40004000000 */
[----:B------:R-:W-:Y:S01]  /*4700*/  ISETP.LE.U32.AND P4, PT, R85, UR15, PT ;  /* 0x0000000f55007c0c */ /* 0x000fe2000bf83070 */
[--C-:B------:R-:W-:Y:S01]  /*4710*/  FFMA.FTZ R14, R14, UR14, -R89.reuse ;  /* 0x0000000e0e0e7c23 */ /* 0x100fe20008010859 */
[----:B------:R-:W-:Y:S01]  /*4720*/  LOP3.LUT R4, R4, 0xffff, RZ, 0xc0, !PT ;  /* 0x0000ffff04047812 */ /* 0x000fe200078ec0ff */
[----:B------:R-:W-:Y:S01]  /*4730*/  @!P6 FADD.FTZ R130, -R130, -RZ ;  /* 0x800000ff8282e221 */ /* 0x000fe20000010100 */
[----:B------:R-:W-:Y:S01]  /*4740*/  LOP3.LUT R5, R86, 0xff, RZ, 0xc0, !PT ;  /* 0x000000ff56057812 */ /* 0x000fe200078ec0ff */
[----:B------:R-:W-:Y:S01]  /*4750*/  @!P2 FADD.FTZ R131, -R131, -RZ ;  /* 0x800000ff8383a221 */ /* 0x000fe20000010100 */
[----:B------:R-:W-:Y:S01]  /*4760*/  ISETP.LE.U32.AND P1, PT, R4, UR15, PT ;  /* 0x0000000f04007c0c */ /* 0x000fe2000bf23070 */
[--C-:B------:R-:W-:Y:S01]  /*4770*/  FFMA.FTZ R15, R15, UR14, -R89.reuse ;  /* 0x0000000e0f0f7c23 */ /* 0x100fe20008010859 */
[----:B------:R-:W-:Y:S01]  /*4780*/  LOP3.LUT R4, R8, 0xff, RZ, 0xc0, !PT ;  /* 0x000000ff08047812 */ /* 0x000fe200078ec0ff */
[----:B------:R-:W-:Y:S01]  /*4790*/  FFMA.FTZ R89, R19, UR14, -R89 ;  /* 0x0000000e13597c23 */ /* 0x000fe20008010859 */
[----:B------:R-:W-:Y:S01]  /*47a0*/  ISETP.LE.U32.AND P6, PT, R5, UR15, PT ;  /* 0x0000000f05007c0c */ /* 0x000fe2000bfc3070 */
[----:B------:R-:W-:Y:S01]  /*47b0*/  MUFU.EX2 R123, R14 ;  /* 0x0000000e007b7308 */ /* 0x000fe20000000800 */
[----:B------:R-:W-:Y:S01]  /*47c0*/  SHF.R.U32.HI R5, RZ, 0x18, R8 ;  /* 0x00000018ff057819 */ /* 0x000fe20000011608 */
[----:B------:R-:W-:Y:S01]  /*47d0*/  @!P4 FADD.FTZ R125, -R125, -RZ ;  /* 0x800000ff7d7dc221 */ /* 0x000fe20000010100 */
[----:B------:R-:W-:Y:S02]  /*47e0*/  ISETP.LE.U32.AND P2, PT, R4, UR15, PT ;  /* 0x0000000f04007c0c */ /* 0x000fe4000bf43070 */
[----:B------:R-:W-:Y:S02]  /*47f0*/  LOP3.LUT R4, R8, 0xffff, RZ, 0xc0, !PT ;  /* 0x0000ffff08047812 */ /* 0x000fe400078ec0ff */
[----:B------:R-:W-:Y:S01]  /*4800*/  ISETP.LE.U32.AND P4, PT, R5, UR15, PT ;  /* 0x0000000f05007c0c */ /* 0x000fe2000bf83070 */
[----:B------:R-:W-:Y:S01]  /*4810*/  @!P1 FADD.FTZ R124, -R124, -RZ ;  /* 0x800000ff7c7c9221 */ /* 0x000fe20000010100 */
[----:B------:R-:W-:Y:S01]  /*4820*/  LOP3.LUT R5, R88, 0xff, RZ, 0xc0, !PT ;  /* 0x000000ff58057812 */ /* 0x000fe200078ec0ff */
[----:B------:R-:W2:Y:S01]  /*4830*/  MUFU.EX2 R122, R15 ;  /* 0x0000000f007a7308 */ /* 0x000ea20000000800 */
[----:B------:R-:W-:Y:S01]  /*4840*/  SHF.R.U32.HI R4, RZ, 0x8, R4 ;  /* 0x00000008ff047819 */ /* 0x000fe20000011604 */
[----:B------:R-:W-:Y:S01]  /*4850*/  @!P6 FADD.FTZ R127, -R127, -RZ ;  /* 0x800000ff7f7fe221 */ /* 0x000fe20000010100 */
[----:B------:R-:W-:Y:S02]  /*4860*/  ISETP.LE.U32.AND P1, PT, R5, UR15, PT ;  /* 0x0000000f05007c0c */ /* 0x000fe4000bf23070 */
[----:B------:R-:W-:Y:S01]  /*4870*/  LOP3.LUT R4, R4, 0xffff, RZ, 0xc0, !PT ;  /* 0x0000ffff04047812 */ /* 0x000fe200078ec0ff */
[----:B-1----:R-:W-:Y:S01]  /*4880*/  @!P2 FADD.FTZ R121, -R121, -RZ ;  /* 0x800000ff7979a221 */ /* 0x002fe20000010100 */
[----:B------:R-:W-:Y:S03]  /*4890*/  SHF.R.U32.HI R5, RZ, 0x8, R91 ;  /* 0x00000008ff057819 */ /* 0x000fe6000001165b */
[----:B------:R-:W1:Y:S01]  /*48a0*/  MUFU.EX2 R119, R18 ;  /* 0x0000001200777308 */ /* 0x000e620000000800 */
[----:B------:R-:W-:Y:S02]  /*48b0*/  ISETP.LE.U32.AND P5, PT, R87, UR15, PT ;  /* 0x0000000f57007c0c */ /* 0x000fe4000bfa3070 */
[----:B------:R-:W-:Y:S02]  /*48c0*/  ISETP.LE.U32.AND P6, PT, R4, UR15, PT ;  /* 0x0000000f04007c0c */ /* 0x000fe4000bfc3070 */
[----:B------:R-:W-:Y:S02]  /*48d0*/  LOP3.LUT R4, R5, 0xffff, RZ, 0xc0, !PT ;  /* 0x0000ffff05047812 */ /* 0x000fe400078ec0ff */
[----:B------:R-:W-:Y:S03]  /*48e0*/  F2FP.RELU.F16.F32.PACK_AB R6, R128, R129 ;  /* 0x000000818006723e */ /* 0x000fe600000008ff */
[----:B------:R-:W3:Y:S01]  /*48f0*/  MUFU.EX2 R118, R89 ;  /* 0x0000005900767308 */ /* 0x000ee20000000800 */
[----:B------:R-:W-:Y:S01]  /*4900*/  F2FP.RELU.F16.F32.PACK_AB R5, R130, R131 ;  /* 0x000000838205723e */ /* 0x000fe200000008ff */
[----:B--2---:R-:W-:Y:S01]  /*4910*/  @!P4 FADD.FTZ R122, -R122, -RZ ;  /* 0x800000ff7a7ac221 */ /* 0x004fe20000010100 */
[----:B------:R-:W-:Y:S01]  /*4920*/  ISETP.LE.U32.AND P2, PT, R4, UR15, PT ;  /* 0x0000000f04007c0c */ /* 0x000fe2000bf43070 */
[----:B------:R2:W-:Y:S01]  /*4930*/  STS [R237+0x22000], R6 ;  /* 0x02200006ed007388 */ /* 0x0005e20000000800 */
[----:B------:R-:W-:Y:S01]  /*4940*/  F2FP.RELU.F16.F32.PACK_AB R4, R124, R125 ;  /* 0x0000007d7c04723e */ /* 0x000fe200000008ff */
[----:B------:R-:W-:Y:S01]  /*4950*/  @!P5 FADD.FTZ R126, -R126, -RZ ;  /* 0x800000ff7e7ed221 */ /* 0x000fe20000010100 */
[----:B------:R-:W-:Y:S02]  /*4960*/  SHF.R.U32.HI R8, RZ, 0x10, R8 ;  /* 0x00000010ff087819 */ /* 0x000fe40000011608 */
[----:B------:R4:W-:Y:S01]  /*4970*/  STS [R237+0x22400], R5 ;  /* 0x02240005ed007388 */ /* 0x0009e20000000800 */
[----:B------:R-:W-:Y:S01]  /*4980*/  ISETP.LE.U32.AND P3, PT, R84, UR15, PT ;  /* 0x0000000f54007c0c */ /* 0x000fe2000bf63070 */
[----:B------:R-:W-:Y:S01]  /*4990*/  @!P6 FADD.FTZ R120, -R120, -RZ ;  /* 0x800000ff7878e221 */ /* 0x000fe20000010100 */
[----:B------:R-:W-:Y:S02]  /*49a0*/  LOP3.LUT R8, R8, 0xff, RZ, 0xc0, !PT ;  /* 0x000000ff08087812 */ /* 0x000fe400078ec0ff */
[----:B------:R4:W-:Y:S01]  /*49b0*/  STS [R240+0x22000], R4 ;  /* 0x02200004f0007388 */ /* 0x0009e20000000800 */
[----:B------:R-:W-:Y:S01]  /*49c0*/  ISETP.LE.U32.AND P0, PT, R9, UR15, PT ;  /* 0x0000000f09007c0c */ /* 0x000fe2000bf03070 */
[----:B-1----:R-:W-:Y:S01]  /*49d0*/  @!P1 FADD.FTZ R119, -R119, -RZ ;  /* 0x800000ff77779221 */ /* 0x002fe20000010100 */
[----:B------:R-:W-:Y:S01]  /*49e0*/  ISETP.LE.U32.AND P5, PT, R8, UR15, PT ;  /* 0x0000000f08007c0c */ /* 0x000fe2000bfa3070 */
[----:B------:R-:W-:Y:S01]  /*49f0*/  @!P2 FADD.FTZ R116, -R116, -RZ ;  /* 0x800000ff7474a221 */ /* 0x000fe20000010100 */
[----:B------:R-:W-:Y:S02]  /*4a00*/  F2FP.RELU.F16.F32.PACK_AB R8, R126, R127 ;  /* 0x0000007f7e08723e */ /* 0x000fe400000008ff */
[----:B------:R-:W-:Y:S02]  /*4a10*/  F2FP.RELU.F16.F32.PACK_AB R7, R120, R121 ;  /* 0x000000797807723e */ /* 0x000fe400000008ff */
[----:B------:R-:W-:Y:S01]  /*4a20*/  FSETP.GE.FTZ.AND P2, PT, R129, RZ, PT ;  /* 0x000000ff8100720b */ /* 0x000fe20003f56000 */
[----:B------:R-:W-:Y:S01]  /*4a30*/  @!P3 FADD.FTZ R117, -R117, -RZ ;  /* 0x800000ff7575b221 */ /* 0x000fe20000010100 */
[----:B------:R-:W-:Y:S01]  /*4a40*/  STS [R240+0x22400], R8 ;  /* 0x02240008f0007388 */ /* 0x000fe20000000800 */
[----:B------:R-:W-:Y:S02]  /*4a50*/  FSETP.GE.FTZ.AND P1, PT, R128, RZ, PT ;  /* 0x000000ff8000720b */ /* 0x000fe40003f36000 */
[----:B---3--:R-:W-:Y:S02]  /*4a60*/  @!P0 FADD.FTZ R118, -R118, -RZ ;  /* 0x800000ff76768221 */ /* 0x008fe40000010100 */
[----:B------:R-:W-:Y:S01]  /*4a70*/  STS [R238+0x22000], R7 ;  /* 0x02200007ee007388 */ /* 0x000fe20000000800 */
[----:B------:R-:W-:Y:S01]  /*4a80*/  @!P5 FADD.FTZ R123, -R123, -RZ ;  /* 0x800000ff7b7bd221 */ /* 0x000fe20000010100 */
[----:B------:R-:W-:Y:S04]  /*4a90*/  FSETP.GE.FTZ.AND P3, PT, R121, RZ, PT ;  /* 0x000000ff7900720b */ /* 0x000fe80003f76000 */
[----:B--2---:R-:W-:Y:S02]  /*4aa0*/  F2FP.RELU.F16.F32.PACK_AB R6, R122, R123 ;  /* 0x0000007b7a06723e */ /* 0x004fe400000008ff */
[----:B----4-:R-:W-:Y:S02]  /*4ab0*/  F2FP.RELU.F16.F32.PACK_AB R5, R116, R117 ;  /* 0x000000757405723e */ /* 0x010fe400000008ff */
[----:B------:R-:W-:Y:S01]  /*4ac0*/  F2FP.RELU.F16.F32.PACK_AB R4, R118, R119 ;  /* 0x000000777604723e */ /* 0x000fe200000008ff */
[----:B------:R-:W-:Y:S05]  /*4ad0*/  STS [R238+0x22400], R6 ;  /* 0x02240006ee007388 */ /* 0x000fea0000000800 */
        /* <DEDUP_REMOVED lines=310> */
.L_x_577:
[----:B------:R-:W-:Y:S01]  /*5e40*/  LDSM.16.M88.4 R128, [R224] ;  /* 0x00000000e080783b */ /* 0x000fe20000000200 */
[----:B------:R-:W-:Y:S01]  /*5e50*/  IMAD R230, R249, UR35, RZ ;  /* 0x00000023f9e67c24 */ /* 0x000fe2000f8e02ff */
[----:B------:R-:W-:Y:S02]  /*5e60*/  @UP1 UIADD3 UR16, UP0, UR6, -0x100, URZ ;  /* 0xffffff0006101890 */ /* 0x000fe4000ff1e03f */
[----:B------:R-:W1:Y:S02]  /*5e70*/  LDSM.16.MT88.4 R16, [R0+0x10000] ;  /* 0x010000000010783b */ /* 0x000e640000004200 */
[----:B------:R-:W-:Y:S02]  /*5e80*/  @UP1 UIADD3.X UR13, UR7, -0x1, URZ, UP0, !UPT ;  /* 0xffffffff070d1890 */ /* 0x000fe400087fe43f */
[----:B------:R-:W2:Y:S01]  /*5e90*/  LDSM.16.M88.4 R124, [R224+0x1000] ;  /* 0x00100000e07c783b */ /* 0x000ea20000000200 */
[----:B------:R-:W-:Y:S01]  /*5ea0*/  @UP1 UMOV UR6, UR16 ;  /* 0x0000001000061c82 */ /* 0x000fe20008000000 */
[----:B------:R-:W-:Y:S02]  /*5eb0*/  @UP1 UIADD3 UR12, UP0, UR12, -0x100, URZ ;  /* 0xffffff000c0c1890 */ /* 0x000fe4000ff1e03f */
[----:B------:R-:W3:Y:S01]  /*5ec0*/  LDSM.16.MT88.4 R96, [R0+0x12000] ;  /* 0x012000000060783b */ /* 0x000ee20000004200 */
[----:B------:R-:W-:Y:S01]  /*5ed0*/  @UP1 UMOV UR7, UR13 ;  /* 0x0000000d00071c82 */ /* 0x000fe20008000000 */
[----:B------:R-:W-:Y:S02]  /*5ee0*/  @UP1 UIADD3.X UR11, UR11, -0x1, URZ, UP0, !UPT ;  /* 0xffffffff0b0b1890 */ /* 0x000fe400087fe43f */
[----:B------:R-:W4:Y:S04]  /*5ef0*/  LDSM.16.MT88.4 R112, [R0+0x14000] ;  /* 0x014000000070783b */ /* 0x000f280000004200 */
        /* <DEDUP_REMOVED lines=81> */
[-C--:B------:R-:W-:Y:S01]  /*6410*/  HMMA.16816.F32 R108, R212, R210.reuse, R108 ;  /* 0x000000d2d46c723c */ /* 0x080fe2000000186c */
[----:B------:R-:W-:Y:S04]  /*6420*/  IMAD.MOV.U32 R208, RZ, RZ, 0x4 ;  /* 0x00000004ffd07424 */ /* 0x000fe800078e00ff */
[----:B------:R-:W-:Y:S01]  /*6430*/  @P3 IMAD.WIDE R208, R236, R208, UR6 ;  /* 0x00000006ecd03e25 */ /* 0x000fe2000f8e02d0 */
[C---:B------:R-:W-:Y:S04]  /*6440*/  HMMA.16816.F32 R112, R200.reuse, R210, R112 ;  /* 0x000000d2c870723c */ /* 0x040fe80000001870 */
[----:B------:R-:W5:Y:S01]  /*6450*/  @P3 LDG.E R241, desc[UR4][R208.64] ;  /* 0x00000004d0f13981 */ /* 0x000f62000c1e1900 */
[CC--:B------:R-:W-:Y:S01]  /*6460*/  LEA R198, P1, R196.reuse, R228.reuse, 0x2 ;  /* 0x000000e4c4c67211 */ /* 0x0c0fe200078210ff */
[-C--:B-1----:R-:W-:Y:S02]  /*6470*/  HMMA.16816.F32 R116, R200, R204.reuse, R116 ;  /* 0x000000ccc874723c */ /* 0x082fe40000001874 */
[----:B------:R1:W5:Y:S03]  /*6480*/  @P3 LDG.E R242, desc[UR4][R208.64+0x20] ;  /* 0x00002004d0f23981 */ /* 0x000366000c1e1900 */
[-C--:B------:R-:W-:Y:S01]  /*6490*/  LEA.HI.X.SX32 R199, R196, R229.reuse, 0x2, P1 ;  /* 0x000000e5c4c77211 */ /* 0x080fe200008f16ff */
[C---:B------:R-:W-:Y:S01]  /*64a0*/  HMMA.16816.F32 R120, R212.reuse, R204, R120 ;  /* 0x000000ccd478723c */ /* 0x040fe20000001878 */
[----:B------:R2:W-:Y:S04]  /*64b0*/  REDG.E.ADD.F32.FTZ.RN.STRONG.GPU desc[UR4][R228.64], R4 ;  /* 0x00000004e40079a6 */ /* 0x0005e8000c10f384 */
[----:B------:R3:W-:Y:S01]  /*64c0*/  REDG.E.ADD.F32.FTZ.RN.STRONG.GPU desc[UR4][R198.64], R5 ;  /* 0x00000005c60079a6 */ /* 0x0007e2000c10f384 */
[-C--:B------:R-:W-:Y:S05]  /*64d0*/  HMMA.16816.F32 R124, R212, R206.reuse, R124 ;  /* 0x000000ced47c723c */ /* 0x080fea000000187c */
[C---:B------:R-:W-:Y:S01]  /*64e0*/  IMAD.SHL.U32 R197, R230.reuse, 0x10, RZ ;  /* 0x00000010e6c57824 */ /* 0x040fe200078e00ff */
[----:B------:R-:W-:Y:S05]  /*64f0*/  HMMA.16816.F32 R128, R200, R206, R128 ;  /* 0x000000cec880723c */ /* 0x000fea0000001880 */
[CC--:B------:R-:W-:Y:S01]  /*6500*/  LEA R204, P0, R197.reuse, R228.reuse, 0x2 ;  /* 0x000000e4c5cc7211 */ /* 0x0c0fe200078010ff */
[C---:B------:R-:W-:Y:S02]  /*6510*/  IMAD R210, R230.reuse, 0x18, RZ ;  /* 0x00000018e6d27824 */ /* 0x040fe400078e02ff */
[C---:B------:R-:W-:Y:S03]  /*6520*/  IMAD R211, R230.reuse, 0x30, RZ ;  /* 0x00000030e6d37824 */ /* 0x040fe600078e02ff */
[-C--:B------:R-:W-:Y:S01]  /*6530*/  LEA.HI.X.SX32 R205, R197, R229.reuse, 0x2, P0 ;  /* 0x000000e5c5cd7211 */ /* 0x080fe200000f16ff */
[----:B-1----:R-:W-:Y:S04]  /*6540*/  IMAD.SHL.U32 R209, R230, 0x20, RZ ;  /* 0x00000020e6d17824 */ /* 0x002fe800078e00ff */
[----:B------:R1:W-:Y:S01]  /*6550*/  REDG.E.ADD.F32.FTZ.RN.STRONG.GPU desc[UR4][R204.64], R6 ;  /* 0x00000006cc0079a6 */ /* 0x0003e2000c10f384 */
[CC--:B--2---:R-:W-:Y:S02]  /*6560*/  LEA R4, P1, R210.reuse, R228.reuse, 0x2 ;  /* 0x000000e4d2047211 */ /* 0x0c4fe400078210ff */
[CC--:B------:R-:W-:Y:S02]  /*6570*/  LEA R208, P0, R209.reuse, R228.reuse, 0x2 ;  /* 0x000000e4d1d07211 */ /* 0x0c0fe400078010ff */
[-C--:B---3--:R-:W-:Y:S01]  /*6580*/  LEA.HI.X.SX32 R5, R210, R229.reuse, 0x2, P1 ;  /* 0x000000e5d2057211 */ /* 0x088fe200008f16ff */
[C---:B------:R-:W-:Y:S01]  /*6590*/  IMAD R210, R230.reuse, 0x38, RZ ;  /* 0x00000038e6d27824 */ /* 0x040fe200078e02ff */
[-C--:B------:R-:W-:Y:S03]  /*65a0*/  LEA.HI.X.SX32 R209, R209, R229.reuse, 0x2, P0 ;  /* 0x000000e5d1d17211 */ /* 0x080fe600000f16ff */
[----:B------:R2:W-:Y:S04]  /*65b0*/  REDG.E.ADD.F32.FTZ.RN.STRONG.GPU desc[UR4][R4.64], R7 ;  /* 0x00000007040079a6 */ /* 0x0005e8000c10f384 */
[----:B------:R3:W-:Y:S01]  /*65c0*/  REDG.E.ADD.F32.FTZ.RN.STRONG.GPU desc[UR4][R208.64], R8 ;  /* 0x00000008d00079a6 */ /* 0x0007e2000c10f384 */
[----:B-1----:R-:W-:Y:S01]  /*65d0*/  IMAD R205, R230, 0x28, RZ ;  /* 0x00000028e6cd7824 */ /* 0x002fe200078e02ff */
[-C--:B------:R-:W-:Y:S04]  /*65e0*/  LEA R6, P1, R211, R228.reuse, 0x2 ;  /* 0x000000e4d3067211 */ /* 0x080fe800078210ff */
[CC--:B------:R-:W-:Y:S04]  /*65f0*/  LEA R204, P2, R205.reuse, R228.reuse, 0x2 ;  /* 0x000000e4cdcc7211 */ /* 0x0c0fe800078410ff */
[-C--:B------:R-:W-:Y:S02]  /*6600*/  LEA.HI.X.SX32 R205, R205, R229.reuse, 0x2, P2 ;  /* 0x000000e5cdcd7211 */ /* 0x080fe400010f16ff */
[-C--:B--2---:R-:W-:Y:S02]  /*6610*/  LEA.HI.X.SX32 R7, R211, R229.reuse, 0x2, P1 ;  /* 0x000000e5d3077211 */ /* 0x084fe400008f16ff */
[CC--:B------:R-:W-:Y:S01]  /*6620*/  LEA R4, P0, R210.reuse, R228.reuse, 0x2 ;  /* 0x000000e4d2047211 */ /* 0x0c0fe200078010ff */
[----:B------:R1:W-:Y:S01]  /*6630*/  REDG.E.ADD.F32.FTZ.RN.STRONG.GPU desc[UR4][R204.64], R9 ;  /* 0x00000009cc0079a6 */ /* 0x0003e2000c10f384 */
[----:B---3--:R-:W-:Y:S02]  /*6640*/  VIADD R208, R197, 0x20 ;  /* 0x00000020c5d07836 */ /* 0x008fe40000000000 */
[-C--:B------:R-:W-:Y:S01]  /*6650*/  LEA.HI.X.SX32 R5, R210, R229.reuse, 0x2, P0 ;  /* 0x000000e5d2057211 */ /* 0x080fe200000f16ff */
[----:B------:R2:W-:Y:S02]  /*6660*/  REDG.E.ADD.F32.FTZ.RN.STRONG.GPU desc[UR4][R6.64], R10 ;  /* 0x0000000a060079a6 */ /* 0x0005e4000c10f384 */
[CC--:B------:R-:W-:Y:S02]  /*6670*/  LEA R8, P0, R208.reuse, R228.reuse, 0x2 ;  /* 0x000000e4d0087211 */ /* 0x0c0fe400078010ff */
        /* <DEDUP_REMOVED lines=294> */
.L_x_578:
[----:B------:R-:W-:Y:S02]  /*78e0*/  UISETP.GT.AND UP0, UPT, UR8, UR17, UPT ;  /* 0x000000110800728c */ /* 0x000fe4000bf04270 */
[----:B------:R-:W-:Y:S04]  /*78f0*/  UIADD3 UR8, UR8, -0x1, URZ ;  /* 0xffffffff08087890 */ /* 0x000fe8000fffe03f */
[----:B------:R-:W-:Y:S11]  /*7900*/  PLOP3.LUT P0, PT, PT, PT, UP0, 0x80, 0x0 ;  /* 0x000000000000781c */ /* 0x000ff60003f0f008 */
[----:B------:R-:W-:Y:S02]  /*7910*/  @!UPT UIADD3 URZ, URZ, URZ, URZ ;  /* 0x0000003f3f3ff290 */ /* 0x000fe4000fffe03f */
[----:B------:R-:W-:Y:S05]  /*7920*/  @P0 BRA `(.L_x_579) ;  /* 0xffffffbc00700947 */ /* 0x000fea000383ffff */
[----:B------:R-:W-:Y:S01]  /*7930*/  BAR.SYNC.DEFER_BLOCKING 0x0 ;  /* 0x0000000000007b1d */ /* 0x000fe20000010000 */
[----:B------:R-:W-:Y:S02]  /*7940*/  UISETP.NE.AND UP0, UPT, UR36, -0x1, UPT ;  /* 0xffffffff2400788c */ /* 0x000fe4000bf05270 */
[----:B------:R-:W-:-:S03]  /*7950*/  USHF.L.U32 UR18, UR10, 0x6, URZ ;  /* 0x000000060a127899 */ /* 0x000fc6000800063f */
[----:B------:R-:W-:Y:S01]  /*7960*/  ULDC UR7, c[0x0][0x38c] ;  /* 0x0000e30000077ab9 */ /* 0x000fe20000000800 */
[----:B------:R-:W-:Y:S01]  /*7970*/  ULDC UR6, c[0x0][0x390] ;  /* 0x0000e40000067ab9 */ /* 0x000fe20000000800 */
        /* <DEDUP_REMOVED lines=206> */
[----:B-1----:R-:W-:Y:S01]  /*8660*/  FMUL.FTZ R4, R79, UR7 ;  /* 0x000000074f047c20 */ /* 0x002fe20008410000 */
[----:B------:R-:W-:Y:S01]  /*8670*/  F2FP.F16.F32.PACK_AB R17, R17, R86 ;  /* 0x000000561111723e */ /* 0x000fe200000000ff */
[----:B------:R-:W-:Y:S01]  /*8680*/  @UP0 UIADD3 UR8, UR34, UR36, URZ ;  /* 0x0000002422080290 */ /* 0x000fe2000fffe03f */
        /* <DEDUP_REMOVED lines=21> */
[----:B------:R-:W-:Y:S01]  /*87e0*/  PLOP3.LUT P0, PT, PT, PT, UP0, 0x80, 0x0 ;  /* 0x000000000000781c */ /* 0x000fe20003f0f008 */
[----:B------:R-:W-:Y:S01]  /*87f0*/  @UP0 UIADD3 UR20, UR13, UR8, URZ ;  /* 0x000000080d140290 */ /* 0x000fe2000fffe03f */
[----:B------:R-:W-:Y:S01]  /*8800*/  F2FP.F16.F32.PACK_AB R5, R5, R76 ;  /* 0x0000004c0505723e */ /* 0x000fe200000000ff */
[----:B------:R-:W-:Y:S01]  /*8810*/  STS [R246+0x8400], R30 ;  /* 0x0084001ef6007388 */ /* 0x000fe20000000800 */
[----:B------:R-:W-:-:S03]  /*8820*/  @UP0 UMOV UR19, UR12 ;  /* 0x0000000c00130c82 */ /* 0x000fc60008000000 */
        /* <DEDUP_REMOVED lines=14> */
[----:B------:R-:W-:Y:S04]  /*8910*/  STS [R246+0xc000], R15 ;  /* 0x00c0000ff6007388 */ /* 0x000fe80000000800 */
[----:B------:R-:W-:Y:S04]  /*8920*/  STS [R246+0xc400], R14 ;  /* 0x00c4000ef6007388 */ /* 0x000fe80000000800 */
[----:B------:R-:W-:Y:S04]  /*8930*/  STS [R243+0xd000], R17 ;  /* 0x00d00011f3007388 */ /* 0x000fe80000000800 */
[----:B------:R-:W-:Y:S04]  /*8940*/  STS [R243+0xd400], R16 ;  /* 0x00d40010f3007388 */ /* 0x000fe80000000800 */
[----:B------:R-:W-:Y:S01]  /*8950*/  STS [R246+0xd000], R13 ;  /* 0x00d0000df6007388 */ /* 0x000fe20000000800 */
[----:B-1----:R-:W1:Y:S03]  /*8960*/  S2R R19, SR_TID.X ;  /* 0x0000000000137919 */ /* 0x002e660000002100 */
        /* <DEDUP_REMOVED lines=24> */
.L_x_580:
[----:B------:R-:W-:Y:S01]  /*8af0*/  @UP0 UIADD3 UR8, UR34, UR36, URZ ;  /* 0x0000002422080290 */ /* 0x000fe2000fffe03f */
[----:B------:R-:W-:Y:S01]  /*8b00*/  LEA.HI R5, R5, R19, RZ, 0x3 ;  /* 0x0000001305057211 */ /* 0x000fe200078f18ff */
[----:B------:R-:W-:Y:S02]  /*8b10*/  @UP0 ULDC.64 UR12, c[0x0][0x458] ;  /* 0x00011600000c0ab9 */ /* 0x000fe40000000a00 */
[----:B------:R-:W-:Y:S01]  /*8b20*/  @UP0 UIMAD.WIDE.U32 UR14, UR8, UR12, URZ ;  /* 0x0000000c080e02a5 */ /* 0x000fe2000f8e003f */
[----:B------:R-:W-:Y:S01]  /*8b30*/  LOP3.LUT R4, R5, 0xfffffff8, RZ, 0xc0, !PT ;  /* 0xfffffff805047812 */ /* 0x000fe200078ec0ff */
[----:B------:R-:W-:-:S04]  /*8b40*/  @UP0 UIMAD UR8, UR8, UR13, URZ ;  /* 0x0000000d080802a4 */ /* 0x000fc8000f8e023f */
[----:B------:R-:W-:Y:S01]  /*8b50*/  @UP0 UIADD3 UR17, UR15, UR8, URZ ;  /* 0x000000080f110290 */ /* 0x000fe2000fffe03f */
[----:B------:R-:W-:Y:S01]  /*8b60*/  IMAD.IADD R4, R19, 0x1, -R4 ;  /* 0x0000000113047824 */ /* 0x000fe200078e0a04 */
[----:B------:R-:W-:Y:S01]  /*8b70*/  @UP0 UMOV UR16, UR14 ;  /* 0x0000000e00100c82 */ /* 0x000fe20008000000 */
[----:B------:R-:W-:Y:S09]  /*8b80*/  @P0 BRA `(.L_x_581) ;  /* 0x0000000000340947 */ /* 0x000ff20003800000 */
        /* <DEDUP_REMOVED lines=13> */
.L_x_581:
        /* <DEDUP_REMOVED lines=51> */
.L_x_583:
[----:B------:R-:W-:Y:S05]  /*8f90*/  BSYNC B0 ;  /* 0x0000000000007941 */ /* 0x000fea0003800000 */
.L_x_582:
        /* <DEDUP_REMOVED lines=17> */
.L_x_585:
[----:B------:R-:W-:Y:S05]  /*90b0*/  BSYNC B0 ;  /* 0x0000000000007941 */ /* 0x000fea0003800000 */
.L_x_584:
[----:B--2---:R2:W1:Y:S01]  /*90c0*/  LDS.128 R24, [R231+0x18000] ;  /* 0x01800000e7187984 */ /* 0x0044620000000c00 */
[----:B------:R-:W-:Y:S01]  /*90d0*/  UIMAD UR6, UR8, UR12, URZ ;  /* 0x0000000c080672a4 */ /* 0x000fe2000f8e023f */
[----:B------:R-:W-:Y:S01]  /*90e0*/  IMAD.U32 R6, RZ, RZ, UR12 ;  /* 0x0000000cff067e24 */ /* 0x000fe2000f8e00ff */
[----:B------:R-:W-:Y:S01]  /*90f0*/  USHF.R.S32.HI UR9, URZ, 0x1f, UR59 ;  /* 0x0000001f3f097899 */ /* 0x000fe2000801143b */
[----:B------:R2:W1:Y:S01]  /*9100*/  LDS.128 R20, [R231+0x1a000] ;  /* 0x01a00000e7147984 */ /* 0x0004620000000c00 */
[----:B------:R-:W-:Y:S01]  /*9110*/  UIMAD UR6, UR18, UR13, UR6 ;  /* 0x0000000d120672a4 */ /* 0x000fe2000f8e0206 */
[----:B------:R-:W-:Y:S01]  /*9120*/  IMAD.WIDE.U32 R6, R6, UR18, R8 ;  /* 0x0000001206067c25 */ /* 0x000fe2000f8e0008 */
[----:B------:R-:W-:Y:S01]  /*9130*/  BSSY B0, `(.L_x_586) ;  /* 0x000001a000007945 */ /* 0x000fe20003800000 */
[----:B------:R2:W1:Y:S03]  /*9140*/  LDS.128 R16, [R231+0x1c000] ;  /* 0x01c00000e7107984 */ /* 0x0004660000000c00 */
[----:B------:R-:W-:Y:S01]  /*9150*/  IMAD.U32 R5, RZ, RZ, UR6 ;  /* 0x00000006ff057e24 */ /* 0x000fe2000f8e00ff */
[----:B------:R2:W1:Y:S01]  /*9160*/  LDS.128 R12, [R231+0x1e000] ;  /* 0x01e00000e70c7984 */ /* 0x0004620000000c00 */
[----:B------:R-:W-:Y:S01]  /*9170*/  IADD3 R6, P0, R6, UR16, RZ ;  /* 0x0000001006067c10 */ /* 0x000fe2000ff1e0ff */
[----:B------:R-:W-:-:S02]  /*9180*/  ULDC.64 UR6, c[0x0][0x470] ;  /* 0x00011c0000067ab9 */ /* 0x000fc40000000a00 */
        /* <DEDUP_REMOVED lines=20> */
.L_x_587:
[----:B------:R-:W-:Y:S05]  /*92d0*/  BSYNC B0 ;  /* 0x0000000000007941 */ /* 0x000fea0003800000 */
.L_x_586:
        /* <DEDUP_REMOVED lines=16> */
.L_x_576:
[----:B------:R-:W-:Y:S05]  /*93e0*/  BSYNC B1 ;  /* 0x0000000000017941 */ /* 0x000fea0003800000 */
.L_x_562:
[----:B------:R-:W-:Y:S01]  /*93f0*/  R2UR UR7, R252 ;  /* 0x00000000fc0772ca */ /* 0x000fe200000e0000 */
[----:B------:R-:W-:Y:S02]  /*9400*/  ULDC UR6, c[0x0][0xc] ;  /* 0x0000030000067ab9 */ /* 0x000fe40000000800 */
[----:B------:R-:W-:-:S10]  /*9410*/  UIADD3 UR10, UR6, UR10, URZ ;  /* 0x0000000a060a7290 */ /* 0x000fd4000fffe03f */
[----:B------:R-:W-:-:S06]  /*9420*/  UISETP.GE.AND UP0, UPT, UR10, UR7, UPT ;  /* 0x000000070a00728c */ /* 0x000fcc000bf06270 */
[----:B------:R-:W-:-:S13]  /*9430*/  PLOP3.LUT P0, PT, PT, PT, UP0, 0x80, 0x0 ;  /* 0x000000000000781c */ /* 0x000fda0003f0f008 */
[----:B------:R-:W-:Y:S05]  /*9440*/  @P0 BRA `(.L_x_588) ;  /* 0x0000000000040947 */ /* 0x000fea0003800000 */
[----:B------:R-:W-:Y:S05]  /*9450*/  BRA `(.L_x_589) ;  /* 0xffffff7400647947 */ /* 0x000fea000383ffff */
.L_x_588:
[----:B------:R-:W-:Y:S05]  /*9460*/  EXIT ;  /* 0x000000000000794d */ /* 0x000fea0003800000 */
.L_x_590:
        /* <DEDUP_REMOVED lines=9> */
.L_x_1047:


//--------------------- .text._ZN5flash44flash_bwd_dq_dk_dv_loop_seqk_parallel_kernelI23Flash_bwd_kernel_traitsILi256ELi64ELi64ELi8ELi4ELi2ELi2ELb0ELb1EN7cutlass6half_tE19Flash_kernel_traitsILi256ELi64ELi64ELi8ES3_EELb0ELb1ELb0ELb0ELb0ELb1ELb1EEEvNS_16Flash_bwd_paramsE --------------------------
	.section	.text._ZN5flash44flash_bwd_dq_dk_dv_loop_seqk_parallel_kernelI23Flash_bwd_kernel_traitsILi256ELi64ELi64ELi8ELi4ELi2ELi2ELb0ELb1EN7cutlass6half_tE19Flash_kernel_traitsILi256ELi64ELi64ELi8ES3_EELb0ELb1ELb0ELb0ELb0ELb1ELb1EEEvNS_16Flash_bwd_paramsE,"ax",@progbits
	.align	128
        .global         _ZN5flash44flash_bwd_dq_dk_dv_loop_seqk_parallel_kernelI23Flash_bwd_kernel_traitsILi256ELi64ELi64ELi8ELi4ELi2ELi2ELb0ELb1EN7cutlass6half_tE19Flash_kernel_traitsILi256ELi64ELi64ELi8ES3_EELb0ELb1ELb0ELb0ELb0ELb1ELb1EEEvNS_16Flash_bwd_paramsE
        .type           _ZN5flash44flash_bwd_dq_dk_dv_loop_seqk_parallel_kernelI23Flash_bwd_kernel_traitsILi256ELi64ELi64ELi8ELi4ELi2ELi2ELb0ELb1EN7cutlass6half_tE19Flash_kernel_traitsILi256ELi64ELi64ELi8ES3_EELb0ELb1ELb0ELb0ELb0ELb1ELb1EEEvNS_16Flash_bwd_paramsE,@function
        .size           _ZN5flash44flash_bwd_dq_dk_dv_loop_seqk_parallel_kernelI23Flash_bwd_kernel_traitsILi256ELi64ELi64ELi8ELi4ELi2ELi2ELb0ELb1EN7cutlass6half_tE19Flash_kernel_traitsILi256ELi64ELi64ELi8ES3_EELb0ELb1ELb0ELb0ELb0ELb1ELb1EEEvNS_16Flash_bwd_paramsE,(.L_x_1048 - _ZN5flash44flash_bwd_dq_dk_dv_loop_seqk_parallel_kernelI23Flash_bwd_kernel_traitsILi256ELi64ELi64ELi8ELi4ELi2ELi2ELb0ELb1EN7cutlass6half_tE19Flash_kernel_traitsILi256ELi64ELi64ELi8ES3_EELb0ELb1ELb0ELb0ELb0ELb1ELb1EEEvNS_16Flash_bwd_paramsE)
        .other          _ZN5flash44flash_bwd_dq_dk_dv_loop_seqk_parallel_kernelI23Flash_bwd_kernel_traitsILi256ELi64ELi64ELi8ELi4ELi2ELi2ELb0ELb1EN7cutlass6half_tE19Flash_kernel_traitsILi256ELi64ELi64ELi8ES3_EELb0ELb1ELb0ELb0ELb0ELb1ELb1EEEvNS_16Flash_bwd_paramsE,@"STO_CUDA_ENTRY STV_DEFAULT"
_ZN5flash44flash_bwd_dq_dk_dv_loop_seqk_parallel_kernelI23Flash_bwd_kernel_traitsILi256ELi64ELi64ELi8ELi4ELi2ELi2ELb0ELb1EN7cutlass6half_tE19Flash_kernel_traitsILi256ELi64ELi64ELi8ES3_EELb0ELb1ELb0ELb0ELb0ELb1ELb1EEEvNS_16Flash_bwd_paramsE:
.text._ZN5flash44flash_bwd_dq_dk_dv_loop_seqk_parallel_kernelI23Flash_bwd_kernel_traitsILi256ELi64ELi64ELi8ELi4ELi2ELi2ELb0ELb1EN7cutlass6half_tE19Flash_kernel_traitsILi256ELi64ELi64ELi8ES3_EELb0ELb1ELb0ELb0ELb0ELb1ELb1EEEvNS_16Flash_bwd_paramsE:
        /* <DEDUP_REMOVED lines=26> */
[----:B------:R-:W-:Y:S02]  /*01a0*/  LEA.HI R8, R15, R14, RZ, 0x3 ;  /* 0x0000000e0f087211 */ /* 0x000fe400078f18ff */
[--C-:B------:R-:W-:Y:S02]  /*01b0*/  SHF.R.S32.HI R0, RZ, 0x5, R2.reuse ;  /* 0x00000005ff007819 */ /* 0x100fe40000011402 */
[----:B------:R-:W-:Y:S02]  /*01c0*/  SHF.R.S32.HI R3, RZ, 0x1f, R2 ;  /* 0x0000001fff037819 */ /* 0x000fe40000011402 */
[-C--:B------:R-:W-:Y:S02]  /*01d0*/  LEA.HI R2, R2, R0.reuse, RZ, 0x1 ;  /* 0x0000000002027211 */ /* 0x080fe400078f08ff */
[----:B------:R-:W-:-:S02]  /*01e0*/  LEA.HI R3, R3, R0, RZ, 0x2 ;  /* 0x0000000003037211 */ /* 0x000fc400078f10ff */
[----:B------:R-:W-:Y:S01]  /*01f0*/  LOP3.LUT R2, R2, 0xfffffffe, RZ, 0xc0, !PT ;  /* 0xfffffffe02027812 */ /* 0x000fe200078ec0ff */
[----:B----4-:R-:W-:Y:S01]  /*0200*/  ULEA UR4, UR4, UR6, 0x18 ;  /* 0x0000000604047291 */ /* 0x010fe2000f8ec03f */
[----:B------:R-:W-:Y:S01]  /*0210*/  LOP3.LUT R3, R3, 0xfffffffc, RZ, 0xc0, !PT ;  /* 0xfffffffc03037812 */ /* 0x000fe200078ec0ff */
[----:B------:R-:W-:Y:S01]  /*0220*/  USHF.R.S32.HI UR6, URZ, 0x1f, UR57 ;  /* 0x0000001f3f067899 */ /* 0x000fe20008011439 */
[CC--:B------:R-:W-:Y:S01]  /*0230*/  LEA.HI R5, R15.reuse, R14.reuse, RZ, 0x4 ;  /* 0x0000000e0f057211 */ /* 0x0c0fe200078f20ff */
[C---:B------:R-:W-:Y:S01]  /*0240*/  IMAD.IADD R224, R0.reuse, 0x1, -R2 ;  /* 0x0000000100e07824 */ /* 0x040fe200078e0a02 */
[----:B------:R-:W-:Y:S01]  /*0250*/  LEA.HI R16, R15, R14, RZ, 0x2 ;  /* 0x0000000e0f107211 */ /* 0x000fe200078f10ff */
[----:B------:R-:W-:Y:S01]  /*0260*/  IMAD.IADD R218, R0, 0x1, -R3 ;  /* 0x0000000100da7824 */ /* 0x000fe200078e0a03 */
[----:B------:R-:W-:Y:S01]  /*0270*/  SHF.R.S32.HI R4, RZ, 0x4, R5 ;  /* 0x00000004ff047819 */ /* 0x000fe20000011405 */
[----:B------:R-:W-:Y:S01]  /*0280*/  IMAD.U32 R251, RZ, RZ, UR6 ;  /* 0x00000006fffb7e24 */ /* 0x000fe2000f8e00ff */
[----:B------:R-:W-:Y:S01]  /*0290*/  SHF.R.S32.HI R6, RZ, 0x3, R8 ;  /* 0x00000003ff067819 */ /* 0x000fe20000011408 */
[----:B------:R-:W-:Y:S01]  /*02a0*/  UIADD3 UR6, UR5, 0x20000, URZ ;  /* 0x0002000005067890 */ /* 0x000fe2000fffe03f */
[----:B------:R-:W-:-:S02]  /*02b0*/  SHF.R.S32.HI R10, RZ, 0x2, R16 ;  /* 0x00000002ff0a7819 */ /* 0x000fc40000011410 */
[----:B------:R-:W-:Y:S01]  /*02c0*/  SHF.R.S32.HI R2, RZ, 0x1f, R16 ;  /* 0x0000001fff027819 */ /* 0x000fe20000011410 */
[----:B------:R-:W-:Y:S01]  /*02d0*/  IMAD.SHL.U32 R6, R6, 0x40, RZ ;  /* 0x0000004006067824 */ /* 0x000fe200078e00ff */
[----:B------:R-:W-:Y:S02]  /*02e0*/  LOP3.LUT R0, R8, 0xfffffff8, RZ, 0xc0, !PT ;  /* 0xfffffff808007812 */ /* 0x000fe400078ec0ff */
[C---:B------:R-:W-:Y:S02]  /*02f0*/  LEA.HI R3, R5.reuse, R4, RZ, 0x1 ;  /* 0x0000000405037211 */ /* 0x040fe400078f08ff */
[----:B------:R-:W-:Y:S01]  /*0300*/  LEA.HI R2, R2, R10, RZ, 0x3 ;  /* 0x0000000a02027211 */ /* 0x000fe200078f18ff */
[----:B------:R-:W-:Y:S01]  /*0310*/  IMAD.IADD R0, R14, 0x1, -R0 ;  /* 0x000000010e007824 */ /* 0x000fe200078e0a00 */
[----:B------:R-:W-:Y:S02]  /*0320*/  LOP3.LUT R7, R5, 0xfffffff0, RZ, 0xc0, !PT ;  /* 0xfffffff005077812 */ /* 0x000fe400078ec0ff */
[----:B------:R-:W-:-:S02]  /*0330*/  LOP3.LUT R5, R3, 0xfffffffe, RZ, 0xc0, !PT ;  /* 0xfffffffe03057812 */ /* 0x000fc400078ec0ff */
[----:B------:R-:W-:Y:S02]  /*0340*/  LOP3.LUT R3, R2, 0xfffffff8, RZ, 0xc0, !PT ;  /* 0xfffffff802037812 */ /* 0x000fe400078ec0ff */
[----:B------:R-:W-:Y:S01]  /*0350*/  LOP3.LUT R2, R6, 0x1c0, RZ, 0xc0, !PT ;  /* 0x000001c006027812 */ /* 0x000fe200078ec0ff */
[C---:B------:R-:W-:Y:S01]  /*0360*/  IMAD.SHL.U32 R6, R0.reuse, 0x8, RZ ;  /* 0x0000000800067824 */ /* 0x040fe200078e00ff */
[----:B------:R-:W-:Y:S01]  /*0370*/  LOP3.LUT P4, RZ, R0, 0x2, RZ, 0xc0, !PT ;  /* 0x0000000200ff7812 */ /* 0x000fe2000788c0ff */
[----:B------:R-:W-:Y:S01]  /*0380*/  IMAD.IADD R10, R10, 0x1, -R3 ;  /* 0x000000010a0a7824 */ /* 0x000fe200078e0a03 */
[----:B------:R-:W-:Y:S01]  /*0390*/  LOP3.LUT P3, RZ, R0, 0x4, RZ, 0xc0, !PT ;  /* 0x0000000400ff7812 */ /* 0x000fe2000786c0ff */
[----:B------:R-:W-:Y:S01]  /*03a0*/  IMAD.IADD R11, R4, 0x1, -R5 ;  /* 0x00000001040b7824 */ /* 0x000fe200078e0a05 */
[----:B------:R-:W-:Y:S01]  /*03b0*/  LOP3.LUT R3, R2, 0x38, R6, 0xf8, !PT ;  /* 0x0000003802037812 */ /* 0x000fe200078ef806 */
[----:B------:R-:W-:Y:S01]  /*03c0*/  IMAD.IADD R4, R14, 0x1, -R7 ;  /* 0x000000010e047824 */ /* 0x000fe200078e0a07 */
[----:B------:R-:W-:Y:S01]  /*03d0*/  SHF.R.U32.HI R2, RZ, 0x3, R2 ;  /* 0x00000003ff027819 */ /* 0x000fe20000011602 */
[----:B------:R-:W-:Y:S01]  /*03e0*/  IMAD.SHL.U32 R0, R0, 0x40, RZ ;  /* 0x0000004000007824 */ /* 0x000fe200078e00ff */
[----:B------:R-:W-:Y:S01]  /*03f0*/  LEA.HI R5, R15, R14, RZ, 0x7 ;  /* 0x0000000e0f057211 */ /* 0x000fe200078f38ff */
[----:B------:R-:W-:Y:S01]  /*0400*/  IMAD.SHL.U32 R219, R11, 0x200, RZ ;  /* 0x000002000bdb7824 */ /* 0x000fe200078e00ff */
[----:B------:R-:W-:Y:S01]  /*0410*/  LOP3.LUT R12, R3, R2, RZ, 0x3c, !PT ;  /* 0x00000002030c7212 */ /* 0x000fe200078e3cff */
[----:B------:R-:W-:Y:S01]  /*0420*/  IMAD.SHL.U32 R2, R224, 0x10, RZ ;  /* 0x00000010e0027824 */ /* 0x000fe200078e00ff */
[----:B------:R-:W-:-:S02]  /*0430*/  SHF.R.S32.HI R3, RZ, 0x1f, R4 ;  /* 0x0000001fff037819 */ /* 0x000fc40000011404 */
[----:B------:R-:W-:Y:S02]  /*0440*/  LOP3.LUT R0, R0, 0x1c0, RZ, 0xc0, !PT ;  /* 0x000001c000007812 */ /* 0x000fe400078ec0ff */
[----:B------:R-:W-:Y:S02]  /*0450*/  SHF.R.S32.HI R9, RZ, 0x7, R5 ;  /* 0x00000007ff097819 */ /* 0x000fe40000011405 */
[----:B------:R-:W-:Y:S02]  /*0460*/  LEA.HI R13, R3, R4, RZ, 0x3 ;  /* 0x00000004030d7211 */ /* 0x000fe400078f18ff */
[C---:B------:R-:W-:Y:S01]  /*0470*/  LOP3.LUT R5, R0.reuse, 0x10, R2, 0xf8, !PT ;  /* 0x0000001000057812 */ /* 0x040fe200078ef802 */
[----:B------:R-:W-:Y:S01]  /*0480*/  IMAD R2, R9, 0x800, R219 ;  /* 0x0000080009027824 */ /* 0x000fe200078e02db */
[----:B------:R-:W-:Y:S02]  /*0490*/  LOP3.LUT R3, R0, 0x8, R8, 0xf8, !PT ;  /* 0x0000000800037812 */ /* 0x000fe400078ef808 */
[----:B------:R-:W-:-:S02]  /*04a0*/  SHF.R.U32.HI R0, RZ, 0x3, R0 ;  /* 0x00000003ff007819 */ /* 0x000fc40000011600 */
[----:B------:R-:W-:Y:S02]  /*04b0*/  LOP3.LUT R5, R5, 0x8, R8, 0xf8, !PT ;  /* 0x0000000805057812 */ /* 0x000fe400078ef808 */
[----:B------:R-:W-:Y:S02]  /*04c0*/  LOP3.LUT R3, R3, R0, RZ, 0x3c, !PT ;  /* 0x0000000003037212 */ /* 0x000fe400078e3cff */
[----:B------:R-:W-:Y:S02]  /*04d0*/  LOP3.LUT R219, R219, R5, R0, 0xf6, !PT ;  /* 0x00000005dbdb7212 */ /* 0x000fe400078ef600 */
[----:B------:R-:W-:Y:S01]  /*04e0*/  LEA.HI R0, R15, R14, RZ, 0x6 ;  /* 0x0000000e0f007211 */ /* 0x000fe200078f30ff */
[----:B------:R-:W-:Y:S01]  /*04f0*/  IMAD.IADD R3, R2, 0x1, R3 ;  /* 0x0000000102037824 */ /* 0x000fe200078e0203 */
[----:B------:R-:W-:Y:S02]  /*0500*/  LOP3.LUT R2, R16, 0x7ffffffc, RZ, 0xc0, !PT ;  /* 0x7ffffffc10027812 */ /* 0x000fe400078ec0ff */
[----:B------:R-:W-:Y:S01]  /*0510*/  SHF.R.S32.HI R0, RZ, 0x6, R0 ;  /* 0x00000006ff007819 */ /* 0x000fe20000011400 */
[----:B------:R-:W-:Y:S01]  /*0520*/  IMAD.SHL.U32 R3, R3, 0x2, RZ ;  /* 0x0000000203037824 */ /* 0x000fe200078e00ff */
[----:B------:R-:W-:Y:S01]  /*0530*/  LOP3.LUT R7, R13, 0xfffffff8, RZ, 0xc0, !PT ;  /* 0xfffffff80d077812 */ /* 0x000fe200078ec0ff */
[----:B------:R-:W-:Y:S01]  /*0540*/  IMAD.IADD R5, R14, 0x1, -R2 ;  /* 0x000000010e057824 */ /* 0x000fe200078e0a02 */
[----:B------:R-:W-:Y:S01]  /*0550*/  LOP3.LUT R6, R10, 0x1, RZ, 0xc0, !PT ;  /* 0x000000010a067812 */ /* 0x000fe200078ec0ff */
[----:B------:R-:W-:Y:S01]  /*0560*/  IMAD R12, R0, 0x200, R12 ;  /* 0x00000200000c7824 */ /* 0x000fe200078e020c */
[----:B------:R-:W-:Y:S01]  /*0570*/  SEL R216, R222, 0xffffffc0, !P3 ;  /* 0xffffffc0ded87807 */ /* 0x000fe20005800000 */
[----:B------:R-:W-:Y:S01]  /*0580*/  IMAD.SHL.U32 R2, R0, 0x8, RZ ;  /* 0x0000000800027824 */ /* 0x000fe200078e00ff */
[----:B------:R-:W-:Y:S01]  /*0590*/  ISETP.NE.U32.AND P0, PT, R6, 0x1, PT ;  /* 0x000000010600780c */ /* 0x000fe20003f05070 */
[----:B------:R-:W-:Y:S01]  /*05a0*/  IMAD.SHL.U32 R0, R10, 0x40, RZ ;  /* 0x000000400a007824 */ /* 0x000fe200078e00ff */
[----:B------:R-:W-:Y:S01]  /*05b0*/  LEA R219, R219, UR5, 0x1 ;  /* 0x00000005dbdb7c11 */ /* 0x000fe2000f8e08ff */
[----:B------:R-:W-:Y:S01]  /*05c0*/  IMAD.IADD R8, R4, 0x1, -R7 ;  /* 0x0000000104087824 */ /* 0x000fe200078e0a07 */
[----:B------:R-:W-:Y:S01]  /*05d0*/  LOP3.LUT R2, R2, 0x18, RZ, 0xc0, !PT ;  /* 0x0000001802027812 */ /* 0x000fe200078ec0ff */
[----:B------:R-:W-:Y:S01]  /*05e0*/  IMAD.SHL.U32 R4, R9, 0x20, RZ ;  /* 0x0000002009047824 */ /* 0x000fe200078e00ff */
[----:B------:R-:W-:Y:S01]  /*05f0*/  LOP3.LUT R0, R0, 0x1c0, RZ, 0xc0, !PT ;  /* 0x000001c000007812 */ /* 0x000fe200078ec0ff */
[----:B------:R-:W-:Y:S01]  /*0600*/  IMAD.SHL.U32 R7, R11, 0x20, RZ ;  /* 0x000000200b077824 */ /* 0x000fe200078e00ff */
[----:B------:R-:W-:Y:S01]  /*0610*/  R2P PR, R10, 0x6 ;  /* 0x000000060a007804 */ /* 0x000fe20000000000 */
[----:B------:R-:W-:Y:S01]  /*0620*/  IMAD.SHL.U32 R5, R5, 0x2, RZ ;  /* 0x0000000205057824 */ /* 0x000fe200078e00ff */
[----:B------:R-:W-:Y:S01]  /*0630*/  LOP3.LUT R248, R4, 0x6, R248, 0xf8, !PT ;  /* 0x0000000604f87812 */ /* 0x000fe200078ef8f8 */
[----:B------:R-:W-:Y:S01]  /*0640*/  IMAD.IADD R221, R216, 0x1, R219 ;  /* 0x00000001d8dd7824 */ /* 0x000fe200078e02db */
[----:B------:R-:W-:Y:S01]  /*0650*/  LOP3.LUT R6, R0, 0x20, R4, 0xf8, !PT ;  /* 0x0000002000067812 */ /* 0x000fe200078ef804 */
[----:B------:R-:W-:Y:S01]  /*0660*/  IMAD R9, R218, 0x400, R5 ;  /* 0x00000400da097824 */ /* 0x000fe200078e0205 */
[----:B------:R-:W-:-:S02]  /*0670*/  SHF.R.U32.HI R4, RZ, 0x3, R0 ;  /* 0x00000003ff047819 */ /* 0x000fc40000011600 */
[C---:B------:R-:W-:Y:S02]  /*0680*/  LOP3.LUT P6, RZ, R8.reuse, 0x2, RZ, 0xc0, !PT ;  /* 0x0000000208ff7812 */ /* 0x040fe400078cc0ff */
[C---:B------:R-:W-:Y:S01]  /*0690*/  LOP3.LUT P5, RZ, R8.reuse, 0x4, RZ, 0xc0, !PT ;  /* 0x0000000408ff7812 */ /* 0x040fe200078ac0ff */
[----:B------:R-:W-:Y:S01]  /*06a0*/  IMAD.SHL.U32 R8, R8, 0x40, RZ ;  /* 0x0000004008087824 */ /* 0x000fe200078e00ff */
[----:B------:R-:W-:Y:S02]  /*06b0*/  LOP3.LUT R10, R2, 0x20, R7, 0xf8, !PT ;  /* 0x00000020020a7812 */ /* 0x000fe400078ef807 */
[----:B------:R-:W-:Y:S02]  /*06c0*/  LOP3.LUT R7, R6, R4, RZ, 0x3c, !PT ;  /* 0x0000000406077212 */ /* 0x000fe400078e3cff */
[----:B------:R-:W-:Y:S01]  /*06d0*/  LOP3.LUT R6, R4, R0, R2, 0x1e, !PT ;  /* 0x0000000004067212 */ /* 0x000fe200078e1e02 */
[----:B------:R-:W-:Y:S01]  /*06e0*/  IMAD R4, R224, 0x400, R5 ;  /* 0x00000400e0047824 */ /* 0x000fe200078e0205 */
[----:B------:R-:W-:Y:S01]  /*06f0*/  LOP3.LUT R0, R8, 0x1c0, RZ, 0xc0, !PT ;  /* 0x000001c008007812 */ /* 0x000fe200078ec0ff */
[----:B------:R-:W-:Y:S01]  /*0700*/  IMAD.SHL.U32 R5, R11, 0x8, RZ ;  /* 0x000000080b057824 */ /* 0x000fe200078e00ff */
[----:B------:R-:W-:Y:S01]  /*0710*/  SEL R222, R222, 0xffffffc0, !P5 ;  /* 0xffffffc0dede7807 */ /* 0x000fe20006800000 */
[----:B------:R-:W-:Y:S01]  /*0720*/  IMAD.IADD R244, R4, 0x1, R6 ;  /* 0x0000000104f47824 */ /* 0x000fe200078e0206 */
[--C-:B------:R-:W-:Y:S01]  /*0730*/  SHF.R.U32.HI R2, RZ, 0x3, R0.reuse ;  /* 0x00000003ff027819 */ /* 0x100fe20000011600 */
[----:B------:R-:W-:Y:S01]  /*0740*/  IMAD.SHL.U32 R4, R13, 0x40, RZ ;  /* 0x000000400d047824 */ /* 0x000fe200078e00ff */
[----:B------:R-:W-:Y:S01]  /*0750*/  LOP3.LUT R5, R0, 0x8, R5, 0xf8, !PT ;  /* 0x0000000800057812 */ /* 0x000fe200078ef805 */
[----:B------:R-:W-:Y:S01]  /*0760*/  IMAD.IADD R7, R9, 0x1, R7 ;  /* 0x0000000109077824 */ /* 0x000fe200078e0207 */
[----:B------:R-:W-:-:S02]  /*0770*/  LOP3.LUT R6, R2, R10, R0, 0x1e, !PT ;  /* 0x0000000a02067212 */ /* 0x000fc400078e1e00 */
[----:B------:R-:W-:Y:S01]  /*0780*/  LOP3.LUT R0, R4, 0xfffffe00, RZ, 0xc0, !PT ;  /* 0xfffffe0004007812 */ /* 0x000fe200078ec0ff */
[----:B------:R-:W-:Y:S01]  /*0790*/  IMAD.U32 R4, RZ, RZ, UR7 ;  /* 0x00000007ff047e24 */ /* 0x000fe2000f8e00ff */
[----:B------:R-:W-:Y:S01]  /*07a0*/  LOP3.LUT R2, R5, R2, RZ, 0x3c, !PT ;  /* 0x0000000205027212 */ /* 0x000fe200078e3cff */
[----:B------:R-:W-:Y:S01]  /*07b0*/  USHF.L.U32 UR7, UR46, 0x7, URZ ;  /* 0x000000072e077899 */ /* 0x000fe2000800063f */
[----:B------:R-:W-:Y:S01]  /*07c0*/  LEA R237, R7, UR5, 0x1 ;  /* 0x0000000507ed7c11 */ /* 0x000fe2000f8e08ff */
[--C-:B------:R-:W-:Y:S01]  /*07d0*/  IMAD R218, R218, 0x400, R0.reuse ;  /* 0x00000400dada7824 */ /* 0x100fe200078e0200 */
[----:B------:R-:W-:Y:S01]  /*07e0*/  SEL R238, R238, 0x10, !P0 ;  /* 0x00000010eeee7807 */ /* 0x000fe20004000000 */
[----:B------:R-:W-:Y:S01]  /*07f0*/  IMAD R224, R224, 0x400, R0 ;  /* 0x00000400e0e07824 */ /* 0x000fe200078e0200 */
[----:B------:R-:W-:Y:S01]  /*0800*/  LOP3.LUT R0, R6, R0, RZ, 0xfc, !PT ;  /* 0x0000000006007212 */ /* 0x000fe200078efcff */
[----:B------:R-:W-:Y:S01]  /*0810*/  IMAD.IADD R218, R218, 0x1, R2 ;  /* 0x00000001dada7824 */ /* 0x000fe200078e0202 */
[----:B------:R-:W-:Y:S01]  /*0820*/  LEA R231, R12, UR5, 0x1 ;  /* 0x000000050ce77c11 */ /* 0x000fe2000f8e08ff */
[----:B------:R-:W-:Y:S01]  /*0830*/  IMAD.IADD R224, R2, 0x1, R224 ;  /* 0x0000000102e07824 */ /* 0x000fe200078e02e0 */
[----:B------:R-:W-:Y:S01]  /*0840*/  LEA R0, R0, UR5, 0x1 ;  /* 0x0000000500007c11 */ /* 0x000fe2000f8e08ff */
[----:B------:R-:W-:Y:S01]  /*0850*/  IMAD.U32 R2, RZ, RZ, UR7 ;  /* 0x00000007ff027e24 */ /* 0x000fe2000f8e00ff */
[----:B------:R-:W-:Y:S01]  /*0860*/  USHF.R.S32.HI UR7, URZ, 0x1f, UR46 ;  /* 0x0000001f3f077899 */ /* 0x000fe2000801142e */
[C---:B------:R-:W-:Y:S01]  /*0870*/  SEL R2, R226.reuse, 0xffffffe0, !P4 ;  /* 0xffffffe0e2027807 */ /* 0x040fe20006000000 */
[C---:B------:R-:W-:Y:S01]  /*0880*/  VIADD R236, R237.reuse, 0x20 ;  /* 0x00000020edec7836 */ /* 0x040fe20000000000 */
[----:B------:R-:W-:Y:S01]  /*0890*/  SEL R226, R226, 0xffffffe0, !P6 ;  /* 0xffffffe0e2e27807 */ /* 0x000fe20007000000 */
[C---:B------:R-:W-:Y:S01]  /*08a0*/  @P1 VIADD R236, R237.reuse, 0xffffffe0 ;  /* 0xffffffe0edec1836 */ /* 0x040fe20000000000 */
[----:B------:R-:W-:Y:S01]  /*08b0*/  LEA R218, R218, UR5, 0x1 ;  /* 0x00000005dada7c11 */ /* 0x000fe2000f8e08ff */
[----:B------:R-:W-:Y:S01]  /*08c0*/  IMAD.U32 R252, RZ, RZ, UR7 ;  /* 0x00000007fffc7e24 */ /* 0x000fe2000f8e00ff */
[----:B------:R-:W-:Y:S01]  /*08d0*/  UIADD3 UR7, UR5, 0x10000, URZ ;  /* 0x0001000005077890 */ /* 0x000fe2000fffe03f */
[----:B------:R-:W-:Y:S01]  /*08e0*/  LEA R224, R224, UR6, 0x1 ;  /* 0x00000006e0e07c11 */ /* 0x000fe2000f8e08ff */
[----:B------:R-:W-:-:S02]  /*08f0*/  IMAD.IADD R239, R237, 0x1, R238 ;  /* 0x00000001edef7824 */ /* 0x000fc400078e02ee */
[----:B------:R-:W-:Y:S02]  /*0900*/  IMAD.IADD R220, R218, 0x1, R226 ;  /* 0x00000001dadc7824 */ /* 0x000fe400078e02e2 */
[----:B------:R-:W-:Y:S01]  /*0910*/  VIADD R217, R3, UR7 ;  /* 0x0000000703d97c36 */ /* 0x000fe20008000000 */
[----:B------:R-:W-:Y:S01]  /*0920*/  LEA R244, R244, UR7, 0x1 ;  /* 0x00000007f4f47c11 */ /* 0x000fe2000f8e08ff */
[----:B------:R-:W-:Y:S01]  /*0930*/  IMAD.IADD R225, R222, 0x1, R224 ;  /* 0x00000001dee17824 */ /* 0x000fe200078e02e0 */
[----:B------:R-:W-:Y:S01]  /*0940*/  ULDC.64 UR6, c[0x0][0x208] ;  /* 0x0000820000067ab9 */ /* 0x000fe20000000a00 */
[C---:B------:R-:W-:Y:S02]  /*0950*/  IMAD.IADD R2, R217.reuse, 0x1, R2 ;  /* 0x00000001d9027824 */ /* 0x040fe400078e0202 */
        /* <DEDUP_REMOVED lines=9> */
.L_x_619:
        /* <DEDUP_REMOVED lines=67> */
.L_x_591:
        /* <DEDUP_REMOVED lines=15> */
[----:B------:R-:W-:Y:S02]  /*0f10*/  UIMAD UR33, UR46, UR13, UR12 ;  /* 0x0000000d2e2172a4 */ /* 0x000fe4000f8e020c */
[----:B------:R-:W-:Y:S01]  /*0f20*/  USHF.L.U32 UR16, UR46, 0x7, URZ ;  /* 0x000000072e107899 */ /* 0x000fe2000800063f */
[----:B------:R-:W-:Y:S01]  /*0f30*/  @!UP0 ULDC.64 UR12, c[0x0][0x418] ;  /* 0x00010600000c8ab9 */ /* 0x000fe20000000a00 */
[----:B------:R-:W-:Y:S02]  /*0f40*/  ULDC.64 UR40, c[0x0][0x240] ;  /* 0x0000900000287ab9 */ /* 0x000fe40000000a00 */
[----:B------:R-:W-:Y:S01]  /*0f50*/  USEL UR35, UR16, URZ, UP2 ;  /* 0x0000003f10237287 */ /* 0x000fe20009000000 */
[----:B------:R-:W-:Y:S01]  /*0f60*/  ULDC UR60, c[0x0][0x2d4] ;  /* 0x0000b500003c7ab9 */ /* 0x000fe20000000800 */
[----:B------:R-:W-:Y:S01]  /*0f70*/  ULDC UR26, c[0x0][0x2dc] ;  /* 0x0000b700001a7ab9 */ /* 0x000fe20000000800 */
[----:B------:R-:W-:Y:S01]  /*0f80*/  ULDC UR61, c[0x0][0x270] ;  /* 0x00009c00003d7ab9 */ /* 0x000fe20000000800 */
[----:B-1----:R-:W-:Y:S01]  /*0f90*/  IABS R8, R9 ;  /* 0x0000000900087213 */ /* 0x002fe20000000000 */
[----:B------:R-:W-:Y:S01]  /*0fa0*/  UIMAD.WIDE.U32 UR16, UR5, UR40, URZ ;  /* 0x00000028051072a5 */ /* 0x000fe2000f8e003f */
[----:B------:R-:W-:Y:S01]  /*0fb0*/  ISETP.NE.AND P3, PT, R9, RZ, PT ;  /* 0x000000ff0900720c */ /* 0x000fe20003f65270 */
[----:B------:R-:W-:Y:S01]  /*0fc0*/  @!UP0 UIMAD.WIDE.U32 UR36, UR46, UR12, URZ ;  /* 0x0000000c2e2482a5 */ /* 0x000fe2000f8e003f */
[----:B------:R-:W1:Y:S01]  /*0fd0*/  I2F.RP R4, R8 ;  /* 0x0000000800047306 */ /* 0x000e620000209400 */
[----:B------:R-:W-:-:S02]  /*0fe0*/  USHF.R.S32.HI UR34, URZ, 0x1f, UR60 ;  /* 0x0000001f3f227899 */ /* 0x000fc4000801143c */
[----:B------:R-:W-:Y:S02]  /*0ff0*/  UIMAD UR50, UR57, UR26, URZ ;  /* 0x0000001a393272a4 */ /* 0x000fe4000f8e023f */
[----:B--2---:R-:W-:Y:S02]  /*1000*/  UIMAD.WIDE.U32 UR28, UR8, UR14, URZ ;  /* 0x0000000e081c72a5 */ /* 0x004fe4000f8e003f */
[----:B------:R-:W-:Y:S02]  /*1010*/  USEL UR56, UR20, UR16, !UP0 ;  /* 0x0000001014387287 */ /* 0x000fe4000c000000 */
[----:B------:R-:W-:Y:S02]  /*1020*/  UIMAD UR43, UR8, UR15, UR29 ;  /* 0x0000000f082b72a4 */ /* 0x000fe4000f8e021d */
[----:B------:R-:W-:Y:S01]  /*1030*/  @!UP0 UIMAD UR8, UR59, UR12, URZ ;  /* 0x0000000c3b0882a4 */ /* 0x000fe2000f8e023f */
[----:B------:R-:W-:Y:S01]  /*1040*/  @UP0 ULDC.64 UR14, c[0x0][0x420] ;  /* 0x00010800000e0ab9 */ /* 0x000fe20000000a00 */
[----:B------:R-:W-:Y:S01]  /*1050*/  UIADD3 UR48, UR21, UR33, URZ ;  /* 0x0000002115307290 */ /* 0x000fe2000fffe03f */
[----:B-1----:R-:W1:Y:S01]  /*1060*/  MUFU.RCP R4, R4 ;  /* 0x0000000400047308 */ /* 0x002e620000001000 */
[----:B------:R-:W-:-:S02]  /*1070*/  @!UP0 UIMAD UR42, UR46, UR13, UR8 ;  /* 0x0000000d2e2a82a4 */ /* 0x000fc4000f8e0208 */
[----:B------:R-:W-:Y:S02]  /*1080*/  @UP1 UIADD3 UR8, UR19, UR30, URZ ;  /* 0x0000001e13081290 */ /* 0x000fe4000fffe03f */
[----:B------:R-:W-:Y:S02]  /*1090*/  UIMAD.WIDE UR12, UR26, UR61, URZ ;  /* 0x0000003d1a0c72a5 */ /* 0x000fe4000f8e023f */
[----:B------:R-:W-:Y:S01]  /*10a0*/  @UP0 UIMAD.WIDE.U32 UR38, UR5, UR14, URZ ;  /* 0x0000000e052602a5 */ /* 0x000fe2000f8e003f */
[----:B------:R-:W-:Y:S01]  /*10b0*/  @UP1 ULDC.64 UR26, c[0x0][0x248] ;  /* 0x00009200001a1ab9 */ /* 0x000fe20000000a00 */
[----:B------:R-:W-:Y:S02]  /*10c0*/  UIADD3 UR11, UR31, 0x3f, URZ ;  /* 0x0000003f1f0b7890 */ /* 0x000fe4000fffe03f */
[----:B------:R-:W-:Y:S02]  /*10d0*/  @UP1 UIMAD.WIDE.U32 UR20, UR8, UR26, URZ ;  /* 0x0000001a081412a5 */ /* 0x000fe4000f8e003f */
[----:B------:R-:W-:-:S02]  /*10e0*/  @UP1 UIMAD UR45, UR8, UR27, URZ ;  /* 0x0000001b082d12a4 */ /* 0x000fc4000f8e023f */
[----:B------:R-:W-:Y:S01]  /*10f0*/  UIMAD UR8, UR34, UR46, URZ ;  /* 0x0000002e220872a4 */ /* 0x000fe2000f8e023f */
[----:B-1----:R-:W-:Y:S01]  /*1100*/  VIADD R4, R4, 0xffffffe ;  /* 0x0ffffffe04047836 */ /* 0x002fe20000000000 */
[----:B------:R-:W-:Y:S02]  /*1110*/  @UP0 UIMAD UR51, UR5, UR15, UR39 ;  /* 0x0000000f053302a4 */ /* 0x000fe4000f8e0227 */
[----:B------:R-:W-:Y:S01]  /*1120*/  USHF.R.S32.HI UR22, URZ, 0x1f, UR11 ;  /* 0x0000001f3f167899 */ /* 0x000fe2000801140b */
        /* <DEDUP_REMOVED lines=9> */
[----:B------:R-:W-:Y:S02]  /*11c0*/  UIMAD.WIDE.U32 UR16, UR12, UR14, URZ ;  /* 0x0000000e0c1072a5 */ /* 0x000fe4000f8e003f */
[----:B------:R-:W-:Y:S01]  /*11d0*/  UIMAD UR8, UR12, UR8, UR11 ;  /* 0x000000080c0872a4 */ /* 0x000fe2000f8e020b */
[----:B------:R-:W-:Y:S01]  /*11e0*/  IMAD R6, R4, R8, RZ ;  /* 0x0000000804067224 */ /* 0x000fe200078e02ff */
[----:B------:R-:W-:Y:S01]  /*11f0*/  UIMAD.WIDE.U32 UR14, UR12, UR5, URZ ;  /* 0x000000050c0e72a5 */ /* 0x000fe2000f8e003f */
[----:B------:R-:W-:Y:S01]  /*1200*/  IMAD.MOV.U32 R4, RZ, RZ, RZ ;  /* 0x000000ffff047224 */ /* 0x000fe200078e00ff */
[----:B------:R-:W-:Y:S01]  /*1210*/  ULDC.U8 UR24, c[0x0][0x3d8] ;  /* 0x0000f60000187ab9 */ /* 0x000fe20000000000 */
[----:B------:R-:W-:-:S02]  /*1220*/  ULOP3.LUT UR11, UR22, 0xffffffc0, URZ, 0xc0, !UPT ;  /* 0xffffffc0160b7892 */ /* 0x000fc4000f8ec03f */
[----:B------:R-:W-:Y:S01]  /*1230*/  IMAD.HI.U32 R4, R5, R6, R4 ;  /* 0x0000000605047227 */ /* 0x000fe200078e0004 */
[----:B------:R-:W-:Y:S01]  /*1240*/  MOV R5, R7 ;  /* 0x0000000700057202 */ /* 0x000fe20000000f00 */
[----:B------:R-:W-:Y:S02]  /*1250*/  UISETP.NE.AND UP3, UPT, UR24, URZ, UPT ;  /* 0x0000003f1800728c */ /* 0x000fe4000bf65270 */
[----:B------:R-:W-:Y:S02]  /*1260*/  UIADD3 UR49, UR17, UR8, URZ ;  /* 0x0000000811317290 */ /* 0x000fe4000fffe03f */
[----:B------:R-:W-:Y:S01]  /*1270*/  IMAD.HI.U32 R4, R4, R5, RZ ;  /* 0x0000000504047227 */ /* 0x000fe200078e00ff */
[----:B------:R-:W-:Y:S02]  /*1280*/  USHF.L.U64.HI UR18, UR46, 0x7, UR59 ;  /* 0x000000072e127899 */ /* 0x000fe4000801023b */
[----:B------:R-:W-:Y:S01]  /*1290*/  USEL UR58, UR16, UR14, !UP0 ;  /* 0x0000000e103a7287 */ /* 0x000fe2000c000000 */
[----:B------:R-:W-:Y:S01]  /*12a0*/  IMAD.MOV R6, RZ, RZ, -R4 ;  /* 0x000000ffff067224 */ /* 0x000fe200078e0a04 */
[----:B------:R-:W-:-:S02]  /*12b0*/  UIMAD UR8, UR13, UR5, URZ ;  /* 0x000000050d0872a4 */ /* 0x000fc4000f8e023f */
[----:B------:R-:W-:Y:S01]  /*12c0*/  UIADD3 UR16, UR11, -0x40, URZ ;  /* 0xffffffc00b107890 */ /* 0x000fe2000fffe03f */
[C---:B------:R-:W-:Y:S01]  /*12d0*/  IMAD R5, R8.reuse, R6, R5 ;  /* 0x0000000608057224 */ /* 0x040fe200078e0205 */
[----:B------:R-:W-:Y:S02]  /*12e0*/  USEL UR18, UR18, URZ, UP2 ;  /* 0x0000003f12127287 */ /* 0x000fe40009000000 */
[----:B------:R-:W-:Y:S02]  /*12f0*/  @UP0 UIADD3 UR49, UR15, UR8, URZ ;  /* 0x000000080f310290 */ /* 0x000fe4000fffe03f */
[----:B------:R-:W-:Y:S01]  /*1300*/  ISETP.GT.U32.AND P1, PT, R8, R5, PT ;  /* 0x000000050800720c */ /* 0x000fe20003f24070 */
[----:B------:R-:W-:Y:S02]  /*1310*/  USHF.R.S32.HI UR34, URZ, 0x1f, UR16 ;  /* 0x0000001f3f227899 */ /* 0x000fe40008011410 */
[----:B------:R-:W-:Y:S01]  /*1320*/  UIADD3 UR8, UP2, UR16, UR35, URZ ;  /* 0x0000002310087290 */ /* 0x000fe2000ff5e03f */
[----:B------:R-:W-:Y:S01]  /*1330*/  ULDC.U8 UR25, c[0x0][0x480] ;  /* 0x0001200000197ab9 */ /* 0x000fe20000000000 */
[----:B------:R-:W-:Y:S01]  /*1340*/  ULDC UR52, c[0x0][0x2c4] ;  /* 0x0000b10000347ab9 */ /* 0x000fe20000000800 */
[----:B------:R-:W-:-:S02]  /*1350*/  @UP1 UIADD3 UR29, UR19, UR30, URZ ;  /* 0x0000001e131d1290 */ /* 0x000fc4000fffe03f */
[----:B------:R-:W-:Y:S02]  /*1360*/  UIADD3.X UR17, UR34, UR18, URZ, UP2, !UPT ;  /* 0x0000001222117290 */ /* 0x000fe400097fe43f */
[----:B------:R-:W-:-:S03]  /*1370*/  UIMAD UR11, UR13, UR8, URZ ;  /* 0x000000080d0b72a4 */ /* 0x000fc6000f8e023f */
[----:B------:R-:W-:Y:S01]  /*1380*/  @!P1 IMAD.IADD R5, R5, 0x1, -R8 ;  /* 0x0000000105059824 */ /* 0x000fe200078e0a08 */
[----:B------:R-:W-:Y:S01]  /*1390*/  @!P1 IADD3 R4, R4, 0x1, RZ ;  /* 0x0000000104049810 */ /* 0x000fe20007ffe0ff */
[----:B------:R-:W-:Y:S01]  /*13a0*/  UISETP.NE.AND UP4, UPT, UR25, URZ, UPT ;  /* 0x0000003f1900728c */ /* 0x000fe2000bf85270 */
[----:B------:R-:W-:Y:S01]  /*13b0*/  PLOP3.LUT P1, PT, PT, PT, UP3, 0x80, 0x0 ;  /* 0x000000000000781c */ /* 0x000fe20003f2f038 */
[----:B------:R-:W-:Y:S01]  /*13c0*/  @UP3 UIMAD UR13, UR46, UR52, URZ ;  /* 0x000000342e0d32a4 */ /* 0x000fe2000f8e023f */
[----:B------:R-:W-:Y:S01]  /*13d0*/  ISETP.GE.U32.AND P0, PT, R5, R8, PT ;  /* 0x000000080500720c */ /* 0x000fe20003f06070 */
[----:B------:R-:W-:Y:S01]  /*13e0*/  @UP1 ULDC.64 UR24, c[0x0][0x250] ;  /* 0x0000940000181ab9 */ /* 0x000fe20000000a00 */
[----:B------:R-:W-:Y:S01]  /*13f0*/  LOP3.LUT R5, R9, UR57, RZ, 0x3c, !PT ;  /* 0x0000003909057c12 */ /* 0x000fe2000f8e3cff */
[----:B------:R-:W-:Y:S02]  /*1400*/  @UP1 UIMAD.WIDE.U32 UR14, UR29, UR24, URZ ;  /* 0x000000181d0e12a5 */ /* 0x000fe4000f8e003f */
[----:B------:R-:W-:Y:S01]  /*1410*/  UIMAD UR17, UR12, UR17, UR11 ;  /* 0x000000110c1172a4 */ /* 0x000fe2000f8e020b */
        /* <DEDUP_REMOVED lines=10> */
[----:B------:R-:W-:-:S02]  /*14c0*/  @!UP0 UIADD3 UR51, UR37, UR42, URZ ;  /* 0x0000002a25338290 */ /* 0x000fc4000fffe03f */
[----:B------:R-:W-:Y:S01]  /*14d0*/  USEL UR53, UR43, URZ, UP4 ;  /* 0x0000003f2b357287 */ /* 0x000fe2000a000000 */
[----:B------:R-:W-:Y:S01]  /*14e0*/  @!P2 IADD3 R5, -R5, RZ, RZ ;  /* 0x000000ff0505a210 */ /* 0x000fe20007ffe1ff */
[----:B------:R-:W-:Y:S01]  /*14f0*/  @!UP3 UIMAD UR18, UR11, UR52, URZ ;  /* 0x000000340b12b2a4 */ /* 0x000fe2000f8e023f */
[----:B------:R-:W-:Y:S01]  /*1500*/  @!P3 LOP3.LUT R5, RZ, R9, RZ, 0x33, !PT ;  /* 0x00000009ff05b212 */ /* 0x000fe200078e33ff */
[----:B------:R-:W-:Y:S02]  /*1510*/  USHF.R.S32.HI UR44, URZ, 0x1f, UR23 ;  /* 0x0000001f3f2c7899 */ /* 0x000fe40008011417 */
[----:B------:R-:W-:Y:S02]  /*1520*/  USEL UR55, UR28, URZ, UP4 ;  /* 0x0000003f1c377287 */ /* 0x000fe4000a000000 */
[----:B------:R-:W-:Y:S02]  /*1530*/  USHF.R.S32.HI UR54, URZ, 0x1f, UR50 ;  /* 0x0000001f3f367899 */ /* 0x000fe40008011432 */
[----:B------:R-:W-:-:S02]  /*1540*/  USHF.R.S32.HI UR42, URZ, 0x6, UR22 ;  /* 0x000000063f2a7899 */ /* 0x000fc40008011416 */
        /* <DEDUP_REMOVED lines=18> */
.L_x_593:
        /* <DEDUP_REMOVED lines=13> */
.L_x_594:
        /* <DEDUP_REMOVED lines=11> */
.L_x_595:
[----:B------:R-:W-:-:S04]  /*17f0*/  UIMAD UR5, UR46, UR61, UR57 ;  /* 0x0000003d2e0572a4 */ /* 0x000fc8000f8e0239 */
[----:B------:R-:W-:-:S12]  /*1800*/  UIMAD UR5, UR5, UR60, URZ ;  /* 0x0000003c050572a4 */ /* 0x000fd8000f8e023f */
.L_x_596:
[----:B------:R-:W1:Y:S01]  /*1810*/  S2R R15, SR_TID.X ;  /* 0x00000000000f7919 */ /* 0x000e620000002100 */
[----:B------:R-:W2:Y:S01]  /*1820*/  LDC.64 R16, c[0x0][0x420] ;  /* 0x00010800ff107b82 */ /* 0x000ea20000000a00 */
[----:B------:R-:W-:Y:S01]  /*1830*/  UIADD3 UR33, UR16, UR5, URZ ;  /* 0x0000000510217290 */ /* 0x000fe2000fffe03f */
[----:B------:R-:W-:Y:S01]  /*1840*/  BSSY B1, `(.L_x_592) ;  /* 0x000074a000017945 */ /* 0x000fe20003800000 */
[----:B------:R-:W-:Y:S01]  /*1850*/  ULDC UR11, c[0x0][0x2dc] ;  /* 0x0000b700000b7ab9 */ /* 0x000fe20000000800 */
[----:B------:R-:W-:Y:S02]  /*1860*/  UIADD3 UR5, -UR9, UR31, UR23 ;  /* 0x0000001f09057290 */ /* 0x000fe4000fffe117 */
[----:B------:R-:W-:Y:S02]  /*1870*/  UIMAD UR15, UR11, UR61, URZ ;  /* 0x0000003d0b0f72a4 */ /* 0x000fe4000f8e023f */
[----:B------:R-:W-:Y:S01]  /*1880*/  UIADD3 UR22, UR16, UR18, URZ ;  /* 0x0000001210167290 */ /* 0x000fe2000fffe03f */
[----:B------:R-:W-:Y:S01]  /*1890*/  ULDC UR11, c[0x0][0x398] ;  /* 0x0000e600000b7ab9 */ /* 0x000fe20000000800 */
[----:B------:R-:W-:Y:S01]  /*18a0*/  ULDC.64 UR20, c[0x0][0x258] ;  /* 0x0000960000147ab9 */ /* 0x000fe20000000a00 */
[----:B------:R-:W-:Y:S01]  /*18b0*/  UIADD3 UR5, UR5, -UR11, URZ ;  /* 0x8000000b05057290 */ /* 0x000fe2000fffe03f */
[----:B------:R-:W-:Y:S01]  /*18c0*/  ULDC.64 UR12, c[0x0][0x428] ;  /* 0x00010a00000c7ab9 */ /* 0x000fe20000000a00 */
[----:B------:R-:W-:-:S02]  /*18d0*/  USHF.R.S32.HI UR14, URZ, 0x1f, UR57 ;  /* 0x0000001f3f0e7899 */ /* 0x000fc40008011439 */
[----:B------:R-:W-:Y:S02]  /*18e0*/  USHF.R.S32.HI UR18, URZ, 0x1f, UR5 ;  /* 0x0000001f3f127899 */ /* 0x000fe40008011405 */
[----:B------:R-:W-:Y:S02]  /*18f0*/  UIMAD UR11, UR14, UR12, URZ ;  /* 0x0000000c0e0b72a4 */ /* 0x000fe4000f8e023f */
[----:B------:R-:W-:Y:S01]  /*1900*/  ULEA.HI UR18, UR18, UR5, URZ, 0x6 ;  /* 0x0000000512127291 */ /* 0x000fe2000f8f303f */
[----:B------:R-:W-:Y:S01]  /*1910*/  ULDC.64 UR28, c[0x0][0x400] ;  /* 0x00010000001c7ab9 */ /* 0x000fe20000000a00 */
[----:B--2---:R-:W-:Y:S02]  /*1920*/  IMAD R12, R16, UR34, RZ ;  /* 0x00000022100c7c24 */ /* 0x004fe4000f8e02ff */
[----:B------:R-:W-:Y:S02]  /*1930*/  USHF.R.S32.HI UR18, URZ, 0x6, UR18 ;  /* 0x000000063f127899 */ /* 0x000fe40008011412 */
[----:B------:R-:W-:Y:S01]  /*1940*/  UIMAD UR11, UR57, UR13, UR11 ;  /* 0x0000000d390b72a4 */ /* 0x000fe2000f8e020b */
[----:B------:R-:W-:Y:S01]  /*1950*/  IMAD R12, R17, UR16, R12 ;  /* 0x00000010110c7c24 */ /* 0x000fe2000f8e020c */
        /* <DEDUP_REMOVED lines=8> */
[----:B------:R-:W-:Y:S02]  /*19e0*/  SHF.R.S32.HI R4, RZ, 0x3, R6 ;  /* 0x00000003ff047819 */ /* 0x000fe40000011406 */
[----:B------:R-:W-:Y:S02]  /*19f0*/  LOP3.LUT R6, R6, 0xfffffff8, RZ, 0xc0, !PT ;  /* 0xfffffff806067812 */ /* 0x000fe400078ec0ff */
[----:B------:R-:W-:Y:S02]  /*1a00*/  SHF.R.S32.HI R22, RZ, 0x1f, R4 ;  /* 0x0000001fff167819 */ /* 0x000fe40000011404 */
[----:B------:R-:W-:Y:S01]  /*1a10*/  IADD3 R8, P1, R4, UR16, RZ ;  /* 0x0000001004087c10 */ /* 0x000fe2000ff3e0ff */
[----:B------:R-:W-:Y:S01]  /*1a20*/  IMAD.IADD R6, R15, 0x1, -R6 ;  /* 0x000000010f067824 */ /* 0x000fe200078e0a06 */
[----:B------:R-:W-:Y:S01]  /*1a30*/  LOP3.LUT R13, R14, 0xffffffe0, RZ, 0xc0, !PT ;  /* 0xffffffe00e0d7812 */ /* 0x000fe200078ec0ff */
[C---:B------:R-:W-:Y:S01]  /*1a40*/  IMAD R18, R22.reuse, R16, RZ ;  /* 0x0000001016127224 */ /* 0x040fe200078e02ff */
[----:B------:R-:W-:Y:S01]  /*1a50*/  IADD3.X R7, R22, UR34, RZ, P1, !PT ;  /* 0x0000002216077c10 */ /* 0x000fe20008ffe4ff */
[----:B------:R-:W-:Y:S01]  /*1a60*/  IMAD.SHL.U32 R6, R6, 0x8, RZ ;  /* 0x0000000806067824 */ /* 0x000fe200078e00ff */
[----:B------:R-:W-:Y:S01]  /*1a70*/  SHF.R.S32.HI R20, RZ, 0x5, R14 ;  /* 0x00000005ff147819 */ /* 0x000fe2000001140e */
[----:B------:R-:W-:-:S02]  /*1a80*/  IMAD R18, R4, R17, R18 ;  /* 0x0000001104127224 */ /* 0x000fc400078e0212 */
        /* <DEDUP_REMOVED lines=14> */
[----:B------:R-:W-:Y:S01]  /*1b70*/  UIADD3 UR8, UP3, UP2, UR55, UR17, UR58 ;  /* 0x0000001137087290 */ /* 0x000fe2000fa7e03a */
[----:B------:R-:W-:Y:S01]  /*1b80*/  IMAD.IADD R12, R15, 0x1, -R13 ;  /* 0x000000010f0c7824 */ /* 0x000fe200078e0a0d */
[----:B------:R-:W-:Y:S01]  /*1b90*/  UISETP.LT.AND UP0, UPT, URZ, UR18, UPT ;  /* 0x000000123f00728c */ /* 0x000fe2000bf01270 */
[----:B------:R-:W-:Y:S01]  /*1ba0*/  IMAD.U32 R15, RZ, RZ, UR20 ;  /* 0x00000014ff0f7e24 */ /* 0x000fe2000f8e00ff */
[----:B------:R-:W-:Y:S01]  /*1bb0*/  UIADD3.X UR5, UR53, UR5, UR49, UP3, UP2 ;  /* 0x0000000535057290 */ /* 0x000fe20009fe4431 */
[----:B------:R-:W-:Y:S01]  /*1bc0*/  IMAD.U32 R13, RZ, RZ, UR12 ;  /* 0x0000000cff0d7e24 */ /* 0x000fe2000f8e00ff */
[----:B------:R-:W-:Y:S01]  /*1bd0*/  USEL UR18, URZ, UR18, !UP0 ;  /* 0x000000123f127287 */ /* 0x000fe2000c000000 */
[----:B------:R-:W-:Y:S01]  /*1be0*/  IMAD.WIDE.U32 R10, R15, UR57, R10 ;  /* 0x000000390f0a7c25 */ /* 0x000fe2000f8e000a */
[----:B------:R-:W-:-:S02]  /*1bf0*/  UIMAD.WIDE UR12, UR22, 0x4, UR60 ;  /* 0x00000004160c78a5 */ /* 0x000fc4000f8e023c */
[----:B------:R-:W-:Y:S01]  /*1c00*/  UISETP.GT.AND UP0, UPT, UR42, UR18, UPT ;  /* 0x000000122a00728c */ /* 0x000fe2000bf04270 */
[----:B------:R-:W-:Y:S01]  /*1c10*/  IMAD R15, R20, UR15, R12 ;  /* 0x0000000f140f7c24 */ /* 0x000fe2000f8e020c */
[----:B------:R-:W-:Y:S01]  /*1c20*/  ULDC.64 UR60, c[0x0][0x478] ;  /* 0x00011e00003c7ab9 */ /* 0x000fe20000000a00 */
[----:B------:R-:W-:Y:S01]  /*1c30*/  IMAD.WIDE.U32 R8, R13, UR57, R8 ;  /* 0x000000390d087c25 */ /* 0x000fe2000f8e0008 */
[----:B------:R-:W-:Y:S02]  /*1c40*/  LEA R234, P3, R10, UR38, 0x1 ;  /* 0x000000260aea7c11 */ /* 0x000fe4000f8608ff */
[----:B------:R-:W-:Y:S01]  /*1c50*/  IADD3 R13, P1, R15, UR8, RZ ;  /* 0x000000080f0d7c10 */ /* 0x000fe2000ff3e0ff */
[----:B------:R-:W-:Y:S01]  /*1c60*/  VIADD R9, R9, UR11 ;  /* 0x0000000b09097c36 */ /* 0x000fe20008000000 */
[----:B------:R-:W-:Y:S01]  /*1c70*/  UMOV UR11, UR13 ;  /* 0x0000000d000b7c82 */ /* 0x000fe20008000000 */
[----:B------:R-:W-:Y:S01]  /*1c80*/  VIADD R11, R11, UR14 ;  /* 0x0000000e0b0b7c36 */ /* 0x000fe20008000000 */
[----:B------:R-:W-:Y:S01]  /*1c90*/  LEA.HI.X.SX32 R15, R15, UR5, 0x1, P1 ;  /* 0x000000050f0f7c11 */ /* 0x000fe200088f0eff */
[----:B------:R-:W-:Y:S01]  /*1ca0*/  IMAD.WIDE.U32 R8, R4, R16, R8 ;  /* 0x0000001004087225 */ /* 0x000fe200078e0008 */
[----:B------:R-:W-:Y:S01]  /*1cb0*/  LEA R228, P1, R13, UR28, 0x2 ;  /* 0x0000001c0de47c11 */ /* 0x000fe2000f8210ff */
[----:B------:R-:W-:Y:S01]  /*1cc0*/  UIMAD.WIDE UR14, UR33, 0x4, UR60 ;  /* 0x00000004210e78a5 */ /* 0x000fe2000f8e023c */
[----:B------:R-:W-:Y:S01]  /*1cd0*/  LEA.HI.X R235, R10, UR39, R11, 0x1, P3 ;  /* 0x000000270aeb7c11 */ /* 0x000fe200098f0c0b */
[----:B------:R-:W-:Y:S01]  /*1ce0*/  IMAD.IADD R9, R9, 0x1, R18 ;  /* 0x0000000109097824 */ /* 0x000fe200078e0212 */
[----:B------:R-:W-:Y:S01]  /*1cf0*/  LEA.HI.X R229, R13, UR29, R15, 0x2, P1 ;  /* 0x0000001d0de57c11 */ /* 0x000fe200088f140f */
[----:B------:R-:W-:Y:S01]  /*1d00*/  UIADD3 UR5, UR42, -0x1, URZ ;  /* 0xffffffff2a057890 */ /* 0x000fe2000fffe03f */
[----:B------:R-:W-:-:S02]  /*1d10*/  PLOP3.LUT P1, PT, PT, PT, UP0, 0x80, 0x0 ;  /* 0x000000000000781c */ /* 0x000fc40003f2f008 */
[----:B------:R-:W-:Y:S01]  /*1d20*/  LEA R232, P2, R8, UR36, 0x1 ;  /* 0x0000002408e87c11 */ /* 0x000fe2000f8408ff */
[----:B------:R-:W-:-:S03]  /*1d30*/  UMOV UR13, UR15 ;  /* 0x0000000f000d7c82 */ /* 0x000fc60008000000 */
[----:B------:R-:W-:-:S07]  /*1d40*/  LEA.HI.X R233, R8, UR37, R9, 0x1, P2 ;  /* 0x0000002508e97c11 */ /* 0x000fce00090f0c09 */
        /* <DEDUP_REMOVED lines=20> */
.L_x_598:
        /* <DEDUP_REMOVED lines=19> */
.L_x_599:
        /* <DEDUP_REMOVED lines=33> */
.L_x_601:
[----:B------:R-:W-:Y:S05]  /*21d0*/  BSYNC B0 ;  /* 0x0000000000007941 */ /* 0x000fea0003800000 */
.L_x_600:
        /* <DEDUP_REMOVED lines=16> */
.L_x_603:
[----:B------:R-:W-:Y:S05]  /*22e0*/  BSYNC B0 ;  /* 0x0000000000007941 */ /* 0x000fea0003800000 */
.L_x_602:
        /* <DEDUP_REMOVED lines=29> */
.L_x_605:
[----:B------:R-:W-:Y:S05]  /*24c0*/  BSYNC B0 ;  /* 0x0000000000007941 */ /* 0x000fea0003800000 */
.L_x_604:
        /* <DEDUP_REMOVED lines=17> */
.L_x_597:
[----:B------:R-:W-:Y:S01]  /*25e0*/  UIMAD UR15, UR44, UR26, URZ ;  /* 0x0000001a2c0f72a4 */ /* 0x000fe2000f8e023f */
[----:B------:R-:W-:Y:S01]  /*25f0*/  IMAD.U32 R8, RZ, RZ, UR26 ;  /* 0x0000001aff087e24 */ /* 0x000fe2000f8e00ff */
[----:B------:R-:W-:Y:S01]  /*2600*/  SHF.R.S32.HI R18, RZ, 0x1f, R12 ;  /* 0x0000001fff127819 */ /* 0x000fe2000001140c */
[----:B------:R-:W-:Y:S01]  /*2610*/  VIADD R13, R4, 0x20 ;  /* 0x00000020040d7836 */ /* 0x000fe20000000000 */
[----:B------:R-:W-:Y:S01]  /*2620*/  UIMAD UR17, UR23, UR27, UR15 ;  /* 0x0000001b171172a4 */ /* 0x000fe2000f8e020f */
[----:B------:R-:W-:Y:S01]  /*2630*/  IMAD.U32 R10, RZ, RZ, UR24 ;  /* 0x00000018ff0a7e24 */ /* 0x000fe2000f8e00ff */
[----:B------:R-:W-:Y:S01]  /*2640*/  UIMAD UR15, UR10, -0x40, UR9 ;  /* 0xffffffc00a0f78a4 */ /* 0x000fe2000f8e0209 */
[----:B------:R-:W-:Y:S01]  /*2650*/  SHF.R.S32.HI R11, RZ, 0x1f, R14 ;  /* 0x0000001fff0b7819 */ /* 0x000fe2000001140e */
[----:B------:R-:W-:Y:S01]  /*2660*/  UIMAD UR16, UR44, UR24, URZ ;  /* 0x000000182c1072a4 */ /* 0x000fe2000f8e023f */
[--C-:B------:R-:W-:Y:S01]  /*2670*/  IMAD.WIDE.U32 R8, R8, UR23, R6.reuse ;  /* 0x0000001708087c25 */ /* 0x100fe2000f8e0006 */
[----:B------:R-:W-:Y:S01]  /*2680*/  LEA.HI R18, R18, R12, RZ, 0x2 ;  /* 0x0000000c12127211 */ /* 0x000fe200078f10ff */
[----:B------:R-:W-:Y:S01]  /*2690*/  UIMAD UR8, UR5, -0x40, UR31 ;  /* 0xffffffc0050878a4 */ /* 0x000fe2000f8e021f */
[----:B------:R-:W-:Y:S01]  /*26a0*/  ISETP.GE.AND P2, PT, R13, UR15, PT ;  /* 0x0000000f0d007c0c */ /* 0x000fe2000bf46270 */
[----:B------:R-:W-:Y:S01]  /*26b0*/  IMAD.WIDE.U32 R6, R10, UR23, R6 ;  /* 0x000000170a067c25 */ /* 0x000fe2000f8e0006 */
[----:B------:R-:W-:Y:S01]  /*26c0*/  LEA.HI R11, R11, R20, RZ, 0x2 ;  /* 0x000000140b0b7211 */ /* 0x000fe200078f10ff */
[----:B------:R-:W-:Y:S01]  /*26d0*/  UIMAD UR16, UR23, UR25, UR16 ;  /* 0x00000019171072a4 */ /* 0x000fe2000f8e0210 */
[----:B------:R-:W-:Y:S01]  /*26e0*/  IADD3 R10, P0, R8, UR43, RZ ;  /* 0x0000002b080a7c10 */ /* 0x000fe2000ff1e0ff */
[----:B------:R-:W-:Y:S01]  /*26f0*/  IMAD.U32 R12, RZ, RZ, UR17 ;  /* 0x00000011ff0c7e24 */ /* 0x000fe2000f8e00ff */
[----:B------:R-:W-:Y:S01]  /*2700*/  LOP3.LUT R8, R11, 0xfffffffc, RZ, 0xc0, !PT ;  /* 0xfffffffc0b087812 */ /* 0x000fe200078ec0ff */
[----:B------:R-:W-:Y:S01]  /*2710*/  IMAD.WIDE.U32 R14, R16, 0x40, RZ ;  /* 0x00000040100e7825 */ /* 0x000fe200078e00ff */
[----:B------:R-:W-:Y:S01]  /*2720*/  ISETP.GE.AND P4, PT, R13, UR8, PT ;  /* 0x000000080d007c0c */ /* 0x000fe2000bf86270 */
[----:B------:R-:W-:Y:S01]  /*2730*/  ULDC.64 UR20, c[0x0][0x260] ;  /* 0x0000980000147ab9 */ /* 0x000fe20000000a00 */
[----:B------:R-:W-:Y:S01]  /*2740*/  IADD3.X R11, R9, UR45, R12, P0, !PT ;  /* 0x0000002d090b7c10 */ /* 0x000fe200087fe40c */
[----:B------:R-:W-:Y:S01]  /*2750*/  IMAD.U32 R9, RZ, RZ, UR16 ;  /* 0x00000010ff097e24 */ /* 0x000fe2000f8e00ff */
[----:B------:R-:W-:Y:S01]  /*2760*/  IADD3 R6, P0, R6, UR35, RZ ;  /* 0x0000002306067c10 */ /* 0x000fe2000ff1e0ff */
[----:B------:R-:W-:Y:S01]  /*2770*/  IMAD.IADD R8, R20, 0x1, -R8 ;  /* 0x0000000114087824 */ /* 0x000fe200078e0a08 */
[----:B------:R-:W-:Y:S01]  /*2780*/  SHF.R.S32.HI R18, RZ, 0x2, R18 ;  /* 0x00000002ff127819 */ /* 0x000fe20000011412 */
[----:B------:R-:W-:Y:S01]  /*2790*/  ULDC.64 UR16, c[0x0][0x268] ;  /* 0x00009a0000107ab9 */ /* 0x000fe20000000a00 */
[----:B------:R-:W-:Y:S01]  /*27a0*/  IADD3.X R7, R7, UR47, R9, P0, !PT ;  /* 0x0000002f07077c10 */ /* 0x000fe200087fe409 */
[C---:B------:R-:W-:Y:S01]  /*27b0*/  IMAD R9, R19.reuse, UR20, RZ ;  /* 0x0000001413097c24 */ /* 0x040fe2000f8e02ff */
[----:B------:R-:W-:Y:S01]  /*27c0*/  @!P2 IADD3 R16, P0, R4, 0x20, RZ ;  /* 0x000000200410a810 */ /* 0x000fe20007f1e0ff */
[----:B------:R-:W-:Y:S01]  /*27d0*/  IMAD R18, R8, 0x10, R18 ;  /* 0x0000001008127824 */ /* 0x000fe200078e0212 */
[----:B------:R-:W-:Y:S01]  /*27e0*/  ISETP.GE.AND P3, PT, R4, UR15, PT ;  /* 0x0000000f04007c0c */ /* 0x000fe2000bf66270 */
[----:B------:R-:W-:Y:S01]  /*27f0*/  IMAD R8, R19, UR16, RZ ;  /* 0x0000001013087c24 */ /* 0x000fe2000f8e02ff */
[----:B------:R-:W-:Y:S01]  /*2800*/  USHF.L.U32 UR15, UR41, 0x6, URZ ;  /* 0x00000006290f7899 */ /* 0x000fe2000800063f */
[----:B------:R-:W-:Y:S01]  /*2810*/  @!P2 IMAD.X R12, RZ, RZ, R22, P0 ;  /* 0x000000ffff0ca224 */ /* 0x000fe200000e0616 */
[----:B------:R-:W-:Y:S01]  /*2820*/  PLOP3.LUT P0, PT, PT, PT, UP4, 0x80, 0x0 ;  /* 0x000000000000781c */ /* 0x000fe20003f0f048 */
[C---:B------:R-:W-:Y:S01]  /*2830*/  IMAD R9, R5.reuse, UR21, R9 ;  /* 0x0000001505097c24 */ /* 0x040fe2000f8e0209 */
[----:B------:R-:W1:Y:S01]  /*2840*/  @!P2 LDC.64 R24, c[0x0][0x218] ;  /* 0x00008600ff18ab82 */ /* 0x000e620000000a00 */
[----:B------:R-:W-:-:S04]  /*2850*/  IMAD.WIDE.U32 R10, R5, UR20, R10 ;  /* 0x00000014050a7c25 */ /* 0x000fc8000f8e000a */
[----:B------:R-:W-:Y:S02]  /*2860*/  IMAD.SHL.U32 R17, R17, 0x40, RZ ;  /* 0x0000004011117824 */ /* 0x000fe400078e00ff */
[----:B------:R-:W-:Y:S01]  /*2870*/  IMAD.MOV.U32 R240, RZ, RZ, 0x7f800000 ;  /* 0x7f800000fff07424 */ /* 0x000fe200078e00ff */
[----:B------:R-:W2:Y:S01]  /*2880*/  LDC R247, c[0x0][0x270] ;  /* 0x00009c00fff77b82 */ /* 0x000ea20000000800 */
[C---:B------:R-:W-:Y:S01]  /*2890*/  IMAD R13, R5.reuse, UR17, R8 ;  /* 0x00000011050d7c24 */ /* 0x040fe2000f8e0208 */
[----:B------:R-:W-:Y:S01]  /*28a0*/  @!P4 IADD3 R8, P1, R232, R14, RZ ;  /* 0x0000000ee808c210 */ /* 0x000fe20007f3e0ff */
[----:B------:R-:W-:Y:S01]  /*28b0*/  IMAD.WIDE.U32 R6, R5, UR16, R6 ;  /* 0x0000001005067c25 */ /* 0x000fe2000f8e0006 */
[----:B------:R-:W-:-:S03]  /*28c0*/  UIMAD.WIDE.U32 UR16, UR40, 0x40, URZ ;  /* 0x00000040281078a5 */ /* 0x000fc6000f8e003f */
[----:B------:R-:W-:Y:S01]  /*28d0*/  IMAD.MOV.U32 R241, RZ, RZ, 0x7f800000 ;  /* 0x7f800000fff17424 */ /* 0x000fe200078e00ff */
[----:B------:R-:W-:Y:S01]  /*28e0*/  CS2R R190, SRZ ;  /* 0x0000000000be7805 */ /* 0x000fe2000001ff00 */
[----:B------:R-:W-:Y:S01]  /*28f0*/  VIADD R5, R18, 0x8 ;  /* 0x0000000812057836 */ /* 0x000fe20000000000 */
[----:B------:R-:W-:Y:S01]  /*2900*/  CS2R R188, SRZ ;  /* 0x0000000000bc7805 */ /* 0x000fe2000001ff00 */
[----:B------:R-:W-:Y:S01]  /*2910*/  IMAD.IADD R11, R11, 0x1, R9 ;  /* 0x000000010b0b7824 */ /* 0x000fe200078e0209 */
[----:B------:R-:W-:Y:S01]  /*2920*/  @!P4 IADD3.X R9, R233, R15, R17, P1, !PT ;  /* 0x0000000fe909c210 */ /* 0x000fe20000ffe411 */
[----:B------:R-:W-:Y:S01]  /*2930*/  @!P3 IMAD R19, R22, UR24, RZ ;  /* 0x000000181613bc24 */ /* 0x000fe2000f8e02ff */
[----:B------:R-:W-:Y:S01]  /*2940*/  ISETP.GE.AND P5, PT, R5, UR8, PT ;  /* 0x0000000805007c0c */ /* 0x000fe2000bfa6270 */
[----:B------:R-:W-:Y:S01]  /*2950*/  @!P2 IMAD R5, R12, UR26, RZ ;  /* 0x0000001a0c05ac24 */ /* 0x000fe2000f8e02ff */
[----:B------:R-:W-:Y:S01]  /*2960*/  @!P2 IADD3 R14, P1, R4, 0x20, RZ ;  /* 0x00000020040ea810 */ /* 0x000fe20007f3e0ff */
[----:B------:R-:W-:Y:S01]  /*2970*/  IMAD.IADD R7, R7, 0x1, R13 ;  /* 0x0000000107077824 */ /* 0x000fe200078e020d */
[----:B------:R-:W-:Y:S01]  /*2980*/  CS2R R194, SRZ ;  /* 0x0000000000c27805 */ /* 0x000fe2000001ff00 */
[----:B------:R-:W-:Y:S01]  /*2990*/  @!P2 IMAD R28, R16, UR27, R5 ;  /* 0x0000001b101cac24 */ /* 0x000fe2000f8e0205 */
[----:B------:R-:W-:Y:S01]  /*29a0*/  CS2R R192, SRZ ;  /* 0x0000000000c07805 */ /* 0x000fe2000001ff00 */
[----:B------:R-:W-:Y:S01]  /*29b0*/  @!P3 IMAD R5, R22, UR26, RZ ;  /* 0x0000001a1605bc24 */ /* 0x000fe2000f8e02ff */
[----:B------:R-:W-:Y:S01]  /*29c0*/  CS2R R186, SRZ ;  /* 0x0000000000ba7805 */ /* 0x000fe2000001ff00 */
[----:B------:R-:W-:Y:S01]  /*29d0*/  @!P2 IMAD.X R15, RZ, RZ, R22, P1 ;  /* 0x000000ffff0fa224 */ /* 0x000fe200008e0616 */
[----:B------:R-:W-:Y:S01]  /*29e0*/  ISETP.GE.AND P1, PT, R4, UR8, PT ;  /* 0x0000000804007c0c */ /* 0x000fe2000bf26270 */
[----:B------:R-:W-:Y:S01]  /*29f0*/  @P0 BAR.SYNC.DEFER_BLOCKING 0x0 ;  /* 0x0000000000000b1d */ /* 0x000fe20000010000 */
[----:B------:R-:W-:-:S02]  /*2a00*/  @!P2 IMAD.MOV.U32 R12, RZ, RZ, R10 ;  /* 0x000000ffff0ca224 */ /* 0x000fc400078e000a */
[----:B------:R-:W-:Y:S02]  /*2a10*/  @!P2 IMAD.MOV.U32 R13, RZ, RZ, R11 ;  /* 0x000000ffff0da224 */ /* 0x000fe400078e000b */
[----:B------:R-:W-:-:S03]  /*2a20*/  @!P3 IMAD R26, R4, UR27, R5 ;  /* 0x0000001b041abc24 */ /* 0x000fc6000f8e0205 */
[----:B------:R-:W3:Y:S01]  /*2a30*/  @!P3 LDC.64 R22, c[0x0][0x218] ;  /* 0x00008600ff16bb82 */ /* 0x000ee20000000a00 */
[----:B------:R-:W-:Y:S01]  /*2a40*/  @!P2 IMAD.MOV.U32 R20, RZ, RZ, R6 ;  /* 0x000000ffff14a224 */ /* 0x000fe200078e0006 */
[----:B------:R-:W-:Y:S01]  /*2a50*/  CS2R R184, SRZ ;  /* 0x0000000000b87805 */ /* 0x000fe2000001ff00 */
[----:B------:R-:W-:Y:S01]  /*2a60*/  @!P2 IMAD.MOV.U32 R21, RZ, RZ, R7 ;  /* 0x000000ffff15a224 */ /* 0x000fe200078e0007 */
[----:B------:R-:W-:Y:S01]  /*2a70*/  CS2R R182, SRZ ;  /* 0x0000000000b67805 */ /* 0x000fe2000001ff00 */
[----:B------:R-:W-:Y:S01]  /*2a80*/  @!P2 IMAD.WIDE.U32 R16, R16, UR26, R12 ;  /* 0x0000001a1010ac25 */ /* 0x000fe2000f8e000c */
[----:B------:R-:W-:Y:S02]  /*2a90*/  CS2R R180, SRZ ;  /* 0x0000000000b47805 */ /* 0x000fe4000001ff00 */
[----:B------:R-:W-:Y:S02]  /*2aa0*/  CS2R R174, SRZ ;  /* 0x0000000000ae7805 */ /* 0x000fe4000001ff00 */
[----:B------:R-:W-:Y:S01]  /*2ab0*/  CS2R R172, SRZ ;  /* 0x0000000000ac7805 */ /* 0x000fe2000001ff00 */
[----:B------:R-:W-:Y:S01]  /*2ac0*/  @!P2 IMAD R5, R15, UR24, RZ ;  /* 0x000000180f05ac24 */ /* 0x000fe2000f8e02ff */
[----:B------:R-:W-:Y:S01]  /*2ad0*/  CS2R R178, SRZ ;  /* 0x0000000000b27805 */ /* 0x000fe2000001ff00 */
[----:B------:R-:W-:Y:S01]  /*2ae0*/  @!P3 IMAD.WIDE.U32 R12, R4, UR26, R10 ;  /* 0x0000001a040cbc25 */ /* 0x000fe2000f8e000a */
[----:B------:R-:W-:-:S02]  /*2af0*/  CS2R R176, SRZ ;  /* 0x0000000000b07805 */ /* 0x000fc4000001ff00 */
[----:B------:R-:W-:Y:S02]  /*2b00*/  CS2R R170, SRZ ;  /* 0x0000000000aa7805 */ /* 0x000fe4000001ff00 */
[----:B------:R-:W-:Y:S01]  /*2b10*/  CS2R R168, SRZ ;  /* 0x0000000000a87805 */ /* 0x000fe2000001ff00 */
[C---:B------:R-:W-:Y:S01]  /*2b20*/  @!P3 IMAD R27, R4.reuse, UR25, R19 ;  /* 0x00000019041bbc24 */ /* 0x040fe2000f8e0213 */
[----:B------:R-:W-:Y:S01]  /*2b30*/  CS2R R166, SRZ ;  /* 0x0000000000a67805 */ /* 0x000fe2000001ff00 */
[----:B------:R-:W-:Y:S01]  /*2b40*/  @!P3 IMAD.WIDE.U32 R10, R4, UR24, R6 ;  /* 0x00000018040abc25 */ /* 0x000fe2000f8e0006 */
[----:B------:R4:W-:Y:S01]  /*2b50*/  @P1 STS.128 [R231+0x8000], RZ ;  /* 0x008000ffe7001388 */ /* 0x0009e20000000c00 */
[----:B------:R-:W-:Y:S02]  /*2b60*/  @!P4 IADD3 R6, P0, R234, UR16, RZ ;  /* 0x00000010ea06cc10 */ /* 0x000fe4000ff1e0ff */
[----:B------:R-:W-:Y:S01]  /*2b70*/  IMAD.SHL.U32 R243, R18, 0x4, RZ ;  /* 0x0000000412f37824 */ /* 0x000fe200078e00ff */
[----:B------:R4:W-:Y:S01]  /*2b80*/  @P1 STS.128 [R231+0xa000], RZ ;  /* 0x00a000ffe7001388 */ /* 0x0009e20000000c00 */
[----:B------:R-:W-:Y:S01]  /*2b90*/  IMAD.U32 R4, RZ, RZ, UR15 ;  /* 0x0000000fff047e24 */ /* 0x000fe2000f8e00ff */
[----:B------:R-:W-:Y:S01]  /*2ba0*/  UIADD3 UR20, UR31, 0x40, UR23 ;  /* 0x000000401f147890 */ /* 0x000fe2000fffe017 */
[C---:B------:R-:W-:Y:S01]  /*2bb0*/  @!P2 IMAD R19, R14.reuse, UR25, R5 ;  /* 0x000000190e13ac24 */ /* 0x040fe2000f8e0205 */
[----:B------:R4:W-:Y:S01]  /*2bc0*/  @P1 STS.128 [R231+0xc000], RZ ;  /* 0x00c000ffe7001388 */ /* 0x0009e20000000c00 */
[----:B------:R-:W-:Y:S01]  /*2bd0*/  @!P2 IMAD.WIDE.U32 R14, R14, UR24, R20 ;  /* 0x000000180e0eac25 */ /* 0x000fe2000f8e0014 */
[----:B------:R-:W-:Y:S01]  /*2be0*/  @!P4 IADD3.X R7, R235, UR17, R4, P0, !PT ;  /* 0x00000011eb07cc10 */ /* 0x000fe200087fe404 */
[----:B------:R-:W2:Y:S01]  /*2bf0*/  @!P3 LDC.64 R20, c[0x0][0x220] ;  /* 0x00008800ff14bb82 */ /* 0x000ea20000000a00 */
[----:B------:R4:W-:Y:S01]  /*2c00*/  @P1 STS.128 [R231+0xe000], RZ ;  /* 0x00e000ffe7001388 */ /* 0x0009e20000000c00 */
[----:B------:R-:W-:Y:S01]  /*2c10*/  @!P3 IMAD.IADD R5, R13, 0x1, R26 ;  /* 0x000000010d05b824 */ /* 0x000fe200078e021a */
[----:B---3--:R-:W-:Y:S01]  /*2c20*/  @!P3 LEA R4, P0, R12, R22, 0x1 ;  /* 0x000000160c04b211 */ /* 0x008fe200078008ff */
[----:B------:R-:W-:Y:S01]  /*2c30*/  IMAD.MOV.U32 R250, RZ, RZ, 0x8 ;  /* 0x00000008fffa7424 */ /* 0x000fe200078e00ff */
[----:B------:R-:W-:Y:S01]  /*2c40*/  @!PT LDS RZ, [RZ] ;  /* 0x00000000fffff984 */ /* 0x000fe20000000800 */
[----:B------:R-:W-:Y:S01]  /*2c50*/  @!PT LDS RZ, [RZ] ;  /* 0x00000000fffff984 */ /* 0x000fe20000000800 */
[----:B------:R-:W-:Y:S01]  /*2c60*/  @!PT LDS RZ, [RZ] ;  /* 0x00000000fffff984 */ /* 0x000fe20000000800 */
[----:B------:R-:W-:Y:S01]  /*2c70*/  @!P1 LDGSTS.E.BYPASS.LTC128B.128 [R231+0x8000], desc[UR6][R232.64] ;  /* 0x08000000e8e79fae */ /* 0x000fe2000b901d46 */
[----:B------:R-:W-:-:S02]  /*2c80*/  CS2R R164, SRZ ;  /* 0x0000000000a47805 */ /* 0x000fc4000001ff00 */
[----:B------:R-:W-:Y:S02]  /*2c90*/  @!P3 LEA.HI.X R5, R12, R23, R5, 0x1, P0 ;  /* 0x000000170c05b211 */ /* 0x000fe400000f0c05 */
[----:B------:R-:W-:Y:S01]  /*2ca0*/  CS2R R158, SRZ ;  /* 0x00000000009e7805 */ /* 0x000fe2000001ff00 */
[----:B------:R-:W-:Y:S01]  /*2cb0*/  @!P1 LDGSTS.E.BYPASS.LTC128B.128 [R231+0xa000], desc[UR6][R232.64+0x80] ;  /* 0x0a000080e8e79fae */ /* 0x000fe2000b901d46 */
[----:B------:R-:W3:Y:S01]  /*2cc0*/  @!P2 LDC.64 R12, c[0x0][0x220] ;  /* 0x00008800ff0cab82 */ /* 0x000ee20000000a00 */
        /* <DEDUP_REMOVED lines=26> */
[----:B------:R-:W-:Y:S01]  /*2e70*/  @!PT LDS RZ, [RZ] ;  /* 0x00000000fffff984 */ /* 0x000fe20000000800 */
[----:B------:R-:W-:Y:S01]  /*2e80*/  @!PT LDS RZ, [RZ] ;  /* 0x00000000fffff984 */ /* 0x000fe20000000800 */
[----:B------:R-:W-:Y:S01]  /*2e90*/  @!PT LDS RZ, [RZ] ;  /* 0x00000000fffff984 */ /* 0x000fe20000000800 */
        /* <DEDUP_REMOVED lines=12> */
[----:B------:R1:W-:Y:S01]  /*2f60*/  @!P4 LDGSTS.E.BYPASS.LTC128B.128 [R231+0xf000], desc[UR6][R8.64+0x180] ;  /* 0x0f00018008e7cfae */ /* 0x0003e2000b901d46 */
[----:B------:R-:W-:Y:S02]  /*2f70*/  CS2R R54, SRZ ;  /* 0x0000000000367805 */ /* 0x000fe4000001ff00 */
[----:B------:R-:W-:Y:S02]  /*2f80*/  CS2R R52, SRZ ;  /* 0x0000000000347805 */ /* 0x000fe4000001ff00 */
[----:B------:R-:W-:Y:S01]  /*2f90*/  CS2R R46, SRZ ;  /* 0x00000000002e7805 */ /* 0x000fe2000001ff00 */
[----:B------:R4:W-:Y:S01]  /*2fa0*/  @P1 STS.128 [R231], RZ ;  /* 0x000000ffe7001388 */ /* 0x0009e20000000c00 */
        /* <DEDUP_REMOVED lines=12> */
[----:B------:R-:W-:Y:S01]  /*3070*/  CS2R R32, SRZ ;  /* 0x0000000000207805 */ /* 0x000fe2000001ff00 */
[----:B------:R-:W-:Y:S01]  /*3080*/  ULDC UR21, c[0x0][0x2dc] ;  /* 0x0000b70000157ab9 */ /* 0x000fe20000000800 */
[----:B------:R-:W-:Y:S01]  /*3090*/  ULDC UR16, c[0x0][0x2ec] ;  /* 0x0000bb0000107ab9 */ /* 0x000fe20000000800 */
[----:B------:R-:W-:Y:S01]  /*30a0*/  @!PT LDS RZ, [RZ] ;  /* 0x00000000fffff984 */ /* 0x000fe20000000800 */
[----:B------:R-:W-:Y:S01]  /*30b0*/  @!PT LDS RZ, [RZ] ;  /* 0x00000000fffff984 */ /* 0x000fe20000000800 */
[----:B------:R-:W-:Y:S01]  /*30c0*/  @!PT LDS RZ, [RZ] ;  /* 0x00000000fffff984 */ /* 0x000fe20000000800 */
[----:B------:R-:W-:Y:S04]  /*30d0*/  @!P1 LDGSTS.E.BYPASS.LTC128B.128 [R231], desc[UR6][R234.64] ;  /* 0x00000000eae79fae */ /* 0x000fe8000b901d46 */
[----:B------:R-:W-:Y:S01]  /*30e0*/  @!P1 LDGSTS.E.BYPASS.LTC128B.128 [R231+0x2000], desc[UR6][R234.64+0x80] ;  /* 0x02000080eae79fae */ /* 0x000fe2000b901d46 */
[----:B-1----:R-:W-:-:S03]  /*30f0*/  @!P2 IMAD.IADD R9, R17, 0x1, R28 ;  /* 0x000000011109a824 */ /* 0x002fc600078e021c */
[----:B------:R-:W-:Y:S01]  /*3100*/  @!P1 LDGSTS.E.BYPASS.LTC128B.128 [R231+0x4000], desc[UR6][R234.64+0x100] ;  /* 0x04000100eae79fae */ /* 0x000fe2000b901d46 */
[----:B------:R-:W-:-:S03]  /*3110*/  @!P2 LEA R8, P0, R16, R24, 0x1 ;  /* 0x000000181008a211 */ /* 0x000fc600078008ff */
[----:B------:R-:W-:Y:S01]  /*3120*/  @!P1 LDGSTS.E.BYPASS.LTC128B.128 [R231+0x6000], desc[UR6][R234.64+0x180] ;  /* 0x06000180eae79fae */ /* 0x000fe2000b901d46 */
[----:B------:R-:W-:Y:S02]  /*3130*/  @!P2 LEA.HI.X R9, R16, R25, R9, 0x1, P0 ;  /* 0x000000191009a211 */ /* 0x000fe400000f0c09 */
[----:B------:R-:W-:Y:S01]  /*3140*/  ISETP.GE.AND P1, PT, R18, UR8, PT ;  /* 0x0000000812007c0c */ /* 0x000fe2000bf26270 */
[----:B------:R4:W-:Y:S04]  /*3150*/  @P4 STS.128 [R231+0x1000], RZ ;  /* 0x001000ffe7004388 */ /* 0x0009e80000000c00 */
[----:B------:R4:W-:Y:S04]  /*3160*/  @P4 STS.128 [R231+0x3000], RZ ;  /* 0x003000ffe7004388 */ /* 0x0009e80000000c00 */
[----:B------:R4:W-:Y:S04]  /*3170*/  @P4 STS.128 [R231+0x5000], RZ ;  /* 0x005000ffe7004388 */ /* 0x0009e80000000c00 */
        /* <DEDUP_REMOVED lines=8> */
[----:B------:R-:W-:Y:S01]  /*3200*/  UIADD3 UR20, UR20, -UR9, URZ ;  /* 0x8000000914147290 */ /* 0x000fe2000fffe03f */
        /* <DEDUP_REMOVED lines=13> */
[----:B--2---:R-:W-:-:S03]  /*32e0*/  @!P3 LEA R6, P0, R10, R20, 0x1 ;  /* 0x000000140a06b211 */ /* 0x004fc600078008ff */
        /* <DEDUP_REMOVED lines=27> */
[----:B-1----:R-:W-:-:S03]  /*34a0*/  SHF.R.S32.HI R8, RZ, 0x1f, R18 ;  /* 0x0000001fff087819 */ /* 0x002fc60000011412 */
[----:B------:R-:W-:Y:S01]  /*34b0*/  @!P3 LDGSTS.E.BYPASS.LTC128B.128 [R231+0x1c000], desc[UR6][R6.64+0x100] ;  /* 0x1c00010006e7bfae */ /* 0x000fe2000b901d46 */
[----:B------:R-:W-:-:S03]  /*34c0*/  SHF.L.U64.HI R242, R18, 0x2, R8 ;  /* 0x0000000212f27819 */ /* 0x000fc60000010208 */
        /* <DEDUP_REMOVED lines=12> */
[----:B------:R-:W-:-:S03]  /*3590*/  IADD3.X R7, R242, UR11, RZ, P0, !PT ;  /* 0x0000000bf2077c10 */ /* 0x000fc600087fe4ff */
[----:B------:R1:W-:Y:S04]  /*35a0*/  @!P2 LDGSTS.E.BYPASS.LTC128B.128 [R231+0x1f000], desc[UR6][R4.64+0x180] ;  /* 0x1f00018004e7afae */ /* 0x0003e8000b901d46 */
[----:B------:R-:W0:Y:S04]  /*35b0*/  LDGDEPBAR ;  /* 0x00000000000079af */ /* 0x000e280000000000 */
[----:B------:R4:W5:Y:S04]  /*35c0*/  @!P1 LDG.E R240, desc[UR6][R6.64] ;  /* 0x0000000606f09981 */ /* 0x000968000c1e1900 */
[----:B------:R4:W5:Y:S01]  /*35d0*/  @!P5 LDG.E R241, desc[UR6][R6.64+0x20] ;  /* 0x0000200606f1d981 */ /* 0x000962000c1e1900 */
[----:B------:R-:W-:Y:S01]  /*35e0*/  VIADD R18, R18, 0x1 ;  /* 0x0000000112127836 */ /* 0x000fe20000000000 */
[----:B------:R-:W-:-:S02]  /*35f0*/  CS2R R26, SRZ ;  /* 0x00000000001a7805 */ /* 0x000fc4000001ff00 */
[----:B------:R-:W-:Y:S01]  /*3600*/  CS2R R20, SRZ ;  /* 0x0000000000147805 */ /* 0x000fe2000001ff00 */
[----:B-1----:R-:W-:-:S05]  /*3610*/  IMAD.U32 R4, RZ, RZ, UR31 ;  /* 0x0000001fff047e24 */ /* 0x002fca000f8e00ff */
[----:B------:R-:W-:-:S07]  /*3620*/  IADD3 R246, R18, UR9, -R4 ;  /* 0x0000000912f67c10 */ /* 0x000fce000fffe804 */
.L_x_609:
        /* <DEDUP_REMOVED lines=10> */
[----:B------:R-:W-:Y:S01]  /*36d0*/  BAR.SYNC.DEFER_BLOCKING 0x0 ;  /* 0x0000000000007b1d */ /* 0x000fe20000010000 */
[----:B------:R-:W-:Y:S05]  /*36e0*/  PLOP3.LUT P3, PT, PT, PT, UP0, 0x80, 0x0 ;  /* 0x000000000000781c */ /* 0x000fea0003f6f008 */
[----:B------:R-:W-:Y:S05]  /*36f0*/  LDSM.16.M88.4 R16, [R218] ;  /* 0x00000000da10783b */ /* 0x000fea0000000200 */
[----:B------:R-:W4:Y:S05]  /*3700*/  LDSM.16.M88.4 R8, [R3+UR4+0x10000] ;  /* 0x010000040308783b */ /* 0x000f2a0008000200 */
[----:B-1----:R-:W1:Y:S05]  /*3710*/  LDSM.16.M88.4 R84, [R3+UR4+0x10800] ;  /* 0x010800040354783b */ /* 0x002e6a0008000200 */
[----:B------:R-:W-:Y:S05]  /*3720*/  LDSM.16.M88.4 R88, [R220] ;  /* 0x00000000dc58783b */ /* 0x000fea0000000200 */
[----:B------:R-:W2:Y:S05]  /*3730*/  LDSM.16.M88.4 R92, [R2] ;  /* 0x00000000025c783b */ /* 0x000eaa0000000200 */
[----:B------:R-:W3:Y:S05]  /*3740*/  LDSM.16.M88.4 R96, [R2+0x800] ;  /* 0x000800000260783b */ /* 0x000eea0000000200 */
[----:B------:R-:W-:Y:S05]  /*3750*/  LDSM.16.M88.4 R100, [R223] ;  /* 0x00000000df64783b */ /* 0x000fea0000000200 */
[----:B------:R-:W3:Y:S05]  /*3760*/  LDSM.16.M88.4 R104, [R217] ;  /* 0x00000000d968783b */ /* 0x000eea0000000200 */
[----:B------:R-:W-:Y:S01]  /*3770*/  LDSM.16.M88.4 R108, [R222] ;  /* 0x00000000de6c783b */ /* 0x000fe20000000200 */
[C---:B----4-:R-:W-:Y:S04]  /*3780*/  HMMA.16816.F32 R4, R16.reuse, R8, RZ ;  /* 0x000000081004723c */ /* 0x050fe800000018ff */
[----:B------:R-:W-:Y:S02]  /*3790*/  LDSM.16.M88.4 R112, [R216] ;  /* 0x00000000d870783b */ /* 0x000fe40000000200 */
        /* <DEDUP_REMOVED lines=234> */
[----:B------:R-:W-:Y:S07]  /*4640*/  IADD3.X R115, R242, UR13, RZ, P0, !PT ;  /* 0x0000000df2737c10 */ /* 0x000fee00087fe4ff */
        /* <DEDUP_REMOVED lines=338> */
.L_x_607:
        /* <DEDUP_REMOVED lines=426> */
.L_x_608:
        /* <DEDUP_REMOVED lines=224> */
.L_x_610:
        /* <DEDUP_REMOVED lines=21> */
.L_x_611:
        /* <DEDUP_REMOVED lines=51> */
.L_x_613:
[----:B------:R-:W-:Y:S05]  /*8890*/  BSYNC B0 ;  /* 0x0000000000007941 */ /* 0x000fea0003800000 */
.L_x_612:
        /* <DEDUP_REMOVED lines=17> */
.L_x_615:
[----:B------:R-:W-:Y:S05]  /*89b0*/  BSYNC B0 ;  /* 0x0000000000007941 */ /* 0x000fea0003800000 */
.L_x_614:
        /* <DEDUP_REMOVED lines=33> */
.L_x_617:
[----:B------:R-:W-:Y:S05]  /*8bd0*/  BSYNC B0 ;  /* 0x0000000000007941 */ /* 0x000fea0003800000 */
.L_x_616:
        /* <DEDUP_REMOVED lines=16> */
.L_x_606:
[----:B------:R-:W-:Y:S05]  /*8ce0*/  BSYNC B1 ;  /* 0x0000000000017941 */ /* 0x000fea0003800000 */
.L_x_592:
[----:B------:R-:W-:Y:S01]  /*8cf0*/  R2UR UR8, R249 ;  /* 0x00000000f90872ca */ /* 0x000fe200000e0000 */
[----:B------:R-:W-:Y:S02]  /*8d00*/  ULDC UR5, c[0x0][0xc] ;  /* 0x0000030000057ab9 */ /* 0x000fe40000000800 */
[----:B------:R-:W-:-:S10]  /*8d10*/  UIADD3 UR10, UR5, UR10, URZ ;  /* 0x0000000a050a7290 */ /* 0x000fd4000fffe03f */
[----:B------:R-:W-:-:S06]  /*8d20*/  UISETP.GE.AND UP0, UPT, UR10, UR8, UPT ;  /* 0x000000080a00728c */ /* 0x000fcc000bf06270 */
[----:B------:R-:W-:-:S13]  /*8d30*/  PLOP3.LUT P0, PT, PT, PT, UP0, 0x80, 0x0 ;  /* 0x000000000000781c */ /* 0x000fda0003f0f008 */
[----:B------:R-:W-:Y:S05]  /*8d40*/  @P0 BRA `(.L_x_618) ;  /* 0x0000000000040947 */ /* 0x000fea0003800000 */
[----:B------:R-:W-:Y:S05]  /*8d50*/  BRA `(.L_x_619) ;  /* 0xffffff7c00247947 */ /* 0x000fea000383ffff */
.L_x_618:
[----:B------:R-:W-:Y:S05]  /*8d60*/  EXIT ;  /* 0x000000000000794d */ /* 0x000fea0003800000 */
.L_x_620:
        /* <DEDUP_REMOVED lines=9> */
.L_x_1048:


//--------------------- .text._ZN5flash44flash_bwd_dq_dk_dv_loop_seqk_parallel_kernelI23Flash_bwd_kernel_traitsILi256ELi64ELi64ELi8ELi4ELi2ELi2ELb0ELb1EN7cutlass6half_tE19Flash_kernel_traitsILi256ELi64ELi64ELi8ES3_EELb1ELb1ELb0ELb1ELb0ELb0ELb0EEEvNS_16Flash_bwd_paramsE --------------------------
	.section	.text._ZN5flash44flash_bwd_dq_dk_dv_loop_seqk_parallel_kernelI23Flash_bwd_kernel_traitsILi256ELi64ELi64ELi8ELi4ELi2ELi2ELb0ELb1EN7cutlass6half_tE19Flash_kernel_traitsILi256ELi64ELi64ELi8ES3_EELb1ELb1ELb0ELb1ELb0ELb0ELb0EEEvNS_16Flash_bwd_paramsE,"ax",@progbits
	.align	128
        .global         _ZN5flash44flash_bwd_dq_dk_dv_loop_seqk_parallel_kernelI23Flash_bwd_kernel_traitsILi256ELi64ELi64ELi8ELi4ELi2ELi2ELb0ELb1EN7cutlass6half_tE19Flash_kernel_traitsILi256ELi64ELi64ELi8ES3_EELb1ELb1ELb0ELb1ELb0ELb0ELb0EEEvNS_16Flash_bwd_paramsE
        .type           _ZN5flash44flash_bwd_dq_dk_dv_loop_seqk_parallel_kernelI23Flash_bwd_kernel_traitsILi256ELi64ELi64ELi8ELi4ELi2ELi2ELb0ELb1EN7cutlass6half_tE19Flash_kernel_traitsILi256ELi64ELi64ELi8ES3_EELb1ELb1ELb0ELb1ELb0ELb0ELb0EEEvNS_16Flash_bwd_paramsE,@function
        .size           _ZN5flash44flash_bwd_dq_dk_dv_loop_seqk_parallel_kernelI23Flash_bwd_kernel_traitsILi256ELi64ELi64ELi8ELi4ELi2ELi2ELb0ELb1EN7cutlass6half_tE19Flash_kernel_traitsILi256ELi64ELi64ELi8ES3_EELb1ELb1ELb0ELb1ELb0ELb0ELb0EEEvNS_16Flash_bwd_paramsE,(.L_x_1049 - _ZN5flash44flash_bwd_dq_dk_dv_loop_seqk_parallel_kernelI23Flash_bwd_kernel_traitsILi256ELi64ELi64ELi8ELi4ELi2ELi2ELb0ELb1EN7cutlass6half_tE19Flash_kernel_traitsILi256ELi64ELi64ELi8ES3_EELb1ELb1ELb0ELb1ELb0ELb0ELb0EEEvNS_16Flash_bwd_paramsE)
        .other          _ZN5flash44flash_bwd_dq_dk_dv_loop_seqk_parallel_kernelI23Flash_bwd_kernel_traitsILi256ELi64ELi64ELi8ELi4ELi2ELi2ELb0ELb1EN7cutlass6half_tE19Flash_kernel_traitsILi256ELi64ELi64ELi8ES3_EELb1ELb1ELb0ELb1ELb0ELb0ELb0EEEvNS_16Flash_bwd_paramsE,@"STO_CUDA_ENTRY STV_DEFAULT"
_ZN5flash44flash_bwd_dq_dk_dv_loop_seqk_parallel_kernelI23Flash_bwd_kernel_traitsILi256ELi64ELi64ELi8ELi4ELi2ELi2ELb0ELb1EN7cutlass6half_tE19Flash_kernel_traitsILi256ELi64ELi64ELi8ES3_EELb1ELb1ELb0ELb1ELb0ELb0ELb0EEEvNS_16Flash_bwd_paramsE:
.text._ZN5flash44flash_bwd_dq_dk_dv_loop_seqk_parallel_kernelI23Flash_bwd_kernel_traitsILi256ELi64ELi64ELi8ELi4ELi2ELi2ELb0ELb1EN7cutlass6half_tE19Flash_kernel_traitsILi256ELi64ELi64ELi8ES3_EELb1ELb1ELb0ELb1ELb0ELb0ELb0EEEvNS_16Flash_bwd_paramsE:
        /* <DEDUP_REMOVED lines=17> */
[----:B------:R-:W-:Y:S02]  /*0110*/  IMAD.MOV.U32 R222, RZ, RZ, 0x40 ;  /* 0x00000040ffde7424 */ /* 0x000fe400078e00ff */
[----:B------:R-:W-:Y:S02]  /*0120*/  IMAD.MOV.U32 R242, RZ, RZ, -0x10 ;  /* 0xfffffff0fff27424 */ /* 0x000fe400078e00ff */
[----:B------:R-:W4:Y:S08]  /*0130*/  S2UR UR50, SR_CTAID.Y ;  /* 0x00000000003279c3 */ /* 0x000f300000002600 */
[----:B------:R-:W5:Y:S01]  /*0140*/  S2UR UR58, SR_CTAID.Z ;  /* 0x00000000003a79c3 */ /* 0x000f620000002700 */
[----:B---3--:R-:W-:Y:S01]  /*0150*/  ULEA UR4, UR5, UR4, 0x18 ;  /* 0x0000000405047291 */ /* 0x008fe2000f8ec03f */
[----:B--2---:R-:W-:Y:S01]  /*0160*/  SHF.R.S32.HI R2, RZ, 0x1f, R8 ;  /* 0x0000001fff027819 */ /* 0x004fe20000011408 */
[----:B----4-:R-:W-:-:S02]  /*0170*/  USHF.L.U32 UR5, UR50, 0x7, URZ ;  /* 0x0000000732057899 */ /* 0x010fc4000800063f */
[----:B------:R-:W-:Y:S01]  /*0180*/  USHF.R.S32.HI UR6, URZ, 0x1f, UR50 ;  /* 0x0000001f3f067899 */ /* 0x000fe20008011432 */
[CC--:B-1----:R-:W-:Y:S02]  /*0190*/  LEA.HI R0, R2.reuse, R8.reuse, RZ, 0x5 ;  /* 0x0000000802007211 */ /* 0x0c2fe400078f28ff */
        /* <DEDUP_REMOVED lines=15> */
[--C-:B------:R-:W-:Y:S01]  /*0290*/  SHF.R.S32.HI R9, RZ, 0x2, R2.reuse ;  /* 0x00000002ff097819 */ /* 0x100fe20000011402 */
[----:B------:R-:W-:Y:S01]  /*02a0*/  IMAD.SHL.U32 R236, R5, 0x8, RZ ;  /* 0x0000000805ec7824 */ /* 0x000fe200078e00ff */
[----:B------:R-:W-:-:S02]  /*02b0*/  SHF.R.S32.HI R8, RZ, 0x1f, R2 ;  /* 0x0000001fff087819 */ /* 0x000fc40000011402 */
[-C--:B------:R-:W-:Y:S01]  /*02c0*/  LEA.HI R2, R7, R4.reuse, RZ, 0x2 ;  /* 0x0000000407027211 */ /* 0x080fe200078f10ff */
[C---:B------:R-:W-:Y:S01]  /*02d0*/  VIADD R247, R236.reuse, 0x40 ;  /* 0x00000040ecf77836 */ /* 0x040fe20000000000 */
[----:B------:R-:W-:Y:S01]  /*02e0*/  SHF.R.S32.HI R10, RZ, 0x3, R13 ;  /* 0x00000003ff0a7819 */ /* 0x000fe2000001140d */
[C---:B------:R-:W-:Y:S01]  /*02f0*/  VIADD R246, R236.reuse, 0x80 ;  /* 0x00000080ecf67836 */ /* 0x040fe20000000000 */
[----:B------:R-:W-:Y:S01]  /*0300*/  SHF.R.S32.HI R6, RZ, 0x4, R3 ;  /* 0x00000004ff067819 */ /* 0x000fe20000011403 */
[----:B------:R-:W-:Y:S01]  /*0310*/  VIADD R248, R236, 0xc0 ;  /* 0x000000c0ecf87836 */ /* 0x000fe20000000000 */
[----:B------:R-:W-:Y:S01]  /*0320*/  LEA.HI R0, R0, R4, RZ, 0x1 ;  /* 0x0000000400007211 */ /* 0x000fe200078f08ff */
[----:B------:R-:W-:Y:S01]  /*0330*/  IMAD.SHL.U32 R10, R10, 0x40, RZ ;  /* 0x000000400a0a7824 */ /* 0x000fe200078e00ff */
[----:B------:R-:W-:Y:S02]  /*0340*/  LOP3.LUT R7, R2, 0xfffffffc, RZ, 0xc0, !PT ;  /* 0xfffffffc02077812 */ /* 0x000fe400078ec0ff */
[----:B------:R-:W-:-:S02]  /*0350*/  LEA.HI R3, R3, R6, RZ, 0x1 ;  /* 0x0000000603037211 */ /* 0x000fc400078f08ff */
[----:B------:R-:W-:Y:S01]  /*0360*/  LOP3.LUT R0, R0, 0xfffffffe, RZ, 0xc0, !PT ;  /* 0xfffffffe00007812 */ /* 0x000fe200078ec0ff */
[----:B------:R-:W-:Y:S01]  /*0370*/  IMAD.IADD R18, R4, 0x1, -R7 ;  /* 0x0000000104127824 */ /* 0x000fe200078e0a07 */
[----:B------:R-:W-:Y:S02]  /*0380*/  LEA.HI R2, R8, R9, RZ, 0x3 ;  /* 0x0000000908027211 */ /* 0x000fe400078f18ff */
[----:B------:R-:W-:Y:S01]  /*0390*/  LOP3.LUT R3, R3, 0xfffffffe, RZ, 0xc0, !PT ;  /* 0xfffffffe03037812 */ /* 0x000fe200078ec0ff */
[----:B------:R-:W-:Y:S01]  /*03a0*/  IMAD.IADD R224, R4, 0x1, -R0 ;  /* 0x0000000104e07824 */ /* 0x000fe200078e0a00 */
[----:B------:R-:W-:Y:S01]  /*03b0*/  LOP3.LUT R2, R2, 0xfffffff8, RZ, 0xc0, !PT ;  /* 0xfffffff802027812 */ /* 0x000fe200078ec0ff */
[----:B------:R-:W-:Y:S01]  /*03c0*/  STL [R1+0x3c], R18 ;  /* 0x00003c1201007387 */ /* 0x000fe20000100800 */
[----:B------:R-:W-:Y:S01]  /*03d0*/  LOP3.LUT R0, R10, 0x1c0, RZ, 0xc0, !PT ;  /* 0x000001c00a007812 */ /* 0x000fe200078ec0ff */
[----:B------:R-:W-:Y:S01]  /*03e0*/  IMAD.IADD R14, R6, 0x1, -R3 ;  /* 0x00000001060e7824 */ /* 0x000fe200078e0a03 */
[----:B------:R-:W-:Y:S01]  /*03f0*/  SHF.R.S32.HI R4, RZ, 0x1f, R11 ;  /* 0x0000001fff047819 */ /* 0x000fe2000001140b */
[----:B------:R-:W-:Y:S01]  /*0400*/  IMAD.IADD R7, R9, 0x1, -R2 ;  /* 0x0000000109077824 */ /* 0x000fe200078e0a02 */
[----:B------:R-:W-:Y:S01]  /*0410*/  LOP3.LUT R3, R0, 0x38, R236, 0xf8, !PT ;  /* 0x0000003800037812 */ /* 0x000fe200078ef8ec */
[----:B------:R-:W-:Y:S01]  /*0420*/  IMAD.SHL.U32 R219, R14, 0x200, RZ ;  /* 0x000002000edb7824 */ /* 0x000fe200078e00ff */
[----:B------:R-:W-:Y:S01]  /*0430*/  SHF.R.U32.HI R2, RZ, 0x3, R0 ;  /* 0x00000003ff027819 */ /* 0x000fe20000011600 */
        /* <DEDUP_REMOVED lines=42> */
[----:B------:R-:W-:Y:S01]  /*06e0*/  IMAD.IADD R10, R10, 0x1, R8 ;  /* 0x000000010a0a7824 */ /* 0x000fe200078e0208 */
[----:B------:R-:W-:Y:S01]  /*06f0*/  LOP3.LUT R7, R3, 0x20, R7, 0xf8, !PT ;  /* 0x0000002003077812 */ /* 0x000fe200078ef807 */
[----:B------:R-:W-:Y:S01]  /*0700*/  IMAD.SHL.U32 R6, R14, 0x8, RZ ;  /* 0x000000080e067824 */ /* 0x000fe200078e00ff */
[----:B------:R-:W-:Y:S01]  /*0710*/  SHF.R.U32.HI R3, RZ, 0x3, R0 ;  /* 0x00000003ff037819 */ /* 0x000fe20000011600 */
[----:B------:R-:W-:Y:S01]  /*0720*/  IMAD.IADD R8, R4, 0x1, R5 ;  /* 0x0000000104087824 */ /* 0x000fe200078e0205 */
[----:B------:R-:W-:Y:S01]  /*0730*/  SEL R221, R222, 0xffffffc0, !P4 ;  /* 0xffffffc0dedd7807 */ /* 0x000fe20006000000 */
[----:B------:R-:W-:Y:S01]  /*0740*/  IMAD.SHL.U32 R4, R11, 0x40, RZ ;  /* 0x000000400b047824 */ /* 0x000fe200078e00ff */
[----:B------:R-:W-:-:S02]  /*0750*/  LOP3.LUT R5, R0, 0x8, R6, 0xf8, !PT ;  /* 0x0000000800057812 */ /* 0x000fc400078ef806 */
[----:B------:R-:W-:Y:S02]  /*0760*/  LOP3.LUT R6, R3, R7, R0, 0x1e, !PT ;  /* 0x0000000703067212 */ /* 0x000fe400078e1e00 */
[----:B------:R-:W-:Y:S01]  /*0770*/  LOP3.LUT R0, R4, 0xfffffe00, RZ, 0xc0, !PT ;  /* 0xfffffe0004007812 */ /* 0x000fe200078ec0ff */
[----:B------:R-:W-:Y:S01]  /*0780*/  IMAD.U32 R4, RZ, RZ, UR5 ;  /* 0x00000005ff047e24 */ /* 0x000fe2000f8e00ff */
[----:B------:R-:W-:Y:S01]  /*0790*/  LOP3.LUT R3, R5, R3, RZ, 0x3c, !PT ;  /* 0x0000000305037212 */ /* 0x000fe200078e3cff */
[----:B-----5:R-:W-:Y:S01]  /*07a0*/  USHF.R.S32.HI UR5, URZ, 0x1f, UR58 ;  /* 0x0000001f3f057899 */ /* 0x020fe2000801143a */
[----:B------:R-:W-:Y:S01]  /*07b0*/  LEA R2, R2, UR4, 0x1 ;  /* 0x0000000402027c11 */ /* 0x000fe2000f8e08ff */
[--C-:B------:R-:W-:Y:S01]  /*07c0*/  IMAD R218, R18, 0x400, R0.reuse ;  /* 0x0000040012da7824 */ /* 0x100fe200078e0200 */
[----:B------:R-:W-:Y:S01]  /*07d0*/  LEA R240, R10, UR4, 0x1 ;  /* 0x000000040af07c11 */ /* 0x000fe2000f8e08ff */
[----:B------:R-:W-:Y:S01]  /*07e0*/  IMAD R224, R224, 0x400, R0 ;  /* 0x00000400e0e07824 */ /* 0x000fe200078e0200 */
[----:B------:R-:W-:Y:S01]  /*07f0*/  SEL R222, R222, 0xffffffc0, !P6 ;  /* 0xffffffc0dede7807 */ /* 0x000fe20007000000 */
[----:B------:R-:W-:Y:S01]  /*0800*/  IMAD.IADD R218, R218, 0x1, R3 ;  /* 0x00000001dada7824 */ /* 0x000fe200078e0203 */
[----:B------:R-:W-:Y:S01]  /*0810*/  SEL R242, R242, 0x10, !P0 ;  /* 0x00000010f2f27807 */ /* 0x000fe20004000000 */
[----:B------:R-:W-:Y:S01]  /*0820*/  IMAD.IADD R224, R3, 0x1, R224 ;  /* 0x0000000103e07824 */ /* 0x000fe200078e02e0 */
[----:B------:R-:W-:Y:S01]  /*0830*/  SHF.R.S32.HI R239, RZ, 0x2, R239 ;  /* 0x00000002ffef7819 */ /* 0x000fe200000114ef */
[----:B------:R-:W-:Y:S01]  /*0840*/  IMAD.U32 R3, RZ, RZ, UR5 ;  /* 0x00000005ff037e24 */ /* 0x000fe2000f8e00ff */
[----:B------:R-:W-:Y:S01]  /*0850*/  LEA R218, R218, UR4, 0x1 ;  /* 0x00000004dada7c11 */ /* 0x000fe2000f8e08ff */
[----:B------:R-:W-:Y:S01]  /*0860*/  IMAD.U32 R3, RZ, RZ, UR6 ;  /* 0x00000006ff037e24 */ /* 0x000fe2000f8e00ff */
[----:B------:R-:W-:Y:S01]  /*0870*/  UIADD3 UR6, UR4, 0x10000, URZ ;  /* 0x0001000004067890 */ /* 0x000fe2000fffe03f */
[----:B------:R-:W-:Y:S01]  /*0880*/  IMAD.U32 R3, RZ, RZ, UR5 ;  /* 0x00000005ff037e24 */ /* 0x000fe2000f8e00ff */
[----:B------:R-:W-:Y:S01]  /*0890*/  UIADD3 UR5, UR4, 0x20000, URZ ;  /* 0x0002000004057890 */ /* 0x000fe2000fffe03f */
[----:B------:R-:W-:Y:S01]  /*08a0*/  SEL R3, R226, 0xffffffe0, !P3 ;  /* 0xffffffe0e2037807 */ /* 0x000fe20005800000 */
[----:B------:R-:W-:Y:S01]  /*08b0*/  VIADD R241, R240, 0x20 ;  /* 0x00000020f0f17836 */ /* 0x000fe20000000000 */
[----:B------:R-:W-:Y:S01]  /*08c0*/  SEL R226, R226, 0xffffffe0, !P5 ;  /* 0xffffffe0e2e27807 */ /* 0x000fe20006800000 */
[----:B------:R-:W-:Y:S01]  /*08d0*/  @P1 VIADD R241, R240, 0xffffffe0 ;  /* 0xffffffe0f0f11836 */ /* 0x000fe20000000000 */
[----:B------:R-:W-:Y:S01]  /*08e0*/  LEA R5, R8, UR6, 0x1 ;  /* 0x0000000608057c11 */ /* 0x000fe2000f8e08ff */
[----:B------:R-:W-:Y:S01]  /*08f0*/  UMOV UR6, URZ ;  /* 0x0000003f00067c82 */ /* 0x000fe20008000000 */
[----:B------:R-:W-:Y:S01]  /*0900*/  LEA R224, R224, UR5, 0x1 ;  /* 0x00000005e0e07c11 */ /* 0x000fe2000f8e08ff */
[----:B------:R-:W-:Y:S01]  /*0910*/  IMAD.IADD R3, R3, 0x1, R2 ;  /* 0x0000000103037824 */ /* 0x000fe200078e0202 */
[----:B------:R-:W-:Y:S01]  /*0920*/  LEA R219, R219, UR4, 0x1 ;  /* 0x00000004dbdb7c11 */ /* 0x000fe2000f8e08ff */
[C---:B------:R-:W-:Y:S01]  /*0930*/  VIADD R4, R5.reuse, 0x40 ;  /* 0x0000004005047836 */ /* 0x040fe20000000000 */
[----:B------:R-:W-:Y:S01]  /*0940*/  STL [R1+0x30], R5 ;  /* 0x0000300501007387 */ /* 0x000fe20000100800 */
[----:B------:R-:W-:Y:S01]  /*0950*/  @P2 VIADD R4, R5, 0xffffffc0 ;  /* 0xffffffc005042836 */ /* 0x000fe20000000000 */
[----:B------:R-:W-:Y:S01]  /*0960*/  LOP3.LUT R0, R6, R0, RZ, 0xfc, !PT ;  /* 0x0000000006007212 */ /* 0x000fe200078efcff */
[----:B------:R-:W-:Y:S01]  /*0970*/  IMAD.IADD R220, R218, 0x1, R226 ;  /* 0x00000001dadc7824 */ /* 0x000fe200078e02e2 */
[----:B------:R-:W-:Y:S01]  /*0980*/  LEA R230, R230, UR4, 0x1 ;  /* 0x00000004e6e67c11 */ /* 0x000fe2000f8e08ff */
[----:B------:R-:W-:Y:S01]  /*0990*/  IMAD.IADD R225, R222, 0x1, R224 ;  /* 0x00000001dee17824 */ /* 0x000fe200078e02e0 */
[----:B------:R1:W-:Y:S01]  /*09a0*/  STL [R1+0x34], R4 ;  /* 0x0000340401007387 */ /* 0x0003e20000100800 */
[C---:B------:R-:W-:Y:S01]  /*09b0*/  IMAD.IADD R217, R221.reuse, 0x1, R2 ;  /* 0x00000001ddd97824 */ /* 0x040fe200078e0202 */
[----:B------:R-:W-:Y:S01]  /*09c0*/  LEA R0, R0, UR4, 0x1 ;  /* 0x0000000400007c11 */ /* 0x000fe2000f8e08ff */
[----:B------:R-:W-:Y:S01]  /*09d0*/  IMAD.IADD R216, R221, 0x1, R3 ;  /* 0x00000001ddd87824 */ /* 0x000fe200078e0203 */
[----:B------:R-:W-:Y:S01]  /*09e0*/  ULDC.64 UR4, c[0x0][0x208] ;  /* 0x0000820000047ab9 */ /* 0x000fe20000000a00 */
[----:B------:R-:W-:-:S02]  /*09f0*/  IMAD.IADD R243, R240, 0x1, R242 ;  /* 0x00000001f0f37824 */ /* 0x000fc400078e02f2 */
[----:B------:R-:W-:Y:S02]  /*0a00*/  IMAD.IADD R223, R218, 0x1, R222 ;  /* 0x00000001dadf7824 */ /* 0x000fe400078e02de */
[----:B------:R-:W-:Y:S02]  /*0a10*/  IMAD.IADD R227, R226, 0x1, R224 ;  /* 0x00000001e2e37824 */ /* 0x000fe400078e02e0 */
[----:B------:R-:W-:Y:S02]  /*0a20*/  IMAD R239, R18, 0x10, R239 ;  /* 0x0000001012ef7824 */ /* 0x000fe400078e02ef */
[----:B------:R-:W-:Y:S02]  /*0a30*/  IMAD.IADD R221, R221, 0x1, R219 ;  /* 0x00000001dddd7824 */ /* 0x000fe400078e02db */
[----:B------:R-:W-:Y:S02]  /*0a40*/  IMAD.IADD R242, R242, 0x1, R241 ;  /* 0x00000001f2f27824 */ /* 0x000fe400078e02f1 */
[----:B------:R-:W-:-:S02]  /*0a50*/  IMAD.IADD R222, R220, 0x1, R222 ;  /* 0x00000001dcde7824 */ /* 0x000fc400078e02de */
[----:B------:R-:W-:Y:S02]  /*0a60*/  IMAD.IADD R226, R226, 0x1, R225 ;  /* 0x00000001e2e27824 */ /* 0x000fe400078e02e1 */
[----:B-1----:R-:W-:-:S05]  /*0a70*/  IMAD.U32 R4, RZ, RZ, UR6 ;  /* 0x00000006ff047e24 */ /* 0x002fca000f8e00ff */
[----:B------:R1:W-:Y:S02]  /*0a80*/  STL [R1+0x40], R4 ;  /* 0x0000400401007387 */ /* 0x0003e40000100800 */
.L_x_665:
        /* <DEDUP_REMOVED lines=27> */
[----:B-1----:R-:W-:Y:S01]  /*0c40*/  IMAD.U32 R4, RZ, RZ, UR8 ;  /* 0x00000008ff047e24 */ /* 0x002fe2000f8e00ff */
[----:B------:R-:W-:Y:S01]  /*0c50*/  UIADD3 UR8, UP0, UR15, UR12, URZ ;  /* 0x0000000c0f087290 */ /* 0x000fe2000ff1e03f */
[----:B------:R-:W-:Y:S01]  /*0c60*/  IMAD.U32 R5, RZ, RZ, UR9 ;  /* 0x00000009ff057e24 */ /* 0x000fe2000f8e00ff */
[----:B------:R-:W-:Y:S01]  /*0c70*/  UISETP.EQ.OR.EX UP1, UPT, UR13, URZ, !UP4, UP1 ;  /* 0x0000003f0d00728c */ /* 0x000fe2000e722710 */
[----:B------:R-:W2:Y:S01]  /*0c80*/  @P0 LDG.E R8, desc[UR4][R6.64] ;  /* 0x0000000406080981 */ /* 0x000ea2000c1e1900 */
[----:B------:R-:W-:Y:S01]  /*0c90*/  UIADD3.X UR10, UR10, UR13, URZ, UP0, !UPT ;  /* 0x0000000d0a0a7290 */ /* 0x000fe200087fe43f */
[----:B------:R-:W1:Y:S03]  /*0ca0*/  S2R R25, SR_TID.X ;  /* 0x0000000000197919 */ /* 0x000e660000002100 */
[----:B------:R-:W-:Y:S01]  /*0cb0*/  PLOP3.LUT P2, PT, PT, PT, UP1, 0x80, 0x0 ;  /* 0x000000000000781c */ /* 0x000fe20003f4f018 */
[----:B------:R-:W3:Y:S01]  /*0cc0*/  S2UR UR53, SR_CTAID.X ;  /* 0x00000000003579c3 */ /* 0x000ee20000002500 */
        /* <DEDUP_REMOVED lines=37> */
.L_x_621:
[----:B------:R-:W2:Y:S01]  /*0f20*/  LDL R4, [R1+0x40] ;  /* 0x0000400001047983 */ /* 0x000ea20000100800 */
[----:B------:R-:W-:-:S04]  /*0f30*/  @!UP3 UIADD3 UR10, UR8, UR7, -UR34 ;  /* 0x00000007080ab290 */ /* 0x000fc8000fffe822 */
[----:B------:R-:W-:-:S06]  /*0f40*/  UISETP.GT.AND UP0, UPT, UR10, UR32, UPT ;  /* 0x000000200a00728c */ /* 0x000fcc000bf04270 */
[----:B------:R-:W-:Y:S02]  /*0f50*/  PLOP3.LUT P0, PT, PT, PT, UP0, 0x80, 0x0 ;  /* 0x000000000000781c */ /* 0x000fe40003f0f008 */
[----:B--2---:R-:W-:Y:S02]  /*0f60*/  R2UR UR13, R4 ;  /* 0x00000000040d72ca */ /* 0x004fe400000e0000 */
[----:B------:R-:W-:-:S04]  /*0f70*/  LEA.HI R4, R10, R25, RZ, 0x3 ;  /* 0x000000190a047211 */ /* 0x000fc800078f18ff */
[----:B------:R-:W-:-:S04]  /*0f80*/  SHF.R.S32.HI R4, RZ, 0x3, R4 ;  /* 0x00000003ff047819 */ /* 0x000fc80000011404 */
[----:B------:R-:W-:-:S03]  /*0f90*/  SHF.R.S32.HI R27, RZ, 0x1f, R4 ;  /* 0x0000001fff1b7819 */ /* 0x000fc60000011404 */
[----:B------:R-:W-:Y:S02]  /*0fa0*/  UIMAD UR7, UR11, UR13, UR12 ;  /* 0x0000000d0b0772a4 */ /* 0x000fe4000f8e020c */
[----:B------:R-:W-:-:S04]  /*0fb0*/  @UP2 UIADD3 UR13, UR9, -UR6, URZ ;  /* 0x80000006090d2290 */ /* 0x000fc8000fffe03f */
[----:B------:R-:W-:Y:S01]  /*0fc0*/  IMAD.U32 R5, RZ, RZ, UR7 ;  /* 0x00000007ff057e24 */ /* 0x000fe2000f8e00ff */
[----:B------:R-:W-:Y:S02]  /*0fd0*/  IADD3 R22, P1, R4, UR7, RZ ;  /* 0x0000000704167c10 */ /* 0x000fe4000ff3e0ff */
[----:B------:R-:W-:Y:S02]  /*0fe0*/  @!UP2 ULDC UR13, c[0x0][0x2c4] ;  /* 0x0000b100000daab9 */ /* 0x000fe40000000800 */
[----:B------:R-:W-:Y:S01]  /*0ff0*/  LEA.HI.X.SX32 R24, R5, R27, 0x1, P1 ;  /* 0x0000001b05187211 */ /* 0x000fe200008f0eff */
[----:B------:R-:W-:Y:S08]  /*1000*/  @!P0 BRA `(.L_x_622) ;  /* 0x000000a000e48947 */ /* 0x000ff00003800000 */
        /* <DEDUP_REMOVED lines=10> */
[----:B------:R-:W-:-:S02]  /*10b0*/  UISETP.NE.AND UP0, UPT, UR40, -0x1, UPT ;  /* 0xffffffff2800788c */ /* 0x000fc4000bf05270 */
[----:B------:R-:W-:Y:S02]  /*10c0*/  @!UP1 UIMAD UR7, UR60, UR8, URZ ;  /* 0x000000083c0792a4 */ /* 0x000fe4000f8e023f */
[----:B------:R-:W-:Y:S02]  /*10d0*/  UIMAD UR53, UR53, UR15, UR37 ;  /* 0x0000000f353572a4 */ /* 0x000fe4000f8e0225 */
[----:B------:R-:W-:Y:S01]  /*10e0*/  @!UP1 UIMAD UR37, UR50, UR9, UR7 ;  /* 0x00000009322592a4 */ /* 0x000fe2000f8e0207 */
[----:B------:R-:W-:Y:S01]  /*10f0*/  @UP1 ULDC.64 UR14, c[0x0][0x420] ;  /* 0x00010800000e1ab9 */ /* 0x000fe20000000a00 */
[----:B------:R-:W-:Y:S01]  /*1100*/  UIADD3 UR7, UR13, 0x3f, URZ ;  /* 0x0000003f0d077890 */ /* 0x000fe2000fffe03f */
[----:B-1----:R-:W-:Y:S01]  /*1110*/  IABS R9, R11 ;  /* 0x0000000b00097213 */ /* 0x002fe20000000000 */
[----:B------:R-:W-:Y:S01]  /*1120*/  @UP1 UIMAD.WIDE.U32 UR46, UR6, UR14, URZ ;  /* 0x0000000e062e12a5 */ /* 0x000fe2000f8e003f */
[----:B------:R-:W-:Y:S01]  /*1130*/  ISETP.NE.AND P3, PT, R11, RZ, PT ;  /* 0x000000ff0b00720c */ /* 0x000fe20003f65270 */
[----:B------:R-:W-:Y:S01]  /*1140*/  USHF.L.U32 UR11, UR50, 0x7, URZ ;  /* 0x00000007320b7899 */ /* 0x000fe2000800063f */
[----:B------:R-:W1:Y:S01]  /*1150*/  I2F.RP R6, R9 ;  /* 0x0000000900067306 */ /* 0x000e620000209400 */
[----:B------:R-:W-:Y:S01]  /*1160*/  ULDC UR61, c[0x0][0x2d4] ;  /* 0x0000b500003d7ab9 */ /* 0x000fe20000000800 */
[----:B------:R-:W-:-:S02]  /*1170*/  USHF.R.S32.HI UR21, URZ, 0x1f, UR7 ;  /* 0x0000001f3f157899 */ /* 0x000fc40008011407 */
[----:B------:R-:W-:Y:S01]  /*1180*/  @UP1 UIMAD UR42, UR6, UR15, UR47 ;  /* 0x0000000f062a12a4 */ /* 0x000fe2000f8e022f */
[----:B------:R-:W-:Y:S01]  /*1190*/  ULDC.64 UR26, c[0x0][0x240] ;  /* 0x00009000001a7ab9 */ /* 0x000fe20000000a00 */
[----:B------:R-:W-:Y:S01]  /*11a0*/  USHF.R.S32.HI UR41, URZ, 0x1f, UR61 ;  /* 0x0000001f3f297899 */ /* 0x000fe2000801143d */
[----:B------:R-:W-:Y:S01]  /*11b0*/  ULDC UR16, c[0x0][0x2dc] ;  /* 0x0000b70000107ab9 */ /* 0x000fe20000000800 */
[----:B------:R-:W-:Y:S01]  /*11c0*/  ULDC UR43, c[0x0][0x270] ;  /* 0x00009c00002b7ab9 */ /* 0x000fe20000000800 */
[----:B------:R-:W-:Y:S01]  /*11d0*/  USEL UR45, UR11, URZ, UP2 ;  /* 0x0000003f0b2d7287 */ /* 0x000fe20009000000 */
[----:B------:R-:W-:Y:S01]  /*11e0*/  ULDC.U8 UR15, c[0x0][0x480] ;  /* 0x00012000000f7ab9 */ /* 0x000fe20000000000 */
[----:B------:R-:W-:Y:S01]  /*11f0*/  ULDC.U8 UR14, c[0x0][0x3d8] ;  /* 0x0000f600000e7ab9 */ /* 0x000fe20000000000 */
[----:B-1----:R-:W1:Y:S01]  /*1200*/  MUFU.RCP R6, R6 ;  /* 0x0000000600067308 */ /* 0x002e620000001000 */
[----:B------:R-:W-:Y:S02]  /*1210*/  @!UP1 UIMAD.WIDE.U32 UR38, UR50, UR8, URZ ;  /* 0x00000008322692a5 */ /* 0x000fe4000f8e003f */
[----:B------:R-:W-:-:S02]  /*1220*/  UIMAD.WIDE.U32 UR22, UR6, UR26, URZ ;  /* 0x0000001a061672a5 */ /* 0x000fc4000f8e003f */
[----:B------:R-:W-:Y:S02]  /*1230*/  @UP0 UIADD3 UR11, UR34, UR40, URZ ;  /* 0x00000028220b0290 */ /* 0x000fe4000fffe03f */
[----:B------:R-:W-:Y:S02]  /*1240*/  UIMAD.WIDE UR8, UR16, UR43, URZ ;  /* 0x0000002b100872a5 */ /* 0x000fe4000f8e023f */
[----:B------:R-:W-:Y:S02]  /*1250*/  UIMAD.WIDE.U32 UR18, UR50, UR61, URZ ;  /* 0x0000003d321272a5 */ /* 0x000fe4000f8e003f */
[----:B------:R-:W-:Y:S02]  /*1260*/  UISETP.NE.AND UP4, UPT, UR15, URZ, UPT ;  /* 0x0000003f0f00728c */ /* 0x000fe4000bf85270 */
[----:B------:R-:W-:Y:S02]  /*1270*/  UISETP.NE.AND UP3, UPT, UR14, URZ, UPT ;  /* 0x0000003f0e00728c */ /* 0x000fe4000bf65270 */
[----:B------:R-:W-:Y:S01]  /*1280*/  ULEA.HI UR29, UR21, UR7, URZ, 0x6 ;  /* 0x00000007151d7291 */ /* 0x000fe2000f8f303f */
[----:B-1----:R-:W-:Y:S01]  /*1290*/  VIADD R6, R6, 0xffffffe ;  /* 0x0ffffffe06067836 */ /* 0x002fe20000000000 */
[----:B------:R-:W-:Y:S01]  /*12a0*/  @UP0 ULDC.64 UR14, c[0x0][0x248] ;  /* 0x00009200000e0ab9 */ /* 0x000fe20000000a00 */
[----:B------:R-:W-:-:S02]  /*12b0*/  UIMAD UR7, UR41, UR50, URZ ;  /* 0x00000032290772a4 */ /* 0x000fc4000f8e023f */
[----:B------:R-:W1:Y:S01]  /*12c0*/  F2I.FTZ.U32.TRUNC.NTZ R7, R6 ;  /* 0x0000000600077305 */ /* 0x000e62000021f000 */
[----:B------:R-:W-:Y:S02]  /*12d0*/  USEL UR48, UR24, UR22, !UP1 ;  /* 0x0000001618307287 */ /* 0x000fe4000c800000 */
[----:B------:R-:W-:Y:S02]  /*12e0*/  @UP0 UIMAD.WIDE.U32 UR30, UR11, UR14, URZ ;  /* 0x0000000e0b1e02a5 */ /* 0x000fe4000f8e003f */
[----:B------:R-:W-:Y:S02]  /*12f0*/  @UP0 UIMAD UR49, UR11, UR15, URZ ;  /* 0x0000000f0b3102a4 */ /* 0x000fe4000f8e023f */
[----:B------:R-:W-:Y:S02]  /*1300*/  UIADD3 UR41, UR25, UR35, URZ ;  /* 0x0000002319297290 */ /* 0x000fe4000fffe03f */
[----:B------:R-:W-:Y:S02]  /*1310*/  UIMAD.WIDE.U32 UR24, UR8, UR18, URZ ;  /* 0x00000012081872a5 */ /* 0x000fe4000f8e003f */
[----:B------:R-:W-:-:S02]  /*1320*/  UIMAD UR11, UR9, UR18, URZ ;  /* 0x00000012090b72a4 */ /* 0x000fc4000f8e023f */
[----:B------:R-:W-:Y:S01]  /*1330*/  UIMAD UR18, UR60, UR61, UR7 ;  /* 0x0000003d3c1272a4 */ /* 0x000fe2000f8e0207 */
[--C-:B-1----:R-:W-:Y:S01]  /*1340*/  IMAD.MOV R5, RZ, RZ, -R7.reuse ;  /* 0x000000ffff057224 */ /* 0x102fe200078e0a07 */
[----:B------:R-:W-:Y:S01]  /*1350*/  ULDC UR51, c[0x0][0x2c4] ;  /* 0x0000b10000337ab9 */ /* 0x000fe20000000800 */
[----:B------:R-:W-:Y:S01]  /*1360*/  IMAD.MOV.U32 R6, RZ, RZ, RZ ;  /* 0x000000ffff067224 */ /* 0x000fe200078e00ff */
[----:B------:R-:W-:Y:S01]  /*1370*/  UIADD3 UR18, UR19, UR18, URZ ;  /* 0x0000001213127290 */ /* 0x000fe2000fffe03f */
[----:B------:R-:W-:Y:S01]  /*1380*/  IMAD R5, R5, R9, RZ ;  /* 0x0000000905057224 */ /* 0x000fe200078e02ff */
[----:B------:R-:W-:Y:S02]  /*1390*/  UIMAD UR33, UR6, UR27, URZ ;  /* 0x0000001b062172a4 */ /* 0x000fe4000f8e023f */
[----:B------:R-:W-:Y:S01]  /*13a0*/  USHF.L.U64.HI UR12, UR50, 0x7, UR60 ;  /* 0x00000007320c7899 */ /* 0x000fe2000801023c */
[----:B------:R-:W-:Y:S01]  /*13b0*/  IMAD.HI.U32 R5, R7, R5, R6 ;  /* 0x0000000507057227 */ /* 0x000fe200078e0006 */
[----:B------:R-:W-:Y:S01]  /*13c0*/  MOV R6, R8 ;  /* 0x0000000800067202 */ /* 0x000fe20000000f00 */
[----:B------:R-:W-:-:S02]  /*13d0*/  @UP3 UIMAD UR7, UR50, UR51, URZ ;  /* 0x00000033320732a4 */ /* 0x000fc4000f8e023f */
[----:B------:R-:W-:Y:S02]  /*13e0*/  UIMAD UR18, UR8, UR18, UR11 ;  /* 0x00000012081272a4 */ /* 0x000fe4000f8e020b */
[----:B------:R-:W-:Y:S01]  /*13f0*/  IMAD.HI.U32 R5, R5, R6, RZ ;  /* 0x0000000605057227 */ /* 0x000fe200078e00ff */
[----:B------:R-:W-:Y:S02]  /*1400*/  ULOP3.LUT UR11, UR29, 0xffffffc0, URZ, 0xc0, !UPT ;  /* 0xffffffc01d0b7892 */ /* 0x000fe4000f8ec03f */
[----:B------:R-:W-:Y:S01]  /*1410*/  @UP1 UIADD3 UR41, UR23, UR33, URZ ;  /* 0x0000002117291290 */ /* 0x000fe2000fffe03f */
[----:B------:R-:W-:Y:S01]  /*1420*/  IMAD.MOV R7, RZ, RZ, -R5 ;  /* 0x000000ffff077224 */ /* 0x000fe200078e0a05 */
[----:B------:R-:W-:Y:S02]  /*1430*/  UIMAD.WIDE.U32 UR22, UR8, UR6, URZ ;  /* 0x00000006081672a5 */ /* 0x000fe4000f8e003f */
[----:B------:R-:W-:Y:S01]  /*1440*/  @UP3 USEL UR7, UR7, UR6, !UP1 ;  /* 0x0000000607073287 */ /* 0x000fe2000c800000 */
[----:B------:R-:W-:Y:S01]  /*1450*/  IMAD R6, R9, R7, R6 ;  /* 0x0000000709067224 */ /* 0x000fe200078e0206 */
[----:B------:R-:W-:-:S02]  /*1460*/  USEL UR44, UR12, URZ, UP2 ;  /* 0x0000003f0c2c7287 */ /* 0x000fc40009000000 */
[----:B------:R-:W-:Y:S02]  /*1470*/  UIADD3 UR11, UR11, -0x40, URZ ;  /* 0xffffffc00b0b7890 */ /* 0x000fe4000fffe03f */
[----:B------:R-:W-:Y:S01]  /*1480*/  ISETP.GT.U32.AND P1, PT, R9, R6, PT ;  /* 0x000000060900720c */ /* 0x000fe20003f24070 */
[----:B------:R-:W-:Y:S01]  /*1490*/  @UP3 ULDC UR12, c[0x0][0x2e4] ;  /* 0x0000b900000c3ab9 */ /* 0x000fe20000000800 */
[----:B------:R-:W-:Y:S02]  /*14a0*/  USEL UR59, UR24, UR22, !UP1 ;  /* 0x00000016183b7287 */ /* 0x000fe4000c800000 */
[----:B------:R-:W-:Y:S02]  /*14b0*/  @!UP3 UIMAD UR19, UR50, UR43, UR58 ;  /* 0x0000002b3213b2a4 */ /* 0x000fe4000f8e023a */
[----:B------:R-:W-:Y:S02]  /*14c0*/  @UP3 UIMAD UR24, UR58, UR12, UR7 ;  /* 0x0000000c3a1832a4 */ /* 0x000fe4000f8e0207 */
[----:B------:R-:W-:-:S02]  /*14d0*/  USHF.R.S32.HI UR43, URZ, 0x1f, UR11 ;  /* 0x0000001f3f2b7899 */ /* 0x000fc4000801140b */
[----:B------:R-:W-:Y:S02]  /*14e0*/  UIADD3 UR7, UP2, UR11, UR45, URZ ;  /* 0x0000002d0b077290 */ /* 0x000fe4000ff5e03f */
[----:B------:R-:W-:Y:S01]  /*14f0*/  @UP0 UIADD3 UR28, UR34, UR40, URZ ;  /* 0x00000028221c0290 */ /* 0x000fe2000fffe03f */
[----:B------:R-:W-:Y:S01]  /*1500*/  @!P1 IMAD.IADD R6, R6, 0x1, -R9 ;  /* 0x0000000106069824 */ /* 0x000fe200078e0a09 */
[----:B------:R-:W-:Y:S01]  /*1510*/  @!P1 IADD3 R5, R5, 0x1, RZ ;  /* 0x0000000105059810 */ /* 0x000fe20007ffe0ff */
[----:B------:R-:W-:Y:S01]  /*1520*/  UIMAD UR54, UR58, UR16, URZ ;  /* 0x000000103a3672a4 */ /* 0x000fe2000f8e023f */
[----:B------:R-:W-:Y:S01]  /*1530*/  PLOP3.LUT P1, PT, PT, PT, UP0, 0x80, 0x0 ;  /* 0x000000000000781c */ /* 0x000fe20003f2f008 */
[----:B------:R-:W-:Y:S01]  /*1540*/  @!UP3 UIMAD UR24, UR19, UR51, URZ ;  /* 0x000000331318b2a4 */ /* 0x000fe2000f8e023f */
[----:B------:R-:W-:Y:S01]  /*1550*/  ISETP.GE.U32.AND P0, PT, R6, R9, PT ;  /* 0x000000090600720c */ /* 0x000fe20003f06070 */
[----:B------:R-:W-:Y:S01]  /*1560*/  @UP0 ULDC.64 UR16, c[0x0][0x250] ;  /* 0x0000940000100ab9 */ /* 0x000fe20000000a00 */
[----:B------:R-:W-:Y:S01]  /*1570*/  LOP3.LUT R6, R11, UR58, RZ, 0x3c, !PT ;  /* 0x0000003a0b067c12 */ /* 0x000fe2000f8e3cff */
[----:B------:R-:W-:-:S02]  /*1580*/  UIADD3 UR52, UR25, UR18, URZ ;  /* 0x0000001219347290 */ /* 0x000fc4000fffe03f */
[----:B------:R-:W-:Y:S01]  /*1590*/  UIADD3.X UR21, UR43, UR44, URZ, UP2, !UPT ;  /* 0x0000002c2b157290 */ /* 0x000fe200097fe43f */
[----:B------:R-:W-:Y:S01]  /*15a0*/  ISETP.GE.AND P2, PT, R6, RZ, PT ;  /* 0x000000ff0600720c */ /* 0x000fe20003f46270 */
[----:B------:R-:W-:Y:S02]  /*15b0*/  UIMAD UR12, UR9, UR7, URZ ;  /* 0x00000007090c72a4 */ /* 0x000fe4000f8e023f */
[----:B------:R-:W-:Y:S02]  /*15c0*/  @UP0 UIMAD.WIDE.U32 UR18, UR28, UR16, URZ ;  /* 0x000000101c1202a5 */ /* 0x000fe4000f8e003f */
[----:B------:R-:W-:Y:S02]  /*15d0*/  @UP0 UIMAD UR22, UR28, UR17, URZ ;  /* 0x000000111c1602a4 */ /* 0x000fe4000f8e023f */
[----:B------:R-:W-:Y:S01]  /*15e0*/  @P0 VIADD R5, R5, 0x1 ;  /* 0x0000000105050836 */ /* 0x000fe20000000000 */
[----:B------:R-:W-:Y:S01]  /*15f0*/  UIMAD UR12, UR8, UR21, UR12 ;  /* 0x00000015080c72a4 */ /* 0x000fe2000f8e020c */
[----:B------:R-:W-:Y:S01]  /*1600*/  PLOP3.LUT P0, PT, PT, PT, UP3, 0x80, 0x0 ;  /* 0x000000000000781c */ /* 0x000fe20003f0f038 */
[----:B------:R-:W-:Y:S01]  /*1610*/  UIMAD UR9, UR9, UR6, URZ ;  /* 0x00000006090972a4 */ /* 0x000fe2000f8e023f */
[----:B------:R-:W-:Y:S01]  /*1620*/  IMAD.MOV.U32 R17, RZ, RZ, R5 ;  /* 0x000000ffff117224 */ /* 0x000fe200078e0005 */
[----:B------:R-:W-:-:S02]  /*1630*/  UIMAD.WIDE.U32 UR44, UR8, UR7, URZ ;  /* 0x00000007082c72a5 */ /* 0x000fc4000f8e003f */
[----:B------:R-:W-:Y:S02]  /*1640*/  USEL UR55, UR53, URZ, UP4 ;  /* 0x0000003f35377287 */ /* 0x000fe4000a000000 */
[----:B------:R-:W-:Y:S01]  /*1650*/  @!UP1 UIADD3 UR42, UR39, UR37, URZ ;  /* 0x00000025272a9290 */ /* 0x000fe2000fffe03f */
[----:B------:R-:W-:Y:S01]  /*1660*/  @!P2 IADD3 R17, -R17, RZ, RZ ;  /* 0x000000ff1111a210 */ /* 0x000fe20007ffe1ff */
[----:B------:R-:W-:Y:S01]  /*1670*/  USHF.R.S32.HI UR57, URZ, 0x1f, UR54 ;  /* 0x0000001f3f397899 */ /* 0x000fe20008011436 */
[----:B------:R-:W-:Y:S01]  /*1680*/  @!P3 LOP3.LUT R17, RZ, R11, RZ, 0x33, !PT ;  /* 0x0000000bff11b212 */ /* 0x000fe200078e33ff */
[----:B------:R-:W-:Y:S02]  /*1690*/  USEL UR56, UR36, URZ, UP4 ;  /* 0x0000003f24387287 */ /* 0x000fe4000a000000 */
[----:B------:R-:W-:Y:S02]  /*16a0*/  USHF.R.S32.HI UR51, URZ, 0x6, UR29 ;  /* 0x000000063f337899 */ /* 0x000fe4000801141d */
[----:B------:R-:W-:-:S02]  /*16b0*/  @UP0 UIADD3 UR35, UR19, UR22, URZ ;  /* 0x0000001613230290 */ /* 0x000fc4000fffe03f */
[----:B------:R-:W-:Y:S02]  /*16c0*/  @UP1 UIADD3 UR52, UR23, UR9, URZ ;  /* 0x0000000917341290 */ /* 0x000fe4000fffe03f */
[----:B------:R-:W-:Y:S02]  /*16d0*/  UIADD3 UR53, UR45, UR12, URZ ;  /* 0x0000000c2d357290 */ /* 0x000fe4000fffe03f */
        /* <DEDUP_REMOVED lines=15> */
.L_x_623:
        /* <DEDUP_REMOVED lines=13> */
.L_x_624:
        /* <DEDUP_REMOVED lines=11> */
.L_x_625:
[----:B------:R-:W-:Y:S02]  /*1950*/  ULDC UR6, c[0x0][0x270] ;  /* 0x00009c0000067ab9 */ /* 0x000fe40000000800 */
[----:B------:R-:W-:-:S04]  /*1960*/  UIMAD UR6, UR50, UR6, UR58 ;  /* 0x00000006320672a4 */ /* 0x000fc8000f8e023a */
[----:B------:R-:W-:-:S12]  /*1970*/  UIMAD UR6, UR6, UR61, URZ ;  /* 0x0000003d060672a4 */ /* 0x000fd8000f8e023f */
.L_x_626:
[----:B------:R-:W1:Y:S01]  /*1980*/  LDC.64 R6, c[0x0][0x420] ;  /* 0x00010800ff067b82 */ /* 0x000e620000000a00 */
[----:B------:R-:W-:Y:S01]  /*1990*/  ULDC UR7, c[0x0][0x2dc] ;  /* 0x0000b70000077ab9 */ /* 0x000fe20000000800 */
[----:B------:R-:W-:Y:S01]  /*19a0*/  ULDC UR8, c[0x0][0x270] ;  /* 0x00009c0000087ab9 */ /* 0x000fe20000000800 */
[--C-:B------:R-:W-:Y:S01]  /*19b0*/  SHF.R.S32.HI R237, RZ, 0x1f, R236.reuse ;  /* 0x0000001fffed7819 */ /* 0x100fe200000114ec */
[----:B------:R-:W-:Y:S01]  /*19c0*/  UIADD3 UR6, UR11, UR6, URZ ;  /* 0x000000060b067290 */ /* 0x000fe2000fffe03f */
[----:B------:R-:W-:Y:S01]  /*19d0*/  IADD3 R8, P0, R236, UR18, RZ ;  /* 0x00000012ec087c10 */ /* 0x000fe2000ff1e0ff */
[----:B------:R-:W-:Y:S01]  /*19e0*/  UIMAD UR29, UR7, UR8, URZ ;  /* 0x00000008071d72a4 */ /* 0x000fe2000f8e023f */
[----:B------:R-:W-:Y:S01]  /*19f0*/  LEA.HI R10, R10, R25, RZ, 0x5 ;  /* 0x000000190a0a7211 */ /* 0x000fe200078f28ff */
[----:B------:R-:W-:Y:S01]  /*1a00*/  UIADD3 UR8, -UR10, UR13, UR32 ;  /* 0x0000000d0a087290 */ /* 0x000fe2000fffe120 */
[----:B------:R-:W-:Y:S01]  /*1a10*/  IADD3.X R9, R237, UR42, RZ, P0, !PT ;  /* 0x0000002aed097c10 */ /* 0x000fe200087fe4ff */
[----:B------:R-:W-:Y:S01]  /*1a20*/  ULDC.64 UR36, c[0x0][0x478] ;  /* 0x00011e0000247ab9 */ /* 0x000fe20000000a00 */
[----:B------:R-:W-:Y:S01]  /*1a30*/  ULDC UR12, c[0x0][0x398] ;  /* 0x0000e600000c7ab9 */ /* 0x000fe20000000800 */
[----:B------:R-:W-:Y:S01]  /*1a40*/  UIMAD.WIDE UR36, UR6, 0x4, UR36 ;  /* 0x00000004062478a5 */ /* 0x000fe2000f8e0224 */
[----:B------:R-:W-:Y:S01]  /*1a50*/  IADD3 R16, P0, R4, UR11, RZ ;  /* 0x0000000b04107c10 */ /* 0x000fe2000ff1e0ff */
[----:B------:R-:W-:Y:S01]  /*1a60*/  UIADD3 UR6, UR8, -UR12, URZ ;  /* 0x8000000c08067290 */ /* 0x000fe2000fffe03f */
[----:B------:R-:W-:Y:S01]  /*1a70*/  LOP3.LUT R11, R10, 0xffffffe0, RZ, 0xc0, !PT ;  /* 0xffffffe00a0b7812 */ /* 0x000fe200078ec0ff */
[----:B------:R-:W-:Y:S01]  /*1a80*/  USHF.R.S32.HI UR19, URZ, 0x1f, UR58 ;  /* 0x0000001f3f137899 */ /* 0x000fe2000801143a */
[----:B------:R-:W-:Y:S01]  /*1a90*/  IADD3.X R14, R27, UR43, RZ, P0, !PT ;  /* 0x0000002b1b0e7c10 */ /* 0x000fe200087fe4ff */
[----:B------:R-:W-:Y:S01]  /*1aa0*/  UIADD3 UR9, UR11, UR24, URZ ;  /* 0x000000180b097290 */ /* 0x000fe2000fffe03f */
[----:B------:R-:W-:Y:S01]  /*1ab0*/  IMAD.WIDE.U32 R12, R16, UR26, R236 ;  /* 0x0000001a100c7c25 */ /* 0x000fe2000f8e00ec */
[----:B------:R-:W-:Y:S01]  /*1ac0*/  ULDC.64 UR38, c[0x0][0x258] ;  /* 0x0000960000267ab9 */ /* 0x000fe20000000a00 */
[----:B------:R-:W-:Y:S01]  /*1ad0*/  USHF.L.U32 UR12, UR29, 0x6, URZ ;  /* 0x000000061d0c7899 */ /* 0x000fe2000800063f */
[----:B------:R-:W-:Y:S01]  /*1ae0*/  BSSY B1, `(.L_x_622) ;  /* 0x000098b000017945 */ /* 0x000fe20003800000 */
[----:B------:R-:W-:Y:S01]  /*1af0*/  UIMAD UR28, UR19, UR38, URZ ;  /* 0x00000026131c72a4 */ /* 0x000fe2000f8e023f */
[C---:B-1----:R-:W-:Y:S01]  /*1b00*/  IMAD R5, R6.reuse, UR43, RZ ;  /* 0x0000002b06057c24 */ /* 0x042fe2000f8e02ff */
[----:B------:R-:W-:Y:S01]  /*1b10*/  ULDC.64 UR22, c[0x0][0x428] ;  /* 0x00010a0000167ab9 */ /* 0x000fe20000000a00 */
[----:B------:R-:W-:Y:S01]  /*1b20*/  IMAD.WIDE.U32 R8, R6, UR11, R8 ;  /* 0x0000000b06087c25 */ /* 0x000fe2000f8e0008 */
[----:B------:R-:W-:Y:S01]  /*1b30*/  UIMAD UR28, UR58, UR39, UR28 ;  /* 0x000000273a1c72a4 */ /* 0x000fe2000f8e021c */
[----:B------:R-:W-:Y:S01]  /*1b40*/  IADD3 R12, P0, R12, UR48, RZ ;  /* 0x000000300c0c7c10 */ /* 0x000fe2000ff1e0ff */
[----:B------:R-:W-:Y:S01]  /*1b50*/  UIADD3 UR39, UP2, UP1, UR44, UR12, UR54 ;  /* 0x0000000c2c277290 */ /* 0x000fe2000f95e036 */
[----:B------:R-:W-:Y:S01]  /*1b60*/  IMAD R5, R7, UR11, R5 ;  /* 0x0000000b07057c24 */ /* 0x000fe2000f8e0205 */
[----:B------:R-:W-:Y:S01]  /*1b70*/  USHF.R.S32.HI UR11, URZ, 0x1f, UR6 ;  /* 0x0000001f3f0b7899 */ /* 0x000fe20008011406 */
[----:B------:R-:W-:Y:S01]  /*1b80*/  IMAD.U32 R15, RZ, RZ, UR22 ;  /* 0x00000016ff0f7e24 */ /* 0x000fe2000f8e00ff */
[----:B------:R-:W-:Y:S01]  /*1b90*/  UIMAD UR21, UR19, UR22, URZ ;  /* 0x00000016131572a4 */ /* 0x000fe2000f8e023f */
[----:B------:R-:W-:Y:S01]  /*1ba0*/  IMAD.IADD R9, R9, 0x1, R5 ;  /* 0x0000000109097824 */ /* 0x000fe200078e0205 */
[----:B------:R-:W-:Y:S01]  /*1bb0*/  ULEA.HI UR11, UR11, UR6, URZ, 0x6 ;  /* 0x000000060b0b7291 */ /* 0x000fe2000f8f303f */
[----:B------:R-:W-:Y:S01]  /*1bc0*/  IMAD R5, R14, UR26, RZ ;  /* 0x0000001a0e057c24 */ /* 0x000fe2000f8e02ff */
[----:B------:R-:W-:Y:S01]  /*1bd0*/  USHF.R.S32.HI UR12, URZ, 0x1f, UR12 ;  /* 0x0000001f3f0c7899 */ /* 0x000fe2000801140c */
[----:B------:R-:W-:Y:S01]  /*1be0*/  IMAD.IADD R25, R25, 0x1, -R11 ;  /* 0x0000000119197824 */ /* 0x000fe200078e0a0b */
[----:B------:R-:W-:Y:S01]  /*1bf0*/  USHF.R.S32.HI UR19, URZ, 0x6, UR11 ;  /* 0x000000063f137899 */ /* 0x000fe2000801140b */
[----:B------:R-:W-:Y:S01]  /*1c00*/  IMAD R20, R16, UR27, R5 ;  /* 0x0000001b10147c24 */ /* 0x000fe2000f8e0205 */
[----:B------:R-:W-:Y:S01]  /*1c10*/  SHF.R.S32.HI R5, RZ, 0x5, R10 ;  /* 0x00000005ff057819 */ /* 0x000fe2000001140a */
[----:B------:R-:W-:Y:S01]  /*1c20*/  UIADD3.X UR6, UR53, UR12, UR57, UP2, UP1 ;  /* 0x0000000c35067290 */ /* 0x000fe200097e2439 */
[----:B------:R-:W-:Y:S01]  /*1c30*/  IMAD.WIDE.U32 R8, R15, UR58, R8 ;  /* 0x0000003a0f087c25 */ /* 0x000fe2000f8e0008 */
[----:B------:R-:W-:Y:S01]  /*1c40*/  UISETP.LT.AND UP1, UPT, URZ, UR19, UPT ;  /* 0x000000133f00728c */ /* 0x000fe2000bf21270 */
[----:B------:R-:W-:Y:S01]  /*1c50*/  IADD3.X R13, R13, UR41, R20, P0, !PT ;  /* 0x000000290d0d7c10 */ /* 0x000fe200087fe414 */
[----:B------:R-:W-:Y:S01]  /*1c60*/  UIADD3 UR11, UP3, UP2, UR56, UR39, UR59 ;  /* 0x00000027380b7290 */ /* 0x000fe2000fa7e03b */
[----:B------:R-:W-:Y:S01]  /*1c70*/  IMAD R5, R5, UR29, R25 ;  /* 0x0000001d05057c24 */ /* 0x000fe2000f8e0219 */
[----:B------:R-:W-:Y:S01]  /*1c80*/  USEL UR19, URZ, UR19, !UP1 ;  /* 0x000000133f137287 */ /* 0x000fe2000c800000 */
[----:B------:R-:W-:Y:S01]  /*1c90*/  MOV R10, R8 ;  /* 0x00000008000a7202 */ /* 0x000fe20000000f00 */
[----:B------:R-:W-:Y:S01]  /*1ca0*/  UIADD3.X UR6, UR55, UR6, UR52, UP3, UP2 ;  /* 0x0000000637067290 */ /* 0x000fe20009fe4434 */
[----:B------:R-:W-:Y:S01]  /*1cb0*/  IMAD.U32 R19, RZ, RZ, UR38 ;  /* 0x00000026ff137e24 */ /* 0x000fe2000f8e00ff */
[----:B------:R-:W-:Y:S01]  /*1cc0*/  UISETP.GT.AND UP1, UPT, UR51, UR19, UPT ;  /* 0x000000133300728c */ /* 0x000fe2000bf24270 */
[----:B------:R-:W-:Y:S01]  /*1cd0*/  IADD3 R8, P0, R5, UR11, RZ ;  /* 0x0000000b05087c10 */ /* 0x000fe2000ff1e0ff */
[----:B------:R-:W-:Y:S01]  /*1ce0*/  UIMAD UR21, UR58, UR23, UR21 ;  /* 0x000000173a1572a4 */ /* 0x000fe2000f8e0215 */
[-C--:B------:R-:W-:Y:S01]  /*1cf0*/  IMAD R18, R27, R6.reuse, RZ ;  /* 0x000000061b127224 */ /* 0x080fe200078e02ff */
[----:B------:R-:W-:Y:S01]  /*1d00*/  ULDC.64 UR44, c[0x0][0x400] ;  /* 0x00010000002c7ab9 */ /* 0x000fe20000000a00 */
[----:B------:R-:W-:Y:S01]  /*1d10*/  LEA.HI.X.SX32 R5, R5, UR6, 0x1, P0 ;  /* 0x0000000605057c11 */ /* 0x000fe200080f0eff */
[----:B------:R-:W-:Y:S01]  /*1d20*/  IMAD.WIDE.U32 R12, R19, UR58, R12 ;  /* 0x0000003a130c7c25 */ /* 0x000fe2000f8e000c */
[----:B------:R-:W-:Y:S01]  /*1d30*/  PLOP3.LUT P0, PT, PT, PT, UP1, 0x80, 0x0 ;  /* 0x000000000000781c */ /* 0x000fe20003f0f018 */
[----:B------:R-:W-:Y:S01]  /*1d40*/  ULDC.64 UR24, c[0x0][0x210] ;  /* 0x0000840000187ab9 */ /* 0x000fe20000000a00 */
[----:B------:R-:W-:Y:S01]  /*1d50*/  LEA R228, P2, R8, UR44, 0x2 ;  /* 0x0000002c08e47c11 */ /* 0x000fe2000f8410ff */
[----:B------:R-:W-:Y:S01]  /*1d60*/  VIADD R11, R9, UR21 ;  /* 0x00000015090b7c36 */ /* 0x000fe20008000000 */
[----:B------:R-:W-:Y:S01]  /*1d70*/  ULDC.64 UR22, c[0x0][0x3e0] ;  /* 0x0000f80000167ab9 */ /* 0x000fe20000000a00 */
[C---:B------:R-:W-:Y:S01]  /*1d80*/  IMAD R18, R4.reuse, R7, R18 ;  /* 0x0000000704127224 */ /* 0x040fe200078e0212 */
[----:B------:R-:W-:Y:S01]  /*1d90*/  ULDC.64 UR46, c[0x0][0x2b0] ;  /* 0x0000ac00002e7ab9 */ /* 0x000fe20000000a00 */
[----:B------:R-:W-:Y:S01]  /*1da0*/  IMAD.WIDE.U32 R10, R4, R6, R10 ;  /* 0x00000006040a7225 */ /* 0x000fe200078e000a */
[----:B------:R-:W-:Y:S01]  /*1db0*/  LEA R234, P4, R12, UR24, 0x1 ;  /* 0x000000180cea7c11 */ /* 0x000fe2000f8808ff */
[----:B------:R-:W-:Y:S01]  /*1dc0*/  UIADD3 UR7, UR51, -0x1, URZ ;  /* 0xffffffff33077890 */ /* 0x000fe2000fffe03f */
[----:B------:R-:W-:Y:S01]  /*1dd0*/  LEA.HI.X R229, R8, UR45, R5, 0x2, P2 ;  /* 0x0000002d08e57c11 */ /* 0x000fe200090f1405 */
[----:B------:R-:W-:Y:S01]  /*1de0*/  VIADD R21, R13, UR28 ;  /* 0x0000001c0d157c36 */ /* 0x000fe20008000000 */
[----:B------:R-:W-:Y:S01]  /*1df0*/  LEA R235, P3, R10, UR22, 0x1 ;  /* 0x000000160aeb7c11 */ /* 0x000fe2000f8608ff */
[----:B------:R-:W-:Y:S01]  /*1e00*/  UIMAD.WIDE UR8, UR9, 0x4, UR46 ;  /* 0x00000004090878a5 */ /* 0x000fe2000f8e022e */
[----:B------:R-:W-:Y:S01]  /*1e10*/  IADD3 R18, R11, R18, RZ ;  /* 0x000000120b127210 */ /* 0x000fe20007ffe0ff */
        /* <DEDUP_REMOVED lines=24> */
.L_x_628:
        /* <DEDUP_REMOVED lines=20> */
.L_x_629:
        /* <DEDUP_REMOVED lines=38> */
.L_x_631:
[----:B------:R-:W-:Y:S05]  /*2340*/  BSYNC B0 ;  /* 0x0000000000007941 */ /* 0x000fea0003800000 */
.L_x_630:
        /* <DEDUP_REMOVED lines=21> */
.L_x_633:
[----:B------:R-:W-:Y:S05]  /*24a0*/  BSYNC B0 ;  /* 0x0000000000007941 */ /* 0x000fea0003800000 */
.L_x_632:
        /* <DEDUP_REMOVED lines=34> */
.L_x_635:
[----:B------:R-:W-:Y:S05]  /*26d0*/  BSYNC B0 ;  /* 0x0000000000007941 */ /* 0x000fea0003800000 */
.L_x_634:
        /* <DEDUP_REMOVED lines=23> */
.L_x_627:
        /* <DEDUP_REMOVED lines=53> */
.L_x_638:
[----:B------:R-:W-:Y:S05]  /*2ba0*/  BSYNC B0 ;  /* 0x0000000000007941 */ /* 0x000fea0003800000 */
.L_x_637:
        /* <DEDUP_REMOVED lines=45> */
.L_x_640:
[----:B------:R-:W-:Y:S05]  /*2e80*/  BSYNC B0 ;  /* 0x0000000000007941 */ /* 0x000fea0003800000 */
.L_x_639:
        /* <DEDUP_REMOVED lines=44> */
.L_x_642:
[----:B------:R-:W-:Y:S05]  /*3150*/  BSYNC B0 ;  /* 0x0000000000007941 */ /* 0x000fea0003800000 */
.L_x_641:
        /* <DEDUP_REMOVED lines=47> */
.L_x_644:
[----:B------:R-:W-:Y:S05]  /*3450*/  BSYNC B0 ;  /* 0x0000000000007941 */ /* 0x000fea0003800000 */
.L_x_643:
        /* <DEDUP_REMOVED lines=69> */
.L_x_646:
[----:B------:R-:W-:Y:S05]  /*38b0*/  BSYNC B0 ;  /* 0x0000000000007941 */ /* 0x000fea0003800000 */
.L_x_645:
        /* <DEDUP_REMOVED lines=59> */
.L_x_648:
[----:B------:R-:W-:Y:S05]  /*3c70*/  BSYNC B0 ;  /* 0x0000000000007941 */ /* 0x000fea0003800000 */
.L_x_647:
        /* <DEDUP_REMOVED lines=64> */
.L_x_650:
[----:B------:R-:W-:Y:S05]  /*4080*/  BSYNC B0 ;  /* 0x0000000000007941 */ /* 0x000fea0003800000 */
.L_x_649:
        /* <DEDUP_REMOVED lines=56> */
.L_x_652:
[----:B------:R-:W-:Y:S05]  /*4410*/  BSYNC B0 ;  /* 0x0000000000007941 */ /* 0x000fea0003800000 */
.L_x_651:
[----:B------:R-:W-:Y:S01]  /*4420*/  ULDC.64 UR16, c[0x0][0x3c8] ;  /* 0x0000f20000107ab9 */ /* 0x000fe20000000a00 */
[----:B------:R-:W-:Y:S01]  /*4430*/  USHF.R.S32.HI UR14, URZ, 0x1f, UR58 ;  /* 0x0000001f3f0e7899 */ /* 0x000fe2000801143a */
[----:B-1----:R-:W3:Y:S01]  /*4440*/  LDC.64 R10, c[0x0][0x3b8] ;  /* 0x0000ee00ff0a7b82 */ /* 0x002ee20000000a00 */
[----:B------:R-:W-:Y:S01]  /*4450*/  UISETP.NE.U32.AND UP1, UPT, UR16, URZ, UPT ;  /* 0x0000003f1000728c */ /* 0x000fe2000bf25070 */
[----:B------:R-:W1:Y:S01]  /*4460*/  S2R R8, SR_TID.X ;  /* 0x0000000000087919 */ /* 0x000e620000002100 */
[----:B------:R-:W-:Y:S01]  /*4470*/  IMAD.MOV.U32 R244, RZ, RZ, 0x7f800000 ;  /* 0x7f800000fff47424 */ /* 0x000fe200078e00ff */
[----:B------:R-:W-:Y:S01]  /*4480*/  ULDC UR18, c[0x0][0x270] ;  /* 0x00009c0000127ab9 */ /* 0x000fe20000000800 */
[----:B------:R-:W-:Y:S01]  /*4490*/  UISETP.NE.AND.EX UP1, UPT, UR17, URZ, UPT, UP1 ;  /* 0x0000003f1100728c */ /* 0x000fe2000bf25310 */
[----:B------:R-:W2:Y:S01]  /*44a0*/  S2R R12, SR_TID.X ;  /* 0x00000000000c7919 */ /* 0x000ea20000002100 */
[----:B------:R-:W-:Y:S01]  /*44b0*/  IMAD.MOV.U32 R245, RZ, RZ, 0x7f800000 ;  /* 0x7f800000fff57424 */ /* 0x000fe200078e00ff */
[----:B------:R-:W-:Y:S01]  /*44c0*/  ULDC UR37, c[0x0][0x2dc] ;  /* 0x0000b70000257ab9 */ /* 0x000fe20000000800 */
[----:B------:R-:W0:Y:S02]  /*44d0*/  LDGDEPBAR ;  /* 0x00000000000079af */ /* 0x000e240000000000 */
[----:B------:R-:W-:-:S05]  /*44e0*/  PLOP3.LUT P0, PT, PT, PT, UP1, 0x80, 0x0 ;  /* 0x000000000000781c */ /* 0x000fca0003f0f018 */
[----:B------:R-:W-:Y:S01]  /*44f0*/  @UP1 ULDC.64 UR22, c[0x0][0x3d0] ;  /* 0x0000f40000161ab9 */ /* 0x000fe20000000a00 */
[----:B------:R-:W-:Y:S01]  /*4500*/  @UP1 UMOV UR15, UR14 ;  /* 0x0000000e000f1c82 */ /* 0x000fe20008000000 */
[----:B------:R-:W-:Y:S01]  /*4510*/  @UP1 UIMAD UR6, UR60, UR22, URZ ;  /* 0x000000163c0612a4 */ /* 0x000fe2000f8e023f */
[----:B------:R-:W-:Y:S02]  /*4520*/  @UP1 UMOV UR14, UR58 ;  /* 0x0000003a000e1c82 */ /* 0x000fe40008000000 */
[----:B------:R-:W-:Y:S02]  /*4530*/  @UP1 UIMAD.WIDE.U32 UR14, UR50, UR22, UR14 ;  /* 0x00000016320e12a5 */ /* 0x000fe4000f8e000e */
[----:B------:R-:W-:Y:S01]  /*4540*/  @UP1 UIMAD UR6, UR50, UR23, UR6 ;  /* 0x00000017320612a4 */ /* 0x000fe2000f8e0206 */
[----:B---3--:R-:W3:Y:S01]  /*4550*/  LDG.E.64 R6, desc[UR4][R10.64+0x8] ;  /* 0x000008040a067981 */ /* 0x008ee2000c1e1b00 */
[----:B------:R-:W-:Y:S02]  /*4560*/  @UP1 ULEA UR16, UP0, UR14, UR16, 0x2 ;  /* 0x000000100e101291 */ /* 0x000fe4000f80103f */
[----:B------:R-:W-:Y:S01]  /*4570*/  @UP1 UIADD3 UR6, UR15, UR6, URZ ;  /* 0x000000060f061290 */ /* 0x000fe2000fffe03f */
[----:B------:R-:W-:-:S02]  /*4580*/  CS2R R190, SRZ ;  /* 0x0000000000be7805 */ /* 0x000fc4000001ff00 */
[----:B------:R-:W-:Y:S02]  /*4590*/  CS2R R188, SRZ ;  /* 0x0000000000bc7805 */ /* 0x000fe4000001ff00 */
[----:B------:R-:W-:Y:S01]  /*45a0*/  CS2R R194, SRZ ;  /* 0x0000000000c27805 */ /* 0x000fe2000001ff00 */
[----:B------:R-:W-:Y:S01]  /*45b0*/  @UP1 ULEA.HI.X UR17, UR14, UR17, UR6, 0x2, UP0 ;  /* 0x000000110e111291 */ /* 0x000fe200080f1406 */
[----:B------:R-:W-:Y:S01]  /*45c0*/  IMAD.U32 R4, RZ, RZ, UR16 ;  /* 0x00000010ff047e24 */ /* 0x000fe2000f8e00ff */
[----:B-1----:R-:W-:Y:S01]  /*45d0*/  SHF.R.S32.HI R8, RZ, 0x1f, R8 ;  /* 0x0000001fff087819 */ /* 0x002fe20000011408 */
[----:B------:R-:W-:Y:S01]  /*45e0*/  @UP1 ULDC UR6, c[0x0][0x2e8] ;  /* 0x0000ba0000061ab9 */ /* 0x000fe20000000800 */
[----:B------:R-:W-:Y:S02]  /*45f0*/  CS2R R192, SRZ ;  /* 0x0000000000c07805 */ /* 0x000fe4000001ff00 */
[----:B------:R-:W-:Y:S01]  /*4600*/  CS2R R186, SRZ ;  /* 0x0000000000ba7805 */ /* 0x000fe2000001ff00 */
[----:B------:R-:W-:Y:S01]  /*4610*/  IMAD.U32 R5, RZ, RZ, UR17 ;  /* 0x00000011ff057e24 */ /* 0x000fe2000f8e00ff */
[----:B------:R-:W-:-:S02]  /*4620*/  CS2R R184, SRZ ;  /* 0x0000000000b87805 */ /* 0x000fc4000001ff00 */
[----:B------:R-:W-:Y:S02]  /*4630*/  CS2R R182, SRZ ;  /* 0x0000000000b67805 */ /* 0x000fe4000001ff00 */
[----:B------:R-:W-:Y:S02]  /*4640*/  CS2R R180, SRZ ;  /* 0x0000000000b47805 */ /* 0x000fe4000001ff00 */
[----:B------:R-:W-:Y:S01]  /*4650*/  CS2R R174, SRZ ;  /* 0x0000000000ae7805 */ /* 0x000fe2000001ff00 */
[----:B------:R1:W4:Y:S01]  /*4660*/  @P0 LDG.E R9, desc[UR4][R4.64] ;  /* 0x0000000404090981 */ /* 0x000322000c1e1900 */
[----:B------:R-:W-:Y:S02]  /*4670*/  CS2R R172, SRZ ;  /* 0x0000000000ac7805 */ /* 0x000fe4000001ff00 */
[----:B------:R-:W-:Y:S02]  /*4680*/  CS2R R178, SRZ ;  /* 0x0000000000b27805 */ /* 0x000fe4000001ff00 */
[----:B------:R-:W-:-:S02]  /*4690*/  CS2R R176, SRZ ;  /* 0x0000000000b07805 */ /* 0x000fc4000001ff00 */
[----:B------:R-:W-:Y:S02]  /*46a0*/  CS2R R170, SRZ ;  /* 0x0000000000aa7805 */ /* 0x000fe4000001ff00 */
[----:B------:R-:W-:Y:S02]  /*46b0*/  CS2R R168, SRZ ;  /* 0x0000000000a87805 */ /* 0x000fe4000001ff00 */
[----:B------:R-:W-:Y:S01]  /*46c0*/  CS2R R166, SRZ ;  /* 0x0000000000a67805 */ /* 0x000fe2000001ff00 */
[----:B------:R-:W4:Y:S01]  /*46d0*/  LDG.E.64 R10, desc[UR4][R10.64] ;  /* 0x000000040a0a7981 */ /* 0x000f22000c1e1b00 */
[----:B--2---:R-:W-:Y:S02]  /*46e0*/  LEA.HI R8, R8, R12, RZ, 0x7 ;  /* 0x0000000c08087211 */ /* 0x004fe400078f38ff */
        /* <DEDUP_REMOVED lines=16> */
[----:B-1----:R-:W-:Y:S01]  /*47f0*/  IMAD.MOV.U32 R4, RZ, RZ, 0x4 ;  /* 0x00000004ff047424 */ /* 0x002fe200078e00ff */
[----:B------:R-:W-:Y:S02]  /*4800*/  CS2R R132, SRZ ;  /* 0x0000000000847805 */ /* 0x000fe4000001ff00 */
[----:B------:R-:W-:Y:S02]  /*4810*/  CS2R R78, SRZ ;  /* 0x00000000004e7805 */ /* 0x000fe4000001ff00 */
[----:B------:R-:W-:Y:S01]  /*4820*/  CS2R R76, SRZ ;  /* 0x00000000004c7805 */ /* 0x000fe2000001ff00 */
[----:B------:R-:W-:Y:S01]  /*4830*/  IMAD.WIDE R4, R239, R4, UR8 ;  /* 0x00000008ef047e25 */ /* 0x000fe2000f8e0204 */
        /* <DEDUP_REMOVED lines=30> */
[----:B------:R-:W-:Y:S01]  /*4a20*/  CS2R R20, SRZ ;  /* 0x0000000000147805 */ /* 0x000fe2000001ff00 */
[----:B------:R-:W-:Y:S01]  /*4a30*/  ULDC UR23, c[0x0][0x2d0] ;  /* 0x0000b40000177ab9 */ /* 0x000fe20000000800 */
[----:B------:R-:W-:Y:S01]  /*4a40*/  ULDC.U8 UR17, c[0x0][0x388] ;  /* 0x0000e20000117ab9 */ /* 0x000fe20000000000 */
[----:B-1----:R-:W1:Y:S01]  /*4a50*/  S2R R5, SR_TID.X ;  /* 0x0000000000057919 */ /* 0x002e620000002100 */
[----:B------:R-:W4:Y:S01]  /*4a60*/  @P0 MUFU.RCP R4, UR6 ;  /* 0x0000000600040d08 */ /* 0x000f220008001000 */
[----:B------:R-:W-:Y:S01]  /*4a70*/  SHF.R.S32.HI R8, RZ, 0x7, R8 ;  /* 0x00000007ff087819 */ /* 0x000fe20000011408 */
[----:B------:R-:W-:Y:S01]  /*4a80*/  UIMAD UR6, UR50, UR18, UR58 ;  /* 0x00000012320672a4 */ /* 0x000fe2000f8e023a */
[----:B------:R-:W-:-:S03]  /*4a90*/  ULDC UR16, c[0x0][0x2ec] ;  /* 0x0000bb0000107ab9 */ /* 0x000fc60000000800 */
[----:B------:R-:W-:Y:S01]  /*4aa0*/  IMAD.SHL.U32 R8, R8, 0x20, RZ ;  /* 0x0000002008087824 */ /* 0x000fe200078e00ff */
[----:B------:R-:W-:-:S04]  /*4ab0*/  USHF.L.U32 UR6, UR6, 0x5, URZ ;  /* 0x0000000506067899 */ /* 0x000fc8000800063f */
[----:B------:R-:W-:Y:S01]  /*4ac0*/  USHF.R.S32.HI UR14, URZ, 0x1f, UR6 ;  /* 0x0000001f3f0e7899 */ /* 0x000fe20008011406 */
[----:B-1----:R-:W-:-:S05]  /*4ad0*/  IMAD.SHL.U32 R5, R5, 0x2, RZ ;  /* 0x0000000205057824 */ /* 0x002fca00078e00ff */
[----:B------:R-:W-:Y:S01]  /*4ae0*/  LOP3.LUT R8, R8, 0x6, R5, 0xf8, !PT ;  /* 0x0000000608087812 */ /* 0x000fe200078ef805 */
[----:B------:R-:W-:-:S04]  /*4af0*/  IMAD.U32 R5, RZ, RZ, UR20 ;  /* 0x00000014ff057e24 */ /* 0x000fc8000f8e00ff */
[----:B------:R-:W-:Y:S01]  /*4b00*/  IMAD R238, R5, 0x40, R8 ;  /* 0x0000004005ee7824 */ /* 0x000fe200078e0208 */
[----:B------:R-:W-:-:S03]  /*4b10*/  SHF.R.S32.HI R5, RZ, 0x1f, R25 ;  /* 0x0000001fff057819 */ /* 0x000fc60000011419 */
[C---:B------:R-:W-:Y:S02]  /*4b20*/  VIADD R252, R238.reuse, 0x11 ;  /* 0x00000011eefc7836 */ /* 0x040fe40000000000 */
[C---:B------:R-:W-:Y:S02]  /*4b30*/  VIADD R251, R238.reuse, 0x10 ;  /* 0x00000010eefb7836 */ /* 0x040fe40000000000 */
[C---:B------:R-:W-:Y:S02]  /*4b40*/  VIADD R250, R238.reuse, 0x9 ;  /* 0x00000009eefa7836 */ /* 0x040fe40000000000 */
[----:B------:R-:W-:Y:S01]  /*4b50*/  VIADD R249, R238, 0x8 ;  /* 0x00000008eef97836 */ /* 0x000fe20000000000 */
[----:B---3--:R-:W-:Y:S01]  /*4b60*/  IADD3 R6, P2, P1, R6, UR6, R25 ;  /* 0x0000000606067c10 */ /* 0x008fe2000f95e019 */
[----:B----4-:R-:W-:-:S05]  /*4b70*/  @P0 FMUL.FTZ R4, R9, R4 ;  /* 0x0000000409040220 */ /* 0x010fca0000410000 */
[----:B------:R-:W-:Y:S02]  /*4b80*/  @P0 R2UR UR15, R4 ;  /* 0x00000000040f02ca */ /* 0x000fe400000e0000 */
[----:B------:R-:W-:Y:S02]  /*4b90*/  IADD3.X R4, R7, UR14, R5, P2, P1 ;  /* 0x0000000e07047c10 */ /* 0x000fe400097e2405 */
[----:B------:R-:W-:Y:S01]  /*4ba0*/  I2FP.F32.S32 R5, R238 ;  /* 0x000000ee00057245 */ /* 0x000fe20000201400 */
[C---:B------:R-:W-:Y:S02]  /*4bb0*/  VIADD R7, R238.reuse, 0x19 ;  /* 0x00000019ee077836 */ /* 0x040fe40000000000 */
[----:B------:R1:W-:Y:S04]  /*4bc0*/  STL [R1+0x38], R4 ;  /* 0x0000380401007387 */ /* 0x0003e80000100800 */
[----:B------:R2:W-:Y:S04]  /*4bd0*/  STL [R1+0x28], R5 ;  /* 0x0000280501007387 */ /* 0x0005e80000100800 */
[----:B------:R3:W-:Y:S01]  /*4be0*/  STL [R1+0xc], R7 ;  /* 0x00000c0701007387 */ /* 0x0007e20000100800 */
[----:B-1----:R-:W-:-:S02]  /*4bf0*/  VIADD R4, R238, 0x1 ;  /* 0x00000001ee047836 */ /* 0x002fc40000000000 */
[----:B--2---:R-:W-:-:S03]  /*4c00*/  VIADD R5, R238, 0x18 ;  /* 0x00000018ee057836 */ /* 0x004fc60000000000 */
[----:B------:R-:W-:Y:S02]  /*4c10*/  I2FP.F32.S32 R8, R4 ;  /* 0x0000000400087245 */ /* 0x000fe40000201400 */
[----:B------:R-:W-:Y:S01]  /*4c20*/  I2FP.F32.S32 R4, R7 ;  /* 0x0000000700047245 */ /* 0x000fe20000201400 */
[----:B------:R1:W-:Y:S04]  /*4c30*/  STL [R1+0x8], R5 ;  /* 0x0000080501007387 */ /* 0x0003e80000100800 */
[----:B------:R-:W-:Y:S04]  /*4c40*/  STL [R1+0x2c], R8 ;  /* 0x00002c0801007387 */ /* 0x000fe80000100800 */
[----:B------:R2:W-:Y:S01]  /*4c50*/  STL [R1+0x24], R4 ;  /* 0x0000240401007387 */ /* 0x0005e20000100800 */
[----:B---3--:R-:W-:-:S02]  /*4c60*/  I2FP.F32.S32 R7, R249 ;  /* 0x000000f900077245 */ /* 0x008fc40000201400 */
[----:B-1----:R-:W-:Y:S02]  /*4c70*/  I2FP.F32.S32 R5, R5 ;  /* 0x0000000500057245 */ /* 0x002fe40000201400 */
[----:B--2---:R-:W-:-:S03]  /*4c80*/  I2FP.F32.S32 R4, R252 ;  /* 0x000000fc00047245 */ /* 0x004fc60000201400 */
[----:B------:R1:W-:Y:S04]  /*4c90*/  STL [R1+0x20], R5 ;  /* 0x0000200501007387 */ /* 0x0003e80000100800 */
[----:B------:R2:W-:Y:S01]  /*4ca0*/  STL [R1+0x1c], R4 ;  /* 0x00001c0401007387 */ /* 0x0005e20000100800 */
[----:B-1----:R-:W-:Y:S02]  /*4cb0*/  I2FP.F32.S32 R5, R251 ;  /* 0x000000fb00057245 */ /* 0x002fe40000201400 */
[----:B--2---:R-:W-:-:S03]  /*4cc0*/  I2FP.F32.S32 R4, R250 ;  /* 0x000000fa00047245 */ /* 0x004fc60000201400 */
[----:B------:R-:W-:Y:S04]  /*4cd0*/  STL [R1+0x18], R5 ;  /* 0x0000180501007387 */ /* 0x000fe80000100800 */
[----:B------:R1:W-:Y:S04]  /*4ce0*/  STL [R1+0x14], R4 ;  /* 0x0000140401007387 */ /* 0x0003e80000100800 */
[----:B------:R2:W-:Y:S01]  /*4cf0*/  STL [R1+0x10], R7 ;  /* 0x0000100701007387 */ /* 0x0005e20000100800 */
[----:B------:R-:W-:Y:S02]  /*4d00*/  R2UR UR21, R11 ;  /* 0x000000000b1572ca */ /* 0x000fe400000e0000 */
[----:B------:R-:W-:Y:S01]  /*4d10*/  R2UR UR22, R10 ;  /* 0x000000000a1672ca */ /* 0x000fe200000e0000 */
[----:B-1----:R-:W-:-:S05]  /*4d20*/  IMAD.WIDE.U32 R4, R6, -0x2daee0ad, RZ ;  /* 0xd2511f5306047825 */ /* 0x002fca00078e00ff */
[----:B------:R2:W-:Y:S01]  /*4d30*/  STL.64 [R1], R4 ;  /* 0x0000000401007387 */ /* 0x0005e20000100a00 */
[----:B------:R-:W-:Y:S01]  /*4d40*/  CS2R R24, SRZ ;  /* 0x0000000000187805 */ /* 0x000fe2000001ff00 */
[----:B------:R-:W-:-:S03]  /*4d50*/  UMOV UR6, URZ ;  /* 0x0000003f00067c82 */ /* 0x000fc60008000000 */
[----:B------:R-:W-:Y:S02]  /*4d60*/  UIADD3 UR36, UR21, 0x646e171e, URZ ;  /* 0x646e171e15247890 */ /* 0x000fe4000fffe03f */
[----:B------:R-:W-:Y:S02]  /*4d70*/  UIADD3 UR35, UR22, -0x4ab325aa, URZ ;  /* 0xb54cda5616237890 */ /* 0x000fe4000fffe03f */
[----:B------:R-:W-:Y:S02]  /*4d80*/  UIADD3 UR33, UR21, -0x56f99767, URZ ;  /* 0xa906689915217890 */ /* 0x000fe4000fffe03f */
[----:B------:R-:W-:Y:S02]  /*4d90*/  UIADD3 UR32, UR22, 0x1715609d, URZ ;  /* 0x1715609d16207890 */ /* 0x000fe4000fffe03f */
[----:B------:R-:W-:Y:S02]  /*4da0*/  UIADD3 UR31, UR21, -0x126145ec, URZ ;  /* 0xed9eba14151f7890 */ /* 0x000fe4000fffe03f */
[----:B------:R-:W-:-:S02]  /*4db0*/  UIADD3 UR30, UR22, 0x78dde6e4, URZ ;  /* 0x78dde6e4161e7890 */ /* 0x000fc4000fffe03f */
[----:B------:R-:W-:Y:S02]  /*4dc0*/  UIADD3 UR29, UR21, 0x32370b8f, URZ ;  /* 0x32370b8f151d7890 */ /* 0x000fe4000fffe03f */
[----:B------:R-:W-:Y:S02]  /*4dd0*/  UIADD3 UR28, UR22, -0x255992d5, URZ ;  /* 0xdaa66d2b161c7890 */ /* 0x000fe4000fffe03f */
[----:B------:R-:W-:Y:S02]  /*4de0*/  UIADD3 UR27, UR21, 0x76cf5d0a, URZ ;  /* 0x76cf5d0a151b7890 */ /* 0x000fe4000fffe03f */
[----:B------:R-:W-:Y:S02]  /*4df0*/  UIADD3 UR26, UR22, 0x3c6ef372, URZ ;  /* 0x3c6ef372161a7890 */ /* 0x000fe4000fffe03f */
[----:B------:R-:W-:Y:S02]  /*4e00*/  UIADD3 UR25, UR21, -0x4498517b, URZ ;  /* 0xbb67ae8515197890 */ /* 0x000fe4000fffe03f */
[----:B------:R-:W-:Y:S01]  /*4e10*/  UIADD3 UR24, UR22, -0x61c88647, URZ ;  /* 0x9e3779b916187890 */ /* 0x000fe2000fffe03f */
[----:B------:R-:W-:-:S11]  /*4e20*/  @UP1 UMOV UR6, UR15 ;  /* 0x0000000f00061c82 */ /* 0x000fd60008000000 */
.L_x_655:
[----:B------:R-:W0:Y:S01]  /*4e30*/  LDGDEPBAR ;  /* 0x00000000000079af */ /* 0x000e220000000000 */
[----:B------:R-:W-:Y:S01]  /*4e40*/  USHF.L.U32 UR14, UR20, 0x6, URZ ;  /* 0x00000006140e7899 */ /* 0x000fe2000800063f */
[----:B-----5:R-:W-:Y:S01]  /*4e50*/  FSETP.NEU.FTZ.AND P4, PT, R244, -INF , PT ;  /* 0xff800000f400780b */ /* 0x020fe20003f9d000 */
[----:B------:R-:W-:Y:S01]  /*4e60*/  USHF.L.U32 UR15, UR7, 0x6, URZ ;  /* 0x00000006070f7899 */ /* 0x000fe2000800063f */
[----:B------:R-:W3:Y:S01]  /*4e70*/  LDL.64 R112, [R1] ;  /* 0x0000000001707983 */ /* 0x000ee20000100a00 */
[----:B------:R-:W-:Y:S01]  /*4e80*/  UIADD3 UR18, UR13, 0x40, UR14 ;  /* 0x000000400d127890 */ /* 0x000fe2000fffe00e */
[----:B------:R-:W-:Y:S01]  /*4e90*/  FSETP.NEU.FTZ.AND P0, PT, R245, -INF , PT ;  /* 0xff800000f500780b */ /* 0x000fe20003f1d000 */
[----:B------:R-:W-:Y:S01]  /*4ea0*/  UIADD3 UR14, UR14, 0x40, URZ ;  /* 0x000000400e0e7890 */ /* 0x000fe2000fffe03f */
[----:B-1----:R-:W1:Y:S01]  /*4eb0*/  S2R R116, SR_TID.X ;  /* 0x0000000000747919 */ /* 0x002e620000002100 */
[----:B------:R-:W-:Y:S01]  /*4ec0*/  UIADD3 UR18, UR18, -UR10, URZ ;  /* 0x8000000a12127290 */ /* 0x000fe2000fffe03f */
[----:B------:R-:W4:Y:S03]  /*4ed0*/  S2R R117, SR_TID.X ;  /* 0x0000000000757919 */ /* 0x000f260000002100 */
[----:B------:R-:W-:Y:S01]  /*4ee0*/  UISETP.GE.AND UP0, UPT, UR15, UR18, UPT ;  /* 0x000000120f00728c */ /* 0x000fe2000bf06270 */
[----:B------:R-:W3:Y:S03]  /*4ef0*/  LDL R115, [R1+0x3c] ;  /* 0x00003c0001737983 */ /* 0x000ee60000100800 */
[----:B------:R-:W-:Y:S01]  /*4f00*/  UISETP.LT.AND UP0, UPT, UR14, UR10, UP0 ;  /* 0x0000000a0e00728c */ /* 0x000fe20008701270 */
[----:B------:R-:W3:Y:S05]  /*4f10*/  LDL R114, [R1+0x38] ;  /* 0x0000380001727983 */ /* 0x000eea0000100800 */
[----:B------:R-:W-:Y:S01]  /*4f20*/  PLOP3.LUT P2, PT, PT, PT, UP0, 0x80, 0x0 ;  /* 0x000000000000781c */ /* 0x000fe20003f4f008 */
[----:B------:R-:W-:Y:S01]  /*4f30*/  UISETP.GT.AND UP0, UPT, UR7, UR19, UPT ;  /* 0x000000130700728c */ /* 0x000fe2000bf04270 */
[----:B------:R-:W-:Y:S04]  /*4f40*/  DEPBAR.LE SB0, 0x0 ;  /* 0x000080000000791a */ /* 0x000fe80000000000 */
[----:B------:R-:W-:Y:S01]  /*4f50*/  BAR.SYNC.DEFER_BLOCKING 0x0 ;  /* 0x0000000000007b1d */ /* 0x000fe20000010000 */
[----:B-1----:R-:W-:Y:S04]  /*4f60*/  SHF.R.S32.HI R116, RZ, 0x1f, R116 ;  /* 0x0000001fff747819 */ /* 0x002fe80000011474 */
[----:B----4-:R-:W-:Y:S04]  /*4f70*/  LEA.HI R116, R116, R117, RZ, 0x7 ;  /* 0x0000007574747211 */ /* 0x010fe800078f38ff */
[----:B------:R-:W-:Y:S01]  /*4f80*/  SHF.R.S32.HI R116, RZ, 0x7, R116 ;  /* 0x00000007ff747819 */ /* 0x000fe20000011474 */
[----:B------:R-:W-:Y:S04]  /*4f90*/  LDSM.16.M88.4 R16, [R218] ;  /* 0x00000000da10783b */ /* 0x000fe80000000200 */
[----:B------:R-:W2:Y:S04]  /*4fa0*/  LDSM.16.M88.4 R8, [R2+0x10000] ;  /* 0x010000000208783b */ /* 0x000ea80000000200 */
[----:B------:R-:W1:Y:S04]  /*4fb0*/  LDSM.16.M88.4 R84, [R2+0x10800] ;  /* 0x010800000254783b */ /* 0x000e680000000200 */
[----:B------:R-:W-:Y:S04]  /*4fc0*/  LDSM.16.M88.4 R88, [R220] ;  /* 0x00000000dc58783b */ /* 0x000fe80000000200 */
[----:B------:R-:W4:Y:S04]  /*4fd0*/  LDSM.16.M88.4 R92, [R3+0x10000] ;  /* 0x01000000035c783b */ /* 0x000f280000000200 */
[----:B------:R-:W4:Y:S04]  /*4fe0*/  LDSM.16.M88.4 R96, [R3+0x10800] ;  /* 0x010800000360783b */ /* 0x000f280000000200 */
[----:B------:R-:W-:Y:S04]  /*4ff0*/  LDSM.16.M88.4 R100, [R223] ;  /* 0x00000000df64783b */ /* 0x000fe80000000200 */
[----:B------:R-:W4:Y:S04]  /*5000*/  LDSM.16.M88.4 R104, [R217+0x10000] ;  /* 0x01000000d968783b */ /* 0x000f280000000200 */
[----:B------:R-:W-:Y:S01]  /*5010*/  LDSM.16.M88.4 R108, [R216+0x10000] ;  /* 0x01000000d86c783b */ /* 0x000fe20000000200 */
[C---:B--2---:R-:W-:Y:S06]  /*5020*/  HMMA.16816.F32 R4, R16.reuse, R8, RZ ;  /* 0x000000081004723c */ /* 0x044fec00000018ff */
[C---:B------:R-:W-:Y:S06]  /*5030*/  HMMA.16816.F32 R8, R16.reuse, R10, RZ ;  /* 0x0000000a1008723c */ /* 0x040fec00000018ff */
[C---:B-1----:R-:W-:Y:S06]  /*5040*/  HMMA.16816.F32 R12, R16.reuse, R84, RZ ;  /* 0x00000054100c723c */ /* 0x042fec00000018ff */
[----:B------:R-:W-:Y:S01]  /*5050*/  HMMA.16816.F32 R16, R16, R86, RZ ;  /* 0x000000561010723c */ /* 0x000fe200000018ff */
[----:B------:R-:W1:Y:S05]  /*5060*/  LDSM.16.M88.4 R84, [R217+0x10800] ;  /* 0x01080000d954783b */ /* 0x000e6a0000000200 */
[C---:B----4-:R-:W-:Y:S06]  /*5070*/  HMMA.16816.F32 R4, R88.reuse, R92, R4 ;  /* 0x0000005c5804723c */ /* 0x050fec0000001804 */
[C---:B------:R-:W-:Y:S01]  /*5080*/  HMMA.16816.F32 R8, R88.reuse, R94, R8 ;  /* 0x0000005e5808723c */ /* 0x040fe20000001808 */
[----:B------:R-:W2:Y:S05]  /*5090*/  LDSM.16.M88.4 R92, [R222] ;  /* 0x00000000de5c783b */ /* 0x000eaa0000000200 */
[C---:B------:R-:W-:Y:S06]  /*50a0*/  HMMA.16816.F32 R12, R88.reuse, R96, R12 ;  /* 0x00000060580c723c */ /* 0x040fec000000180c */
[----:B------:R-:W-:Y:S01]  /*50b0*/  HMMA.16816.F32 R16, R88, R98, R16 ;  /* 0x000000625810723c */ /* 0x000fe20000001810 */
[----:B------:R-:W4:Y:S04]  /*50c0*/  LDSM.16.M88.4 R88, [R216+0x10800] ;  /* 0x01080000d858783b */ /* 0x000f280000000200 */
[----:B------:R-:W-:Y:S01]  /*50d0*/  LDSM.16.M88.4 R96, [R218+0x2000] ;  /* 0x00200000da60783b */ /* 0x000fe20000000200 */
[C---:B------:R-:W-:Y:S06]  /*50e0*/  HMMA.16816.F32 R4, R100.reuse, R104, R4 ;  /* 0x000000686404723c */ /* 0x040fec0000001804 */
        /* <DEDUP_REMOVED lines=43> */
[----:B------:R-:W3:Y:S05]  /*53a0*/  LDSM.16.M88.4 R104, [R217+0x14000] ;  /* 0x01400000d968783b */ /* 0x000eea0000000200 */
        /* <DEDUP_REMOVED lines=11> */
[C---:B---3--:R-:W-:Y:S06]  /*5460*/  HMMA.16816.F32 R4, R96.reuse, R104, R4 ;  /* 0x000000686004723c */ /* 0x048fec0000001804 */
        /* <DEDUP_REMOVED lines=25> */
[----:B------:R-:W-:Y:S04]  /*5600*/  IMAD.U32 R89, RZ, RZ, UR20 ;  /* 0x00000014ff597e24 */ /* 0x000fe8000f8e00ff */
[----:B------:R-:W-:Y:S01]  /*5610*/  IMAD R89, R89, 0x2, R116 ;  /* 0x0000000259597824 */ /* 0x000fe200078e0274 */
[C---:B---3--:R-:W-:Y:S01]  /*5620*/  HMMA.16816.F32 R4, R100.reuse, R104, R4 ;  /* 0x000000686404723c */ /* 0x048fe20000001804 */
[----:B------:R-:W-:Y:S04]  /*5630*/  IMAD.U32 R88, RZ, RZ, UR7 ;  /* 0x00000007ff587e24 */ /* 0x000fe8000f8e00ff */
[----:B------:R-:W-:Y:S01]  /*5640*/  LOP3.LUT R90, R89, UR21, RZ, 0x3c, !PT ;  /* 0x00000015595a7c12 */ /* 0x000fe2000f8e3cff */
[C---:B------:R-:W-:Y:S01]  /*5650*/  HMMA.16816.F32 R8, R100.reuse, R106, R8 ;  /* 0x0000006a6408723c */ /* 0x040fe20000001808 */
[----:B------:R-:W3:Y:S04]  /*5660*/  LDL R107, [R1+0x10] ;  /* 0x00001000016b7983 */ /* 0x000ee80000100800 */
[----:B------:R-:W-:Y:S01]  /*5670*/  LOP3.LUT R90, R90, R113, RZ, 0x3c, !PT ;  /* 0x000000715a5a7212 */ /* 0x000fe200078e3cff */
[C---:B-1----:R-:W-:Y:S01]  /*5680*/  HMMA.16816.F32 R12, R100.reuse, R84, R12 ;  /* 0x00000054640c723c */ /* 0x042fe2000000180c */
[----:B------:R-:W4:Y:S04]  /*5690*/  LDL R113, [R1+0x28] ;  /* 0x0000280001717983 */ /* 0x000f280000100800 */
[----:B------:R-:W-:Y:S01]  /*56a0*/  IMAD R88, R88, 0x4, R115 ;  /* 0x0000000458587824 */ /* 0x000fe200078e0273 */
[----:B------:R-:W-:Y:S01]  /*56b0*/  HMMA.16816.F32 R16, R100, R86, R16 ;  /* 0x000000566410723c */ /* 0x000fe20000001810 */
[----:B------:R-:W4:Y:S01]  /*56c0*/  LDL R106, [R1+0x14] ;  /* 0x00001400016a7983 */ /* 0x000f220000100800 */
[----:B------:R-:W-:Y:S03]  /*56d0*/  IMAD.U32 R84, RZ, RZ, UR13 ;  /* 0x0000000dff547e24 */ /* 0x000fe6000f8e00ff */
[----:B------:R-:W-:Y:S01]  /*56e0*/  IMAD.WIDE.U32 R88, R88, -0x326172a9, RZ ;  /* 0xcd9e8d5758587825 */ /* 0x000fe200078e00ff */
[C---:B--2---:R-:W-:Y:S01]  /*56f0*/  HMMA.16816.F32 R4, R92.reuse, R108, R4 ;  /* 0x0000006c5c04723c */ /* 0x044fe20000001804 */
[----:B------:R-:W2:Y:S04]  /*5700*/  LDL R103, [R1+0x18] ;  /* 0x0000180001677983 */ /* 0x000ea80000100800 */
[----:B------:R-:W-:Y:S01]  /*5710*/  LOP3.LUT R98, R89, UR22, R114, 0x96, !PT ;  /* 0x0000001659627c12 */ /* 0x000fe2000f8e9672 */
[C---:B------:R-:W-:Y:S01]  /*5720*/  HMMA.16816.F32 R8, R92.reuse, R110, R8 ;  /* 0x0000006e5c08723c */ /* 0x040fe20000001808 */
[----:B------:R-:W-:Y:S01]  /*5730*/  IMAD.MOV.U32 R114, RZ, RZ, 0x8 ;  /* 0x00000008ff727424 */ /* 0x000fe200078e00ff */
[----:B------:R-:W2:Y:S03]  /*5740*/  LDL R102, [R1+0x1c] ;  /* 0x00001c0001667983 */ /* 0x000ea60000100800 */
[----:B------:R-:W-:Y:S06]  /*5750*/  IMAD.WIDE.U32 R96, R90, -0x326172a9, RZ ;  /* 0xcd9e8d575a607825 */ /* 0x000fec00078e00ff */
[----:B------:R-:W-:Y:S01]  /*5760*/  IMAD.WIDE.U32 R98, R98, -0x2daee0ad, RZ ;  /* 0xd2511f5362627825 */ /* 0x000fe200078e00ff */
[----:B------:R-:W-:Y:S02]  /*5770*/  LOP3.LUT R97, R97, UR24, R88, 0x96, !PT ;  /* 0x0000001861617c12 */ /* 0x000fe4000f8e9658 */
[----:B------:R-:W1:Y:S02]  /*5780*/  LDSM.16.M88.4 R88, [R216+0x16800] ;  /* 0x01680000d858783b */ /* 0x000e640000000200 */
[----:B------:R-:W-:Y:S01]  /*5790*/  LOP3.LUT R104, R99, UR25, R112, 0x96, !PT ;  /* 0x0000001963687c12 */ /* 0x000fe2000f8e9670 */
[----:B------:R-:W-:Y:S01]  /*57a0*/  IMAD.WIDE.U32 R86, R97, -0x2daee0ad, RZ ;  /* 0xd2511f5361567825 */ /* 0x000fe200078e00ff */
[----:B------:R-:W2:Y:S03]  /*57b0*/  LDL R112, [R1+0x2c] ;  /* 0x00002c0001707983 */ /* 0x000ea60000100800 */
[----:B------:R-:W-:Y:S01]  /*57c0*/  IMAD.WIDE.U32 R104, R104, -0x326172a9, RZ ;  /* 0xcd9e8d5768687825 */ /* 0x000fe200078e00ff */
[----:B------:R-:W-:Y:S02]  /*57d0*/  LOP3.LUT R85, R87, UR27, R98, 0x96, !PT ;  /* 0x0000001b57557c12 */ /* 0x000fe4000f8e9662 */
[----:B------:R-:W-:Y:S01]  /*57e0*/  @!P2 IADD3 R87, -R84, 0x1, R239 ;  /* 0x000000015457a810 */ /* 0x000fe20007ffe1ef */
[----:B------:R-:W-:Y:S01]  /*57f0*/  IMAD.U32 R98, RZ, RZ, UR15 ;  /* 0x0000000fff627e24 */ /* 0x000fe2000f8e00ff */
[----:B------:R-:W-:Y:S01]  /*5800*/  LOP3.LUT R96, R105, UR26, R96, 0x96, !PT ;  /* 0x0000001a69607c12 */ /* 0x000fe2000f8e9660 */
[----:B------:R-:W-:Y:S01]  /*5810*/  IMAD.WIDE.U32 R84, R85, -0x326172a9, RZ ;  /* 0xcd9e8d5755547825 */ /* 0x000fe200078e00ff */
[----:B------:R-:W2:Y:S02]  /*5820*/  LDL R105, [R1+0x8] ;  /* 0x0000080001697983 */ /* 0x000ea40000100800 */
[----:B------:R-:W-:Y:S01]  /*5830*/  @!P2 IADD3 R98, R98, UR10, R87 ;  /* 0x0000000a6262ac10 */ /* 0x000fe2000fffe057 */
[----:B------:R-:W-:Y:S01]  /*5840*/  IMAD.WIDE.U32 R96, R96, -0x2daee0ad, RZ ;  /* 0xd2511f5360607825 */ /* 0x000fe200078e00ff */
[----:B------:R-:W-:Y:S02]  /*5850*/  LOP3.LUT R100, R85, UR28, R104, 0x96, !PT ;  /* 0x0000001c55647c12 */ /* 0x000fe4000f8e9668 */
[----:B------:R-:W-:Y:S01]  /*5860*/  @!P2 VIMNMX R87, R98, UR10, PT ;  /* 0x0000000a6257ac48 */ /* 0x000fe2000bfe0100 */
[----:B------:R-:W-:Y:S01]  /*5870*/  @!P2 VIADD R85, R238, 0x1 ;  /* 0x00000001ee55a836 */ /* 0x000fe20000000000 */
[----:B------:R-:W-:Y:S01]  /*5880*/  LOP3.LUT R99, R97, UR29, R86, 0x96, !PT ;  /* 0x0000001d61637c12 */ /* 0x000fe2000f8e9656 */
[----:B------:R-:W-:Y:S01]  /*5890*/  IMAD.WIDE.U32 R100, R100, -0x2daee0ad, RZ ;  /* 0xd2511f5364647825 */ /* 0x000fe200078e00ff */
[----:B------:R-:W-:Y:S01]  /*58a0*/  @!P2 VIADDMNMX R86, R98, R114, UR10, PT ;  /* 0x0000000a6256ae46 */ /* 0x000fe2000b800172 */
[----:B------:R-:W2:Y:S01]  /*58b0*/  LDL R104, [R1+0xc] ;  /* 0x00000c0001687983 */ /* 0x000ea20000100800 */
[-C--:B------:R-:W-:Y:S01]  /*58c0*/  @!P2 ISETP.GE.AND P3, PT, R85, R87.reuse, PT ;  /* 0x000000575500a20c */ /* 0x080fe20003f66270 */
[----:B------:R-:W-:Y:S01]  /*58d0*/  IMAD.WIDE.U32 R98, R99, -0x326172a9, RZ ;  /* 0xcd9e8d5763627825 */ /* 0x000fe200078e00ff */
[-C--:B------:R-:W-:Y:S03]  /*58e0*/  @!P2 ISETP.GE.AND P1, PT, R85, R86.reuse, PT ;  /* 0x000000565500a20c */ /* 0x080fe60003f26270 */
[----:B------:R-:W-:Y:S01]  /*58f0*/  FMUL.FTZ R85, R244, 1.4426950216293334961 ;  /* 0x3fb8aa3bf4557820 */ /* 0x000fe20000410000 */
[-C--:B------:R-:W-:Y:S02]  /*5900*/  @!P2 ISETP.GE.AND P6, PT, R238, R87.reuse, PT ;  /* 0x00000057ee00a20c */ /* 0x080fe40003fc6270 */
[----:B------:R-:W-:Y:S01]  /*5910*/  LOP3.LUT R97, R99, UR30, R84, 0x96, !PT ;  /* 0x0000001e63617c12 */ /* 0x000fe2000f8e9654 */
[----:B------:R-:W-:Y:S01]  /*5920*/  FMUL.FTZ R84, R245, 1.4426950216293334961 ;  /* 0x3fb8aa3bf5547820 */ /* 0x000fe20000410000 */
[----:B------:R-:W-:Y:S02]  /*5930*/  FSEL R85, R85, RZ, P4 ;  /* 0x000000ff55557208 */ /* 0x000fe40002000000 */
[----:B------:R-:W-:Y:S01]  /*5940*/  LOP3.LUT R99, R101, UR31, R96, 0x96, !PT ;  /* 0x0000001f65637c12 */ /* 0x000fe2000f8e9660 */
[----:B------:R-:W-:Y:S01]  /*5950*/  IMAD.WIDE.U32 R96, R97, -0x2daee0ad, RZ ;  /* 0xd2511f5361607825 */ /* 0x000fe200078e00ff */
[----:B------:R-:W-:Y:S01]  /*5960*/  FSEL R84, R84, RZ, P0 ;  /* 0x000000ff54547208 */ /* 0x000fe20000000000 */
[C---:B-1----:R-:W-:Y:S03]  /*5970*/  HMMA.16816.F32 R12, R92.reuse, R88, R12 ;  /* 0x000000585c0c723c */ /* 0x042fe6000000180c */
[-C--:B------:R-:W-:Y:S02]  /*5980*/  @!P2 ISETP.GE.AND P0, PT, R238, R86.reuse, PT ;  /* 0x00000056ee00a20c */ /* 0x080fe40003f06270 */
[-C--:B------:R-:W-:Y:S01]  /*5990*/  @!P2 ISETP.GE.AND P4, PT, R249, R87.reuse, PT ;  /* 0x00000057f900a20c */ /* 0x080fe20003f86270 */
[----:B------:R-:W-:Y:S03]  /*59a0*/  HMMA.16816.F32 R16, R92, R90, R16 ;  /* 0x0000005a5c10723c */ /* 0x000fe60000001810 */
[-C--:B------:R-:W-:Y:S02]  /*59b0*/  @!P2 ISETP.GE.AND P5, PT, R250, R87.reuse, PT ;  /* 0x00000057fa00a20c */ /* 0x080fe40003fa6270 */
[----:B------:R-:W-:Y:S01]  /*59c0*/  IMAD.WIDE.U32 R88, R99, -0x326172a9, RZ ;  /* 0xcd9e8d5763587825 */ /* 0x000fe200078e00ff */
[----:B------:R-:W-:Y:S01]  /*59d0*/  LOP3.LUT R100, R97, UR33, R100, 0x96, !PT ;  /* 0x0000002161647c12 */ /* 0x000fe2000f8e9664 */
[----:B------:R-:W2:Y:S04]  /*59e0*/  LDL R99, [R1+0x20] ;  /* 0x0000200001637983 */ /* 0x000ea80000100800 */
[C---:B---3--:R-:W-:Y:S01]  /*59f0*/  FFMA.FTZ R8, R107.reuse, UR6, R8 ;  /* 0x000000066b087c23 */ /* 0x048fe20008010008 */
[----:B------:R-:W-:Y:S04]  /*5a00*/  FFMA.FTZ R10, R107, UR6, R10 ;  /* 0x000000066b0a7c23 */ /* 0x000fe8000801000a */
[----:B------:R-:W-:Y:S01]  /*5a10*/  @!P2 FSEL R8, R8, -INF , !P4 ;  /* 0xff8000000808a808 */ /* 0x000fe20006000000 */
[C---:B----4-:R-:W-:Y:S01]  /*5a20*/  FFMA.FTZ R4, R113.reuse, UR6, R4 ;  /* 0x0000000671047c23 */ /* 0x050fe20008010004 */
[----:B------:R-:W-:Y:S01]  /*5a30*/  FFMA.FTZ R6, R113, UR6, R6 ;  /* 0x0000000671067c23 */ /* 0x000fe20008010006 */
[-C--:B------:R-:W-:Y:S02]  /*5a40*/  @!P2 ISETP.GE.AND P4, PT, R249, R86.reuse, PT ;  /* 0x00000056f900a20c */ /* 0x080fe40003f86270 */
[----:B------:R-:W-:Y:S01]  /*5a50*/  FFMA.FTZ R8, R8, UR16, -R85 ;  /* 0x0000001008087c23 */ /* 0x000fe20008010855 */
[----:B------:R-:W-:Y:S01]  /*5a60*/  @!P2 FSEL R4, R4, -INF , !P6 ;  /* 0xff8000000404a808 */ /* 0x000fe20007000000 */
[----:B------:R-:W-:Y:S01]  /*5a70*/  FFMA.FTZ R9, R106, UR6, R9 ;  /* 0x000000066a097c23 */ /* 0x000fe20008010009 */
[----:B------:R-:W-:Y:S01]  /*5a80*/  @!P2 FSEL R6, R6, -INF , !P0 ;  /* 0xff8000000606a808 */ /* 0x000fe20004000000 */
[----:B------:R-:W-:Y:S01]  /*5a90*/  MUFU.EX2 R124, R8 ;  /* 0x00000008007c7308 */ /* 0x000fe20000000800 */
[----:B------:R-:W-:Y:S01]  /*5aa0*/  @!P2 FSEL R10, R10, -INF , !P4 ;  /* 0xff8000000a0aa808 */ /* 0x000fe20006000000 */
[----:B------:R-:W-:Y:S01]  /*5ab0*/  FFMA.FTZ R4, R4, UR16, -R85 ;  /* 0x0000001004047c23 */ /* 0x000fe20008010855 */
[----:B------:R-:W-:Y:S01]  /*5ac0*/  @!P2 FSEL R9, R9, -INF , !P5 ;  /* 0xff8000000909a808 */ /* 0x000fe20006800000 */
[--C-:B------:R-:W-:Y:S01]  /*5ad0*/  FFMA.FTZ R6, R6, UR16, -R84.reuse ;  /* 0x0000001006067c23 */ /* 0x100fe20008010854 */
[----:B------:R-:W-:Y:S01]  /*5ae0*/  FFMA.FTZ R11, R106, UR6, R11 ;  /* 0x000000066a0b7c23 */ /* 0x000fe2000801000b */
[----:B------:R-:W-:Y:S01]  /*5af0*/  FFMA.FTZ R10, R10, UR16, -R84 ;  /* 0x000000100a0a7c23 */ /* 0x000fe20008010854 */
[----:B--2---:R-:W-:Y:S03]  /*5b00*/  FFMA.FTZ R12, R103, UR6, R12 ;  /* 0x00000006670c7c23 */ /* 0x004fe6000801000c */
[----:B------:R1:W2:Y:S01]  /*5b10*/  MUFU.EX2 R129, R4 ;  /* 0x0000000400817308 */ /* 0x0002a20000000800 */
[----:B------:R-:W-:Y:S01]  /*5b20*/  FFMA.FTZ R9, R9, UR16, -R85 ;  /* 0x0000001009097c23 */ /* 0x000fe20008010855 */
[-C--:B------:R-:W-:Y:S01]  /*5b30*/  @!P2 ISETP.GE.AND P6, PT, R251, R87.reuse, PT ;  /* 0x00000057fb00a20c */ /* 0x080fe20003fc6270 */
[----:B------:R-:W-:Y:S01]  /*5b40*/  FFMA.FTZ R13, R102, UR6, R13 ;  /* 0x00000006660d7c23 */ /* 0x000fe2000801000d */
[-C--:B------:R-:W-:Y:S01]  /*5b50*/  @!P2 ISETP.GE.AND P5, PT, R250, R86.reuse, PT ;  /* 0x00000056fa00a20c */ /* 0x080fe20003fa6270 */
[----:B------:R-:W-:Y:S01]  /*5b60*/  FFMA.FTZ R14, R103, UR6, R14 ;  /* 0x00000006670e7c23 */ /* 0x000fe2000801000e */
[----:B------:R-:W-:Y:S01]  /*5b70*/  @!P2 FSEL R12, R12, -INF , !P6 ;  /* 0xff8000000c0ca808 */ /* 0x000fe20007000000 */
[----:B------:R-:W-:Y:S03]  /*5b80*/  FFMA.FTZ R15, R102, UR6, R15 ;  /* 0x00000006660f7c23 */ /* 0x000fe6000801000f */
[----:B------:R-:W-:Y:S01]  /*5b90*/  MUFU.EX2 R131, R6 ;  /* 0x0000000600837308 */ /* 0x000fe20000000800 */
[----:B------:R-:W-:Y:S02]  /*5ba0*/  @!P2 FSEL R11, R11, -INF , !P5 ;  /* 0xff8000000b0ba808 */ /* 0x000fe40006800000 */
[-C--:B------:R-:W-:Y:S01]  /*5bb0*/  @!P2 ISETP.GE.AND P4, PT, R251, R86.reuse, PT ;  /* 0x00000056fb00a20c */ /* 0x080fe20003f86270 */
[----:B------:R-:W-:Y:S01]  /*5bc0*/  FFMA.FTZ R12, R12, UR16, -R85 ;  /* 0x000000100c0c7c23 */ /* 0x000fe20008010855 */
[-C--:B------:R-:W-:Y:S01]  /*5bd0*/  @!P2 ISETP.GE.AND P5, PT, R252, R86.reuse, PT ;  /* 0x00000056fc00a20c */ /* 0x080fe20003fa6270 */
[----:B------:R-:W-:Y:S01]  /*5be0*/  FFMA.FTZ R11, R11, UR16, -R84 ;  /* 0x000000100b0b7c23 */ /* 0x000fe20008010854 */
[----:B------:R-:W-:Y:S03]  /*5bf0*/  @!P2 FSEL R14, R14, -INF , !P4 ;  /* 0xff8000000e0ea808 */ /* 0x000fe60006000000 */
[----:B------:R-:W-:Y:S01]  /*5c00*/  MUFU.EX2 R125, R9 ;  /* 0x00000009007d7308 */ /* 0x000fe20000000800 */
[----:B-1----:R-:W-:Y:S02]  /*5c10*/  LOP3.LUT R4, R89, UR32, R98, 0x96, !PT ;  /* 0x0000002059047c12 */ /* 0x002fe4000f8e9662 */
[----:B------:R-:W3:Y:S01]  /*5c20*/  LDL R98, [R1+0x24] ;  /* 0x0000240001627983 */ /* 0x000ee20000100800 */
[C---:B------:R-:W-:Y:S01]  /*5c30*/  FFMA.FTZ R7, R112.reuse, UR6, R7 ;  /* 0x0000000670077c23 */ /* 0x040fe20008010007 */
[----:B------:R-:W-:Y:S01]  /*5c40*/  FFMA.FTZ R5, R112, UR6, R5 ;  /* 0x0000000670057c23 */ /* 0x000fe20008010005 */
[----:B------:R-:W-:Y:S01]  /*5c50*/  @!P2 FSEL R15, R15, -INF , !P5 ;  /* 0xff8000000f0fa808 */ /* 0x000fe20006800000 */
[--C-:B------:R-:W-:Y:S03]  /*5c60*/  FFMA.FTZ R14, R14, UR16, -R84.reuse ;  /* 0x000000100e0e7c23 */ /* 0x100fe60008010854 */
[----:B------:R-:W-:Y:S01]  /*5c70*/  MUFU.EX2 R127, R10 ;  /* 0x0000000a007f7308 */ /* 0x000fe20000000800 */
[----:B------:R-:W-:Y:S02]  /*5c80*/  @!P2 FSEL R7, R7, -INF , !P1 ;  /* 0xff8000000707a808 */ /* 0x000fe40004800000 */
[----:B------:R-:W-:Y:S01]  /*5c90*/  @!P2 FSEL R5, R5, -INF , !P3 ;  /* 0xff8000000505a808 */ /* 0x000fe20005800000 */
[--C-:B------:R-:W-:Y:S01]  /*5ca0*/  FFMA.FTZ R15, R15, UR16, -R84.reuse ;  /* 0x000000100f0f7c23 */ /* 0x100fe20008010854 */
[-C--:B------:R-:W-:Y:S01]  /*5cb0*/  @!P2 ISETP.GE.AND P3, PT, R252, R87.reuse, PT ;  /* 0x00000057fc00a20c */ /* 0x080fe20003f66270 */
[----:B------:R-:W-:Y:S01]  /*5cc0*/  FFMA.FTZ R7, R7, UR16, -R84 ;  /* 0x0000001007077c23 */ /* 0x000fe20008010854 */
[-C--:B------:R-:W-:Y:S01]  /*5cd0*/  @!P2 ISETP.GE.AND P0, PT, R105, R87.reuse, PT ;  /* 0x000000576900a20c */ /* 0x080fe20003f06270 */
[--C-:B------:R-:W-:Y:S01]  /*5ce0*/  FFMA.FTZ R5, R5, UR16, -R85.reuse ;  /* 0x0000001005057c23 */ /* 0x100fe20008010855 */
[----:B------:R-:W-:Y:S01]  /*5cf0*/  @!P2 FSEL R13, R13, -INF , !P3 ;  /* 0xff8000000d0da808 */ /* 0x000fe20005800000 */
[----:B------:R1:W-:Y:S01]  /*5d00*/  MUFU.EX2 R130, R7 ;  /* 0x0000000700827308 */ /* 0x0003e20000000800 */
[-C--:B------:R-:W-:Y:S03]  /*5d10*/  @!P2 ISETP.GE.AND P6, PT, R105, R86.reuse, PT ;  /* 0x000000566900a20c */ /* 0x080fe60003fc6270 */
[--C-:B------:R-:W-:Y:S01]  /*5d20*/  FFMA.FTZ R13, R13, UR16, -R85.reuse ;  /* 0x000000100d0d7c23 */ /* 0x100fe20008010855 */
[C---:B------:R-:W-:Y:S05]  /*5d30*/  @!P2 ISETP.GE.AND P1, PT, R104.reuse, R87, PT ;  /* 0x000000576800a20c */ /* 0x040fea0003f26270 */
[----:B------:R4:W-:Y:S01]  /*5d40*/  MUFU.EX2 R128, R5 ;  /* 0x0000000500807308 */ /* 0x0009e20000000800 */
[----:B------:R-:W-:Y:S09]  /*5d50*/  @!P2 ISETP.GE.AND P3, PT, R104, R86, PT ;  /* 0x000000566800a20c */ /* 0x000ff20003f66270 */
[----:B------:R-:W2:Y:S01]  /*5d60*/  MUFU.EX2 R126, R11 ;  /* 0x0000000b007e7308 */ /* 0x000ea20000000800 */
[----:B-1----:R-:W-:Y:S05]  /*5d70*/  IMAD.WIDE.U32 R6, R100, -0x326172a9, RZ ;  /* 0xcd9e8d5764067825 */ /* 0x002fea00078e00ff */
[----:B------:R-:W-:Y:S02]  /*5d80*/  LOP3.LUT R8, R7, UR35, R88, 0x96, !PT ;  /* 0x0000002307087c12 */ /* 0x000fe4000f8e9658 */
[----:B------:R-:W-:Y:S01]  /*5d90*/  LOP3.LUT R88, R6, 0xffff, RZ, 0xc0, !PT ;  /* 0x0000ffff06587812 */ /* 0x000fe200078ec0ff */
[----:B----4-:R-:W-:Y:S01]  /*5da0*/  IMAD.WIDE.U32 R4, R4, -0x2daee0ad, RZ ;  /* 0xd2511f5304047825 */ /* 0x010fe200078e00ff */
[----:B------:R-:W-:Y:S01]  /*5db0*/  LOP3.LUT R87, R6, 0xff, RZ, 0xc0, !PT ;  /* 0x000000ff06577812 */ /* 0x000fe200078ec0ff */
[----:B------:R-:W-:Y:S01]  /*5dc0*/  MUFU.EX2 R121, R12 ;  /* 0x0000000c00797308 */ /* 0x000fe20000000800 */
[----:B------:R-:W-:Y:S02]  /*5dd0*/  SHF.R.U32.HI R86, RZ, 0x18, R6 ;  /* 0x00000018ff567819 */ /* 0x000fe40000011606 */
[--C-:B------:R-:W-:Y:S02]  /*5de0*/  SHF.R.U32.HI R9, RZ, 0x18, R4.reuse ;  /* 0x00000018ff097819 */ /* 0x100fe40000011604 */
[----:B------:R-:W-:Y:S02]  /*5df0*/  SHF.R.U32.HI R89, RZ, 0x10, R4 ;  /* 0x00000010ff597819 */ /* 0x000fe40000011604 */
[C---:B------:R-:W-:Y:S01]  /*5e00*/  LOP3.LUT R10, R4.reuse, 0xffff, RZ, 0xc0, !PT ;  /* 0x0000ffff040a7812 */ /* 0x040fe200078ec0ff */
[C---:B------:R-:W-:Y:S01]  /*5e10*/  FFMA.FTZ R16, R99.reuse, UR6, R16 ;  /* 0x0000000663107c23 */ /* 0x040fe20008010010 */
[----:B------:R-:W-:Y:S01]  /*5e20*/  LOP3.LUT R7, R4, 0xff, RZ, 0xc0, !PT ;  /* 0x000000ff04077812 */ /* 0x000fe200078ec0ff */
[----:B------:R-:W-:Y:S01]  /*5e30*/  FFMA.FTZ R18, R99, UR6, R18 ;  /* 0x0000000663127c23 */ /* 0x000fe20008010012 */
[C---:B------:R-:W-:Y:S01]  /*5e40*/  LOP3.LUT R4, R8.reuse, 0xffff, RZ, 0xc0, !PT ;  /* 0x0000ffff08047812 */ /* 0x040fe200078ec0ff */
[----:B------:R-:W-:Y:S01]  /*5e50*/  MUFU.EX2 R120, R13 ;  /* 0x0000000d00787308 */ /* 0x000fe20000000800 */
[----:B------:R-:W-:Y:S02]  /*5e60*/  SHF.R.U32.HI R90, RZ, 0x10, R6 ;  /* 0x00000010ff5a7819 */ /* 0x000fe40000011606 */
[----:B------:R-:W-:Y:S02]  /*5e70*/  LOP3.LUT R6, R5, UR36, R96, 0x96, !PT ;  /* 0x0000002405067c12 */ /* 0x000fe4000f8e9660 */
[----:B------:R-:W-:Y:S02]  /*5e80*/  LOP3.LUT R5, R8, 0xff, RZ, 0xc0, !PT ;  /* 0x000000ff08057812 */ /* 0x000fe400078ec0ff */
[----:B------:R-:W-:Y:S03]  /*5e90*/  SHF.R.U32.HI R4, RZ, 0x8, R4 ;  /* 0x00000008ff047819 */ /* 0x000fe60000011604 */
[----:B------:R-:W-:Y:S01]  /*5ea0*/  MUFU.EX2 R123, R14 ;  /* 0x0000000e007b7308 */ /* 0x000fe20000000800 */
[----:B------:R-:W-:Y:S02]  /*5eb0*/  @!P2 FSEL R16, R16, -INF , !P0 ;  /* 0xff8000001010a808 */ /* 0x000fe40004000000 */
[----:B------:R-:W-:Y:S02]  /*5ec0*/  ISETP.LE.U32.AND P0, PT, R5, UR17, PT ;  /* 0x0000001105007c0c */ /* 0x000fe4000bf03070 */
[----:B------:R-:W-:Y:S01]  /*5ed0*/  LOP3.LUT R4, R4, 0xffff, RZ, 0xc0, !PT ;  /* 0x0000ffff04047812 */ /* 0x000fe200078ec0ff */
[----:B------:R-:W-:Y:S01]  /*5ee0*/  FFMA.FTZ R16, R16, UR16, -R85 ;  /* 0x0000001010107c23 */ /* 0x000fe20008010855 */
[--C-:B------:R-:W-:Y:S03]  /*5ef0*/  SHF.R.U32.HI R5, RZ, 0x10, R8.reuse ;  /* 0x00000010ff057819 */ /* 0x100fe60000011608 */
[----:B------:R-:W-:Y:S01]  /*5f00*/  MUFU.EX2 R122, R15 ;  /* 0x0000000f007a7308 */ /* 0x000fe20000000800 */
[----:B------:R-:W-:Y:S02]  /*5f10*/  SHF.R.U32.HI R8, RZ, 0x18, R8 ;  /* 0x00000018ff087819 */ /* 0x000fe40000011608 */
[----:B------:R-:W-:Y:S02]  /*5f20*/  @!P2 FSEL R18, R18, -INF , !P6 ;  /* 0xff8000001212a808 */ /* 0x000fe40007000000 */
[----:B------:R-:W-:Y:S02]  /*5f30*/  ISETP.LE.U32.AND P4, PT, R87, UR17, PT ;  /* 0x0000001157007c0c */ /* 0x000fe4000bf83070 */
[----:B------:R-:W-:Y:S01]  /*5f40*/  ISETP.LE.U32.AND P5, PT, R86, UR17, PT ;  /* 0x0000001156007c0c */ /* 0x000fe2000bfa3070 */
[----:B--2---:R-:W-:Y:S01]  /*5f50*/  @!P0 FADD.FTZ R129, -R129, -RZ ;  /* 0x800000ff81818221 */ /* 0x004fe20000010100 */
[--C-:B------:R-:W-:Y:S01]  /*5f60*/  FFMA.FTZ R18, R18, UR16, -R84.reuse ;  /* 0x0000001012127c23 */ /* 0x100fe20008010854 */
[----:B------:R-:W1:Y:S01]  /*5f70*/  MUFU.EX2 R117, R16 ;  /* 0x0000001000757308 */ /* 0x000e620000000800 */
[----:B------:R-:W-:Y:S07]  /*5f80*/  ISETP.LE.U32.AND P0, PT, R9, UR17, PT ;  /* 0x0000001109007c0c */ /* 0x000fee000bf03070 */
[----:B------:R-:W-:Y:S02]  /*5f90*/  @!P4 FADD.FTZ R124, -R124, -RZ ;  /* 0x800000ff7c7cc221 */ /* 0x000fe40000010100 */
[----:B------:R-:W-:Y:S01]  /*5fa0*/  MUFU.EX2 R119, R18 ;  /* 0x0000001200777308 */ /* 0x000fe20000000800 */
[----:B------:R-:W-:Y:S01]  /*5fb0*/  @!P5 FADD.FTZ R126, -R126, -RZ ;  /* 0x800000ff7e7ed221 */ /* 0x000fe20000010100 */
[C---:B---3--:R-:W-:Y:S01]  /*5fc0*/  FFMA.FTZ R17, R98.reuse, UR6, R17 ;  /* 0x0000000662117c23 */ /* 0x048fe20008010011 */
[----:B------:R-:W-:Y:S04]  /*5fd0*/  FFMA.FTZ R19, R98, UR6, R19 ;  /* 0x0000000662137c23 */ /* 0x000fe80008010013 */
[----:B------:R-:W-:Y:S02]  /*5fe0*/  @!P2 FSEL R17, R17, -INF , !P1 ;  /* 0xff8000001111a808 */ /* 0x000fe40004800000 */
[----:B------:R-:W-:Y:S02]  /*5ff0*/  ISETP.LE.U32.AND P1, PT, R4, UR17, PT ;  /* 0x0000001104007c0c */ /* 0x000fe4000bf23070 */
[----:B------:R-:W-:Y:S01]  /*6000*/  LOP3.LUT R4, R5, 0xff, RZ, 0xc0, !PT ;  /* 0x000000ff05047812 */ /* 0x000fe200078ec0ff */
[----:B------:R-:W-:Y:S01]  /*6010*/  FFMA.FTZ R85, R17, UR16, -R85 ;  /* 0x0000001011557c23 */ /* 0x000fe20008010855 */
[----:B------:R-:W-:Y:S02]  /*6020*/  @!P2 FSEL R19, R19, -INF , !P3 ;  /* 0xff8000001313a808 */ /* 0x000fe40005800000 */
[----:B------:R-:W-:Y:S01]  /*6030*/  ISETP.LE.U32.AND P6, PT, R4, UR17, PT ;  /* 0x0000001104007c0c */ /* 0x000fe2000bfc3070 */
[----:B------:R-:W-:Y:S01]  /*6040*/  MUFU.EX2 R116, R85 ;  /* 0x0000005500747308 */ /* 0x000fe20000000800 */
[----:B------:R-:W-:Y:S01]  /*6050*/  ISETP.LE.U32.AND P2, PT, R8, UR17, PT ;  /* 0x0000001108007c0c */ /* 0x000fe2000bf43070 */
[----:B------:R-:W-:Y:S01]  /*6060*/  FFMA.FTZ R84, R19, UR16, -R84 ;  /* 0x0000001013547c23 */ /* 0x000fe20008010854 */
[----:B------:R-:W-:Y:S02]  /*6070*/  SHF.R.U32.HI R4, RZ, 0x8, R88 ;  /* 0x00000008ff047819 */ /* 0x000fe40000011658 */
[----:B------:R-:W-:Y:S01]  /*6080*/  LOP3.LUT R5, R90, 0xff, RZ, 0xc0, !PT ;  /* 0x000000ff5a057812 */ /* 0x000fe200078ec0ff */
[----:B------:R-:W-:Y:S01]  /*6090*/  @!P1 FADD.FTZ R128, -R128, -RZ ;  /* 0x800000ff80809221 */ /* 0x000fe20000010100 */
[----:B------:R-:W-:Y:S03]  /*60a0*/  LOP3.LUT R4, R4, 0xffff, RZ, 0xc0, !PT ;  /* 0x0000ffff04047812 */ /* 0x000fe600078ec0ff */
[----:B------:R-:W2:Y:S01]  /*60b0*/  MUFU.EX2 R118, R84 ;  /* 0x0000005400767308 */ /* 0x000ea20000000800 */
[----:B------:R-:W-:Y:S02]  /*60c0*/  ISETP.LE.U32.AND P3, PT, R7, UR17, PT ;  /* 0x0000001107007c0c */ /* 0x000fe4000bf63070 */
[----:B------:R-:W-:Y:S01]  /*60d0*/  ISETP.LE.U32.AND P1, PT, R4, UR17, PT ;  /* 0x0000001104007c0c */ /* 0x000fe2000bf23070 */
[----:B------:R-:W-:Y:S01]  /*60e0*/  @!P6 FADD.FTZ R131, -R131, -RZ ;  /* 0x800000ff8383e221 */ /* 0x000fe20000010100 */
[----:B------:R-:W-:Y:S01]  /*60f0*/  LOP3.LUT R4, R6, 0xff, RZ, 0xc0, !PT ;  /* 0x000000ff06047812 */ /* 0x000fe200078ec0ff */
[----:B------:R-:W-:Y:S01]  /*6100*/  @!P2 FADD.FTZ R130, -R130, -RZ ;  /* 0x800000ff8282a221 */ /* 0x000fe20000010100 */
[----:B------:R-:W-:Y:S02]  /*6110*/  ISETP.LE.U32.AND P6, PT, R5, UR17, PT ;  /* 0x0000001105007c0c */ /* 0x000fe4000bfc3070 */
[----:B------:R-:W-:Y:S02]  /*6120*/  SHF.R.U32.HI R5, RZ, 0x18, R6 ;  /* 0x00000018ff057819 */ /* 0x000fe40000011606 */
[----:B------:R-:W-:Y:S02]  /*6130*/  ISETP.LE.U32.AND P2, PT, R4, UR17, PT ;  /* 0x0000001104007c0c */ /* 0x000fe4000bf43070 */
[----:B------:R-:W-:Y:S01]  /*6140*/  LOP3.LUT R4, R6, 0xffff, RZ, 0xc0, !PT ;  /* 0x0000ffff06047812 */ /* 0x000fe200078ec0ff */
[----:B-1----:R-:W-:Y:S01]  /*6150*/  @!P3 FADD.FTZ R117, -R117, -RZ ;  /* 0x800000ff7575b221 */ /* 0x002fe20000010100 */
[----:B------:R-:W-:Y:S01]  /*6160*/  ISETP.LE.U32.AND P4, PT, R5, UR17, PT ;  /* 0x0000001105007c0c */ /* 0x000fe2000bf83070 */
[----:B------:R-:W-:Y:S01]  /*6170*/  @!P1 FADD.FTZ R125, -R125, -RZ ;  /* 0x800000ff7d7d9221 */ /* 0x000fe20000010100 */
[----:B------:R-:W-:Y:S01]  /*6180*/  LOP3.LUT R5, R89, 0xff, RZ, 0xc0, !PT ;  /* 0x000000ff59057812 */ /* 0x000fe200078ec0ff */
[----:B--2---:R-:W-:Y:S01]  /*6190*/  @!P0 FADD.FTZ R118, -R118, -RZ ;  /* 0x800000ff76768221 */ /* 0x004fe20000010100 */
[----:B------:R-:W-:Y:S01]  /*61a0*/  SHF.R.U32.HI R4, RZ, 0x8, R4 ;  /* 0x00000008ff047819 */ /* 0x000fe20000011604 */
[----:B------:R-:W-:Y:S01]  /*61b0*/  @!P6 FADD.FTZ R127, -R127, -RZ ;  /* 0x800000ff7f7fe221 */ /* 0x000fe20000010100 */
[----:B------:R-:W-:Y:S02]  /*61c0*/  SHF.R.U32.HI R6, RZ, 0x10, R6 ;  /* 0x00000010ff067819 */ /* 0x000fe40000011606 */
[----:B------:R-:W-:Y:S01]  /*61d0*/  ISETP.LE.U32.AND P1, PT, R5, UR17, PT ;  /* 0x0000001105007c0c */ /* 0x000fe2000bf23070 */
[----:B------:R-:W-:Y:S01]  /*61e0*/  @!P2 FADD.FTZ R121, -R121, -RZ ;  /* 0x800000ff7979a221 */ /* 0x000fe20000010100 */
[----:B------:R-:W-:Y:S02]  /*61f0*/  LOP3.LUT R4, R4, 0xffff, RZ, 0xc0, !PT ;  /* 0x0000ffff04047812 */ /* 0x000fe400078ec0ff */
[----:B------:R-:W-:Y:S01]  /*6200*/  SHF.R.U32.HI R5, RZ, 0x8, R10 ;  /* 0x00000008ff057819 */ /* 0x000fe2000001160a */
[----:B------:R-:W-:Y:S01]  /*6210*/  @!P4 FADD.FTZ R122, -R122, -RZ ;  /* 0x800000ff7a7ac221 */ /* 0x000fe20000010100 */
[----:B------:R-:W-:Y:S02]  /*6220*/  LOP3.LUT R6, R6, 0xff, RZ, 0xc0, !PT ;  /* 0x000000ff06067812 */ /* 0x000fe400078ec0ff */
[----:B------:R-:W-:Y:S02]  /*6230*/  ISETP.LE.U32.AND P6, PT, R4, UR17, PT ;  /* 0x0000001104007c0c */ /* 0x000fe4000bfc3070 */
[----:B------:R-:W-:Y:S02]  /*6240*/  LOP3.LUT R4, R5, 0xffff, RZ, 0xc0, !PT ;  /* 0x0000ffff05047812 */ /* 0x000fe400078ec0ff */
[----:B------:R-:W-:Y:S01]  /*6250*/  ISETP.LE.U32.AND P5, PT, R6, UR17, PT ;  /* 0x0000001106007c0c */ /* 0x000fe2000bfa3070 */
[----:B------:R-:W-:Y:S01]  /*6260*/  @!P1 FADD.FTZ R119, -R119, -RZ ;  /* 0x800000ff77779221 */ /* 0x000fe20000010100 */
[----:B------:R-:W-:Y:S02]  /*6270*/  F2FP.RELU.F16.F32.PACK_AB R6, R128, R129 ;  /* 0x000000818006723e */ /* 0x000fe400000008ff */
[----:B------:R-:W-:Y:S02]  /*6280*/  F2FP.RELU.F16.F32.PACK_AB R5, R130, R131 ;  /* 0x000000838205723e */ /* 0x000fe400000008ff */
[----:B------:R-:W-:Y:S01]  /*6290*/  ISETP.LE.U32.AND P2, PT, R4, UR17, PT ;  /* 0x0000001104007c0c */ /* 0x000fe2000bf43070 */
[----:B------:R1:W-:Y:S01]  /*62a0*/  STS [R240+0x22000], R6 ;  /* 0x02200006f0007388 */ /* 0x0003e20000000800 */
[----:B------:R-:W-:Y:S01]  /*62b0*/  F2FP.RELU.F16.F32.PACK_AB R4, R125, R124 ;  /* 0x0000007c7d04723e */ /* 0x000fe200000008ff */
[----:B------:R-:W-:Y:S01]  /*62c0*/  @!P6 FADD.FTZ R120, -R120, -RZ ;  /* 0x800000ff7878e221 */ /* 0x000fe20000010100 */
[----:B------:R-:W-:Y:S01]  /*62d0*/  F2FP.RELU.F16.F32.PACK_AB R8, R126, R127 ;  /* 0x0000007f7e08723e */ /* 0x000fe200000008ff */
[----:B------:R2:W-:Y:S01]  /*62e0*/  STS [R240+0x22400], R5 ;  /* 0x02240005f0007388 */ /* 0x0005e20000000800 */
[----:B------:R-:W-:Y:S01]  /*62f0*/  FSETP.GE.FTZ.AND P1, PT, R128, RZ, PT ;  /* 0x000000ff8000720b */ /* 0x000fe20003f36000 */
[----:B------:R-:W-:Y:S01]  /*6300*/  @!P5 FADD.FTZ R123, -R123, -RZ ;  /* 0x800000ff7b7bd221 */ /* 0x000fe20000010100 */
[----:B------:R-:W-:Y:S01]  /*6310*/  F2FP.RELU.F16.F32.PACK_AB R7, R120, R121 ;  /* 0x000000797807723e */ /* 0x000fe200000008ff */
[----:B------:R3:W-:Y:S01]  /*6320*/  STS [R243+0x22000], R4 ;  /* 0x02200004f3007388 */ /* 0x0007e20000000800 */
[----:B------:R-:W-:Y:S03]  /*6330*/  FSETP.GE.FTZ.AND P3, PT, R121, RZ, PT ;  /* 0x000000ff7900720b */ /* 0x000fe60003f76000 */
[----:B------:R-:W-:Y:S01]  /*6340*/  @!P2 FADD.FTZ R116, -R116, -RZ ;  /* 0x800000ff7474a221 */ /* 0x000fe20000010100 */
[----:B------:R-:W-:Y:S01]  /*6350*/  STS [R243+0x22400], R8 ;  /* 0x02240008f3007388 */ /* 0x000fe20000000800 */
[----:B------:R-:W-:Y:S03]  /*6360*/  FSETP.GE.FTZ.AND P2, PT, R129, RZ, PT ;  /* 0x000000ff8100720b */ /* 0x000fe60003f56000 */
[----:B------:R-:W-:Y:S01]  /*6370*/  STS [R241+0x22000], R7 ;  /* 0x02200007f1007388 */ /* 0x000fe20000000800 */
[----:B-1----:R-:W-:Y:S02]  /*6380*/  F2FP.RELU.F16.F32.PACK_AB R6, R122, R123 ;  /* 0x0000007b7a06723e */ /* 0x002fe400000008ff */
[----:B--2---:R-:W-:Y:S03]  /*6390*/  F2FP.RELU.F16.F32.PACK_AB R5, R116, R117 ;  /* 0x000000757405723e */ /* 0x004fe600000008ff */
[----:B------:R-:W-:Y:S01]  /*63a0*/  STS [R241+0x22400], R6 ;  /* 0x02240006f1007388 */ /* 0x000fe20000000800 */
[----:B---3--:R-:W-:Y:S03]  /*63b0*/  F2FP.RELU.F16.F32.PACK_AB R4, R118, R119 ;  /* 0x000000777604723e */ /* 0x008fe600000008ff */
[----:B------:R-:W-:Y:S04]  /*63c0*/  STS [R242+0x22000], R5 ;  /* 0x02200005f2007388 */ /* 0x000fe80000000800 */
[----:B------:R-:W-:Y:S04]  /*63d0*/  STS [R242+0x22400], R4 ;  /* 0x02240004f2007388 */ /* 0x000fe80000000800 */
[----:B------:R-:W-:Y:S04]  /*63e0*/  LDSM.16.M88.4 R16, [R218+0x8000] ;  /* 0x00800000da10783b */ /* 0x000fe80000000200 */
[----:B------:R-:W1:Y:S04]  /*63f0*/  LDSM.16.M88.4 R8, [R2+0x18000] ;  /* 0x018000000208783b */ /* 0x000e680000000200 */
[----:B------:R-:W2:Y:S04]  /*6400*/  LDSM.16.M88.4 R84, [R2+0x18800] ;  /* 0x018800000254783b */ /* 0x000ea80000000200 */
[----:B------:R-:W-:Y:S04]  /*6410*/  LDSM.16.M88.4 R88, [R220+0x8000] ;  /* 0x00800000dc58783b */ /* 0x000fe80000000200 */
[----:B------:R-:W3:Y:S04]  /*6420*/  LDSM.16.M88.4 R92, [R3+0x18000] ;  /* 0x01800000035c783b */ /* 0x000ee80000000200 */
[----:B------:R-:W4:Y:S04]  /*6430*/  LDSM.16.M88.4 R96, [R3+0x18800] ;  /* 0x018800000360783b */ /* 0x000f280000000200 */
[----:B------:R-:W-:Y:S04]  /*6440*/  LDSM.16.M88.4 R100, [R223+0x8000] ;  /* 0x00800000df64783b */ /* 0x000fe80000000200 */
[----:B------:R-:W4:Y:S04]  /*6450*/  LDSM.16.M88.4 R104, [R217+0x18000] ;  /* 0x01800000d968783b */ /* 0x000f280000000200 */
        /* <DEDUP_REMOVED lines=11> */
[----:B------:R-:W3:Y:S04]  /*6510*/  LDSM.16.M88.4 R88, [R216+0x18800] ;  /* 0x01880000d858783b */ /* 0x000ee80000000200 */
[----:B------:R-:W-:Y:S01]  /*6520*/  LDSM.16.M88.4 R96, [R218+0xa000] ;  /* 0x00a00000da60783b */ /* 0x000fe20000000200 */
[C---:B------:R-:W-:Y:S06]  /*6530*/  HMMA.16816.F32 R4, R100.reuse, R104, R4 ;  /* 0x000000686404723c */ /* 0x040fec0000001804 */
        /* <DEDUP_REMOVED lines=15> */
[----:B------:R-:W-:Y:S02]  /*6630*/  FSETP.GE.FTZ.AND P0, PT, R124, RZ, PT ;  /* 0x000000ff7c00720b */ /* 0x000fe40003f16000 */
[----:B------:R-:W3:Y:S01]  /*6640*/  LDG.E R113, desc[UR4][R114.64] ;  /* 0x0000000472717981 */ /* 0x000ee2000c1e1900 */
[C---:B----4-:R-:W-:Y:S03]  /*6650*/  HMMA.16816.F32 R4, R96.reuse, R104, R4 ;  /* 0x000000686004723c */ /* 0x050fe60000001804 */
[----:B------:R-:W4:Y:S03]  /*6660*/  LDSM.16.M88.4 R88, [R3+0x1a800] ;  /* 0x01a800000358783b */ /* 0x000f260000000200 */
[C---:B------:R-:W-:Y:S01]  /*6670*/  HMMA.16816.F32 R8, R96.reuse, R106, R8 ;  /* 0x0000006a6008723c */ /* 0x040fe20000001808 */
[----:B------:R-:W-:Y:S04]  /*6680*/  LDSM.16.M88.4 R92, [R223+0xa000] ;  /* 0x00a00000df5c783b */ /* 0x000fe80000000200 */
[----:B------:R-:W4:Y:S01]  /*6690*/  LDSM.16.M88.4 R104, [R217+0x1a000] ;  /* 0x01a00000d968783b */ /* 0x000f220000000200 */
[C---:B-1----:R-:W-:Y:S03]  /*66a0*/  HMMA.16816.F32 R12, R96.reuse, R84, R12 ;  /* 0x00000054600c723c */ /* 0x042fe6000000180c */
[----:B------:R-:W3:Y:S03]  /*66b0*/  LDG.E R112, desc[UR4][R114.64+0x20] ;  /* 0x0000200472707981 */ /* 0x000ee6000c1e1900 */
        /* <DEDUP_REMOVED lines=64> */
[----:B------:R-:W4:Y:S05]  /*6ac0*/  LDSM.16.M88.4 R88, [R216+0x1e800] ;  /* 0x01e80000d858783b */ /* 0x000f2a0000000200 */
[C---:B------:R-:W-:Y:S06]  /*6ad0*/  HMMA.16816.F32 R4, R100.reuse, R104, R4 ;  /* 0x000000686404723c */ /* 0x040fec0000001804 */
[C---:B------:R-:W-:Y:S06]  /*6ae0*/  HMMA.16816.F32 R8, R100.reuse, R106, R8 ;  /* 0x0000006a6408723c */ /* 0x040fec0000001808 */
[C---:B-1----:R-:W-:Y:S06]  /*6af0*/  HMMA.16816.F32 R12, R100.reuse, R84, R12 ;  /* 0x00000054640c723c */ /* 0x042fec000000180c */
        /* <DEDUP_REMOVED lines=10> */
[-C--:B------:R-:W-:Y:S02]  /*6ba0*/  FSEL R5, R5, R113.reuse, P1 ;  /* 0x0000007105057208 */ /* 0x080fe40000800000 */
[----:B------:R-:W-:Y:S01]  /*6bb0*/  FSEL R4, R4, R113, P0 ;  /* 0x0000007104047208 */ /* 0x000fe20000000000 */
[----:B------:R-:W-:Y:S01]  /*6bc0*/  FMUL.FTZ R8, R129, R8 ;  /* 0x0000000881087220 */ /* 0x000fe20000410000 */
[----:B------:R-:W-:Y:S01]  /*6bd0*/  FSETP.GE.FTZ.AND P0, PT, R116, RZ, PT ;  /* 0x000000ff7400720b */ /* 0x000fe20003f16000 */
[----:B------:R-:W-:Y:S01]  /*6be0*/  FMUL.FTZ R5, R128, R5 ;  /* 0x0000000580057220 */ /* 0x000fe20000410000 */
[----:B------:R-:W-:Y:S01]  /*6bf0*/  FSETP.GE.FTZ.AND P1, PT, R125, RZ, PT ;  /* 0x000000ff7d00720b */ /* 0x000fe20003f36000 */
[----:B------:R-:W-:Y:S01]  /*6c00*/  FMUL.FTZ R84, R124, R4 ;  /* 0x000000047c547220 */ /* 0x000fe20000410000 */
[C---:B------:R-:W-:Y:S01]  /*6c10*/  FADD.FTZ R12, -R113.reuse, R12 ;  /* 0x0000000c710c7221 */ /* 0x040fe20000010100 */
[----:B------:R-:W-:Y:S01]  /*6c20*/  FADD.FTZ R13, -R113, R13 ;  /* 0x0000000d710d7221 */ /* 0x000fe20000010100 */
[----:B------:R-:W-:Y:S01]  /*6c30*/  F2FP.F16.F32.PACK_AB R4, R5, R8 ;  /* 0x000000080504723e */ /* 0x000fe200000000ff */
[----:B------:R-:W-:Y:S01]  /*6c40*/  FADD.FTZ R16, -R113, R16 ;  /* 0x0000001071107221 */ /* 0x000fe20000010100 */
[-C--:B------:R-:W-:Y:S01]  /*6c50*/  FSEL R9, R9, R113.reuse, P1 ;  /* 0x0000007109097208 */ /* 0x080fe20000800000 */
[----:B------:R-:W-:Y:S01]  /*6c60*/  FADD.FTZ R6, -R112, R6 ;  /* 0x0000000670067221 */ /* 0x000fe20000010100 */
[----:B------:R-:W-:Y:S01]  /*6c70*/  FSETP.GE.FTZ.AND P2, PT, R120, RZ, PT ;  /* 0x000000ff7800720b */ /* 0x000fe20003f56000 */
[----:B------:R1:W-:Y:S01]  /*6c80*/  STS [R240+0x20000], R4 ;  /* 0x02000004f0007388 */ /* 0x0003e20000000800 */
[----:B------:R-:W-:Y:S01]  /*6c90*/  FSETP.GE.FTZ.AND P1, PT, R117, RZ, PT ;  /* 0x000000ff7500720b */ /* 0x000fe20003f36000 */
[----:B------:R-:W-:Y:S01]  /*6ca0*/  FADD.FTZ R11, -R112, R11 ;  /* 0x0000000b700b7221 */ /* 0x000fe20000010100 */
        /* <DEDUP_REMOVED lines=10> */
[----:B------:R-:W-:Y:S01]  /*6d50*/  FSETP.GE.FTZ.AND P3, PT, R123, RZ, PT ;  /* 0x000000ff7b00720b */ /* 0x000fe20003f76000 */
[----:B------:R-:W-:Y:S01]  /*6d60*/  FMUL.FTZ R9, R125, R9 ;  /* 0x000000097d097220 */ /* 0x000fe20000410000 */
[----:B------:R-:W-:Y:S01]  /*6d70*/  FSEL R6, R6, R112, P1 ;  /* 0x0000007006067208 */ /* 0x000fe20000800000 */
[----:B------:R-:W-:Y:S01]  /*6d80*/  FMUL.FTZ R16, R117, R16 ;  /* 0x0000001075107220 */ /* 0x000fe20000410000 */
[----:B------:R-:W-:Y:S01]  /*6d90*/  FSETP.GE.FTZ.AND P1, PT, R126, RZ, PT ;  /* 0x000000ff7e00720b */ /* 0x000fe20003f36000 */
[----:B------:R-:W-:Y:S01]  /*6da0*/  FMUL.FTZ R113, R116, R113 ;  /* 0x0000007174717220 */ /* 0x000fe20000410000 */
[----:B------:R-:W-:Y:S01]  /*6db0*/  F2FP.F16.F32.PACK_AB R8, R8, R12 ;  /* 0x0000000c0808723e */ /* 0x000fe200000000ff */
[----:B------:R-:W-:Y:S01]  /*6dc0*/  FMUL.FTZ R13, R131, R6 ;  /* 0x00000006830d7220 */ /* 0x000fe20000410000 */
[----:B------:R-:W-:Y:S02]  /*6dd0*/  FSETP.GE.FTZ.AND P2, PT, R122, RZ, PT ;  /* 0x000000ff7a00720b */ /* 0x000fe40003f56000 */
[----:B------:R-:W-:Y:S01]  /*6de0*/  F2FP.F16.F32.PACK_AB R9, R9, R84 ;  /* 0x000000540909723e */ /* 0x000fe200000000ff */
[----:B-1----:R-:W-:Y:S01]  /*6df0*/  FADD.FTZ R4, -R112, R7 ;  /* 0x0000000770047221 */ /* 0x002fe20000010100 */
[----:B------:R-:W-:Y:S02]  /*6e00*/  FSEL R15, R15, R112, P2 ;  /* 0x000000700f0f7208 */ /* 0x000fe40001000000 */
[----:B------:R-:W-:Y:S02]  /*6e10*/  F2FP.F16.F32.PACK_AB R7, R113, R16 ;  /* 0x000000107107723e */ /* 0x000fe400000000ff */
        /* <DEDUP_REMOVED lines=23> */
[----:B------:R-:W-:Y:S03]  /*6f90*/  PLOP3.LUT P0, PT, PT, PT, UP0, 0x80, 0x0 ;  /* 0x000000000000781c */ /* 0x000fe60003f0f008 */
        /* <DEDUP_REMOVED lines=164> */
.L_x_653:
[----:B------:R-:W-:Y:S01]  /*79e0*/  LDSM.16.M88.4 R128, [R224] ;  /* 0x00000000e080783b */ /* 0x000fe20000000200 */
[----:B------:R-:W1:Y:S01]  /*79f0*/  LDC R231, c[0x0][0x270] ;  /* 0x00009c00ffe77b82 */ /* 0x000e620000000800 */
[----:B------:R-:W-:Y:S02]  /*7a00*/  @UP0 UIADD3 UR15, UP1, UR8, -0x100, URZ ;  /* 0xffffff00080f0890 */ /* 0x000fe4000ff3e03f */
[----:B------:R-:W3:Y:S02]  /*7a10*/  LDSM.16.MT88.4 R16, [R0+0x10000] ;  /* 0x010000000010783b */ /* 0x000ee40000004200 */
[----:B------:R-:W-:Y:S02]  /*7a20*/  @UP0 UIADD3.X UR14, UR9, -0x1, URZ, UP1, !UPT ;  /* 0xffffffff090e0890 */ /* 0x000fe40008ffe43f */
[----:B------:R-:W2:Y:S01]  /*7a30*/  LDSM.16.M88.4 R124, [R224+0x1000] ;  /* 0x00100000e07c783b */ /* 0x000ea20000000200 */
[----:B------:R-:W-:Y:S01]  /*7a40*/  @UP0 UMOV UR8, UR15 ;  /* 0x0000000f00080c82 */ /* 0x000fe20008000000 */
[----:B------:R-:W-:Y:S02]  /*7a50*/  @UP0 UIADD3 UR12, UP1, UR12, -0x100, URZ ;  /* 0xffffff000c0c0890 */ /* 0x000fe4000ff3e03f */
[----:B------:R-:W4:Y:S01]  /*7a60*/  LDSM.16.MT88.4 R96, [R0+0x12000] ;  /* 0x012000000060783b */ /* 0x000f220000004200 */
[----:B------:R-:W-:Y:S01]  /*7a70*/  @UP0 UMOV UR9, UR14 ;  /* 0x0000000e00090c82 */ /* 0x000fe20008000000 */
[----:B------:R-:W-:Y:S02]  /*7a80*/  @UP0 UIADD3.X UR11, UR11, -0x1, URZ, UP1, !UPT ;  /* 0xffffffff0b0b0890 */ /* 0x000fe40008ffe43f */
[----:B------:R-:W4:Y:S04]  /*7a90*/  LDSM.16.MT88.4 R112, [R0+0x14000] ;  /* 0x014000000070783b */ /* 0x000f280000004200 */
[----:B------:R-:W4:Y:S04]  /*7aa0*/  LDSM.16.MT88.4 R196, [R0+0x16000] ;  /* 0x0160000000c4783b */ /* 0x000f280000004200 */
[----:B------:R-:W-:Y:S04]  /*7ab0*/  LDSM.16.M88.4 R200, [R227] ;  /* 0x00000000e3c8783b */ /* 0x000fe80000000200 */
[----:B------:R-:W4:Y:S04]  /*7ac0*/  LDSM.16.MT88.4 R204, [R0+0x10800] ;  /* 0x0108000000cc783b */ /* 0x000f280000004200 */
[----:B------:R-:W4:Y:S04]  /*7ad0*/  LDSM.16.M88.4 R208, [R227+0x1000] ;  /* 0x00100000e3d0783b */ /* 0x000f280000000200 */
[----:B------:R-:W-:Y:S01]  /*7ae0*/  LDSM.16.MT88.4 R212, [R0+0x14800] ;  /* 0x0148000000d4783b */ /* 0x000fe20000004200 */
[-C--:B---3--:R-:W-:Y:S03]  /*7af0*/  HMMA.16816.F32 R4, R128, R16.reuse, RZ ;  /* 0x000000108004723c */ /* 0x088fe600000018ff */
[----:B-1----:R-:W-:Y:S03]  /*7b00*/  IMAD R231, R231, UR37, RZ ;  /* 0x00000025e7e77c24 */ /* 0x002fe6000f8e02ff */
[C---:B--2---:R-:W-:Y:S06]  /*7b10*/  HMMA.16816.F32 R8, R124.reuse, R16, RZ ;  /* 0x000000107c08723c */ /* 0x044fec00000018ff */
        /* <DEDUP_REMOVED lines=67> */
[C---:B------:R-:W-:Y:S01]  /*7f50*/  IMAD.U32 R196, R231.reuse, -0x40, RZ ;  /* 0xffffffc0e7c47824 */ /* 0x040fe200078e00ff */
        /* <DEDUP_REMOVED lines=10> */
[----:B------:R2:W5:Y:S01]  /*8000*/  @P0 LDG.E R244, desc[UR4][R212.64] ;  /* 0x00000004d4f40981 */ /* 0x000562000c1e1900 */
        /* <DEDUP_REMOVED lines=8> */
[----:B------:R-:W-:Y:S01]  /*8090*/  IMAD.SHL.U32 R197, R231, 0x10, RZ ;  /* 0x00000010e7c57824 */ /* 0x000fe200078e00ff */
[----:B------:R-:W-:Y:S05]  /*80a0*/  HMMA.16816.F32 R128, R200, R206, R128 ;  /* 0x000000cec880723c */ /* 0x000fea0000001880 */
[-C--:B------:R-:W-:Y:S01]  /*80b0*/  LEA R204, P1, R197, R228.reuse, 0x2 ;  /* 0x000000e4c5cc7211 */ /* 0x080fe200078210ff */
[C---:B------:R-:W-:Y:S02]  /*80c0*/  IMAD R210, R231.reuse, 0x18, RZ ;  /* 0x00000018e7d27824 */ /* 0x040fe400078e02ff */
[----:B------:R-:W-:Y:S03]  /*80d0*/  IMAD.SHL.U32 R209, R231, 0x20, RZ ;  /* 0x00000020e7d17824 */ /* 0x000fe600078e00ff */
[-C--:B------:R-:W-:Y:S01]  /*80e0*/  LEA.HI.X.SX32 R205, R197, R229.reuse, 0x2, P1 ;  /* 0x000000e5c5cd7211 */ /* 0x080fe200008f16ff */
[----:B------:R-:W-:Y:S01]  /*80f0*/  IMAD R211, R231, 0x30, RZ ;  /* 0x00000030e7d37824 */ /* 0x000fe200078e02ff */
[CC--:B------:R-:W-:Y:S03]  /*8100*/  LEA R208, P1, R209.reuse, R228.reuse, 0x2 ;  /* 0x000000e4d1d07211 */ /* 0x0c0fe600078210ff */
[----:B------:R4:W-:Y:S01]  /*8110*/  REDG.E.ADD.F32.FTZ.RN.STRONG.GPU desc[UR4][R204.64], R6 ;  /* 0x00000006cc0079a6 */ /* 0x0009e2000c10f384 */
[CC--:B-1----:R-:W-:Y:S02]  /*8120*/  LEA R4, P2, R210.reuse, R228.reuse, 0x2 ;  /* 0x000000e4d2047211 */ /* 0x0c2fe400078410ff */
[-C--:B------:R-:W-:Y:S02]  /*8130*/  LEA.HI.X.SX32 R209, R209, R229.reuse, 0x2, P1 ;  /* 0x000000e5d1d17211 */ /* 0x080fe400008f16ff */
        /* <DEDUP_REMOVED lines=8> */
[-C--:B-1----:R-:W-:Y:S02]  /*81c0*/  LEA.HI.X.SX32 R7, R211, R229.reuse, 0x2, P2 ;  /* 0x000000e5d3077211 */ /* 0x082fe400010f16ff */
        /* <DEDUP_REMOVED lines=10> */
[C---:B---3--:R-:W-:Y:S04]  /*8270*/  IMAD.IADD R7, R196.reuse, 0x1, R208 ;  /* 0x00000001c4077824 */ /* 0x048fe800078e02d0 */
[----:B------:R1:W-:Y:S01]  /*8280*/  REDG.E.ADD.F32.FTZ.RN.STRONG.GPU desc[UR4][R8.64], R18 ;  /* 0x00000012080079a6 */ /* 0x0003e2000c10f384 */
[C---:B----4-:R-:W-:Y:S01]  /*8290*/  IMAD.IADD R4, R196.reuse, 0x1, R7 ;  /* 0x00000001c4047824 */ /* 0x050fe200078e0207 */
[CC--:B------:R-:W-:Y:S03]  /*82a0*/  LEA R6, P2, R7.reuse, R228.reuse, 0x2 ;  /* 0x000000e407067211 */ /* 0x0c0fe600078410ff */
[----:B------:R-:W-:Y:S01]  /*82b0*/  IMAD.IADD R5, R196, 0x1, R4 ;  /* 0x00000001c4057824 */ /* 0x000fe200078e0204 */
[-C--:B------:R-:W-:Y:S02]  /*82c0*/  LEA.HI.X.SX32 R7, R7, R229.reuse, 0x2, P2 ;  /* 0x000000e507077211 */ /* 0x080fe400010f16ff */
[CC--:B--2---:R-:W-:Y:S03]  /*82d0*/  LEA R16, P1, R4.reuse, R228.reuse, 0x2 ;  /* 0x000000e404107211 */ /* 0x0c4fe600078210ff */
        /* <DEDUP_REMOVED lines=327> */
.L_x_654:
[----:B------:R-:W-:Y:S02]  /*9750*/  UISETP.GT.AND UP0, UPT, UR7, UR19, UPT ;  /* 0x000000130700728c */ /* 0x000fe4000bf04270 */
[----:B------:R-:W-:Y:S04]  /*9760*/  UIADD3 UR7, UR7, -0x1, URZ ;  /* 0xffffffff07077890 */ /* 0x000fe8000fffe03f */
[----:B------:R-:W-:Y:S11]  /*9770*/  PLOP3.LUT P0, PT, PT, PT, UP0, 0x80, 0x0 ;  /* 0x000000000000781c */ /* 0x000ff60003f0f008 */
[----:B------:R-:W-:Y:S02]  /*9780*/  @!UPT UIADD3 URZ, URZ, URZ, URZ ;  /* 0x0000003f3f3ff290 */ /* 0x000fe4000fffe03f */
[----:B------:R-:W-:Y:S05]  /*9790*/  @P0 BRA `(.L_x_655) ;  /* 0xffffffb400a40947 */ /* 0x000fea000383ffff */
[----:B------:R-:W2:Y:S01]  /*97a0*/  LDL R112, [R1+0x30] ;  /* 0x0000300001707983 */ /* 0x000ea20000100800 */
[----:B------:R-:W-:Y:S01]  /*97b0*/  ULDC UR7, c[0x0][0x38c] ;  /* 0x0000e30000077ab9 */ /* 0x000fe20000000800 */
[----:B------:R-:W-:Y:S02]  /*97c0*/  ULDC UR6, c[0x0][0x390] ;  /* 0x0000e40000067ab9 */ /* 0x000fe40000000800 */
[----:B------:R-:W3:Y:S01]  /*97d0*/  LDL R111, [R1+0x34] ;  /* 0x00003400016f7983 */ /* 0x000ee20000100800 */
        /* <DEDUP_REMOVED lines=199> */
[----:B------:R-:W-:Y:S01]  /*a450*/  PLOP3.LUT P0, PT, PT, PT, UP0, 0x80, 0x0 ;  /* 0x000000000000781c */ /* 0x000fe20003f0f008 */
[----:B------:R-:W-:Y:S01]  /*a460*/  @UP0 UMOV UR18, UR8 ;  /* 0x0000000800120c82 */ /* 0x000fe20008000000 */
[----:B--2---:R-:W-:Y:S04]  /*a470*/  STS [R112], R63 ;  /* 0x0000003f70007388 */ /* 0x004fe80000000800 */
[----:B------:R-:W-:Y:S04]  /*a480*/  STS [R112+0x400], R62 ;  /* 0x0004003e70007388 */ /* 0x000fe80000000800 */
[----:B---3--:R-:W-:Y:S04]  /*a490*/  STS [R111], R59 ;  /* 0x0000003b6f007388 */ /* 0x008fe80000000800 */
        /* <DEDUP_REMOVED lines=76> */
.L_x_656:
[----:B------:R-:W-:Y:S01]  /*a960*/  @UP0 UIADD3 UR14, UR34, UR40, URZ ;  /* 0x00000028220e0290 */ /* 0x000fe2000fffe03f */
[----:B------:R-:W-:Y:S01]  /*a970*/  @UP0 ULDC.64 UR8, c[0x0][0x458] ;  /* 0x0001160000080ab9 */ /* 0x000fe20000000a00 */
[----:B------:R-:W-:Y:S02]  /*a980*/  USHF.L.U32 UR11, UR20, 0x6, URZ ;  /* 0x00000006140b7899 */ /* 0x000fe4000800063f */
[----:B------:R-:W-:Y:S02]  /*a990*/  @UP0 UIMAD.WIDE.U32 UR12, UR14, UR8, URZ ;  /* 0x000000080e0c02a5 */ /* 0x000fe4000f8e003f */
[----:B------:R-:W-:-:S04]  /*a9a0*/  @UP0 UIMAD UR14, UR14, UR9, URZ ;  /* 0x000000090e0e02a4 */ /* 0x000fc8000f8e023f */
[----:B------:R-:W-:-:S03]  /*a9b0*/  @UP0 UIADD3 UR17, UR13, UR14, URZ ;  /* 0x0000000e0d110290 */ /* 0x000fc6000fffe03f */
[----:B------:R-:W-:Y:S01]  /*a9c0*/  @UP0 UMOV UR13, UR12 ;  /* 0x0000000c000d0c82 */ /* 0x000fe20008000000 */
[----:B------:R-:W-:Y:S08]  /*a9d0*/  @P0 BRA `(.L_x_657) ;  /* 0x0000000000340947 */ /* 0x000ff00003800000 */
        /* <DEDUP_REMOVED lines=13> */
.L_x_657:
        /* <DEDUP_REMOVED lines=13> */
[----:B------:R-:W-:-:S03]  /*ab80*/  USHF.R.S32.HI UR16, URZ, 0x1f, UR58 ;  /* 0x0000001f3f107899 */ /* 0x000fc6000801143a */
[----:B------:R-:W-:Y:S01]  /*ab90*/  IMAD.U32 R5, RZ, RZ, UR14 ;  /* 0x0000000eff057e24 */ /* 0x000fe2000f8e00ff */
[----:B------:R-:W-:Y:S01]  /*aba0*/  IADD3 R6, P0, R6, UR18, RZ ;  /* 0x0000001206067c10 */ /* 0x000fe2000ff1e0ff */
[----:B------:R-:W-:Y:S01]  /*abb0*/  ULDC.64 UR14, c[0x0][0x468] ;  /* 0x00011a00000e7ab9 */ /* 0x000fe20000000a00 */
[C---:B------:R-:W-:Y:S01]  /*abc0*/  ISETP.GE.AND P5, PT, R4.reuse, UR10, PT ;  /* 0x0000000a04007c0c */ /* 0x040fe2000bfa6270 */
[----:B------:R-:W-:Y:S01]  /*abd0*/  VIADD R10, R4, 0x20 ;  /* 0x00000020040a7836 */ /* 0x000fe20000000000 */
[----:B------:R-:W-:Y:S01]  /*abe0*/  UIMAD UR16, UR16, UR14, URZ ;  /* 0x0000000e101072a4 */ /* 0x000fe2000f8e023f */
[----:B------:R-:W-:Y:S01]  /*abf0*/  IADD3.X R7, R7, UR19, R5, P0, !PT ;  /* 0x0000001307077c10 */ /* 0x000fe200087fe405 */
[----:B------:R-:W-:Y:S01]  /*ac00*/  IMAD.U32 R5, RZ, RZ, UR14 ;  /* 0x0000000eff057e24 */ /* 0x000fe2000f8e00ff */
[----:B------:R1:W2:Y:S01]  /*ac10*/  LDS.128 R44, [R230+0x11000] ;  /* 0x01100000e62c7984 */ /* 0x0002a20000000c00 */
[----:B------:R-:W-:Y:S01]  /*ac20*/  UIMAD UR15, UR58, UR15, UR16 ;  /* 0x0000000f3a0f72a4 */ /* 0x000fe2000f8e0210 */
[----:B------:R-:W-:Y:S01]  /*ac30*/  ISETP.GE.AND P4, PT, R10, UR10, PT ;  /* 0x0000000a0a007c0c */ /* 0x000fe2000bf86270 */
[----:B------:R-:W-:Y:S01]  /*ac40*/  IMAD.WIDE.U32 R10, R5, UR58, R6 ;  /* 0x0000003a050a7c25 */ /* 0x000fe2000f8e0006 */
[----:B------:R1:W3:Y:S01]  /*ac50*/  LDS.128 R40, [R230+0x13000] ;  /* 0x01300000e6287984 */ /* 0x0002e20000000c00 */
[----:B------:R-:W-:-:S02]  /*ac60*/  SHF.R.S32.HI R64, RZ, 0x1f, R4 ;  /* 0x0000001fff407819 */ /* 0x000fc40000011404 */
        /* <DEDUP_REMOVED lines=30> */
.L_x_659:
[----:B------:R-:W-:Y:S05]  /*ae50*/  BSYNC B0 ;  /* 0x0000000000007941 */ /* 0x000fea0003800000 */
.L_x_658:
        /* <DEDUP_REMOVED lines=22> */
.L_x_661:
[----:B------:R-:W-:Y:S05]  /*afc0*/  BSYNC B0 ;  /* 0x0000000000007941 */ /* 0x000fea0003800000 */
.L_x_660:
        /* <DEDUP_REMOVED lines=38> */
.L_x_663:
[----:B------:R-:W-:Y:S05]  /*b230*/  BSYNC B0 ;  /* 0x0000000000007941 */ /* 0x000fea0003800000 */
.L_x_662:
        /* <DEDUP_REMOVED lines=21> */
.L_x_636:
[----:B------:R-:W-:Y:S05]  /*b390*/  BSYNC B1 ;  /* 0x0000000000017941 */ /* 0x000fea0003800000 */
.L_x_622:
[----:B-12---:R-:W2:Y:S04]  /*b3a0*/  LDL R5, [R1+0x44] ;  /* 0x0000440001057983 */ /* 0x006ea80000100800 */
[----:B------:R-:W3:Y:S01]  /*b3b0*/  LDL.LU R4, [R1+0x40] ;  /* 0x0000400001047983 */ /* 0x000ee20000300800 */
[----:B------:R-:W-:Y:S02]  /*b3c0*/  ULDC UR6, c[0x0][0xc] ;  /* 0x0000030000067ab9 */ /* 0x000fe40000000800 */
[----:B------:R-:W-:Y:S01]  /*b3d0*/  UIADD3 UR20, UR6, UR20, URZ ;  /* 0x0000001406147290 */ /* 0x000fe2000fffe03f */
[----:B--2---:R-:W-:Y:S02]  /*b3e0*/  R2UR UR8, R5 ;  /* 0x00000000050872ca */ /* 0x004fe400000e0000 */
[----:B---3--:R-:W-:-:S11]  /*b3f0*/  R2UR UR7, R4 ;  /* 0x00000000040772ca */ /* 0x008fd600000e0000 */
[----:B------:R-:W-:Y:S02]  /*b400*/  UISETP.GE.AND UP0, UPT, UR20, UR8, UPT ;  /* 0x000000081400728c */ /* 0x000fe4000bf06270 */
[----:B------:R-:W-:-:S04]  /*b410*/  UIADD3 UR7, UR7, 0x1, URZ ;  /* 0x0000000107077890 */ /* 0x000fc8000fffe03f */
[----:B------:R-:W-:Y:S02]  /*b420*/  PLOP3.LUT P0, PT, PT, PT, UP0, 0x80, 0x0 ;  /* 0x000000000000781c */ /* 0x000fe40003f0f008 */
[----:B------:R-:W-:-:S05]  /*b430*/  IMAD.U32 R4, RZ, RZ, UR7 ;  /* 0x00000007ff047e24 */ /* 0x000fca000f8e00ff */
[----:B------:R1:W-:Y:S06]  /*b440*/  STL [R1+0x40], R4 ;  /* 0x0000400401007387 */ /* 0x0003ec0000100800 */
[----:B------:R-:W-:Y:S05]  /*b450*/  @P0 BRA `(.L_x_664) ;  /* 0x0000000000040947 */ /* 0x000fea0003800000 */
[----:B------:R-:W-:Y:S05]  /*b460*/  BRA `(.L_x_665) ;  /* 0xffffff5400887947 */ /* 0x000fea000383ffff */
.L_x_664:
[----:B------:R-:W-:Y:S05]  /*b470*/  EXIT ;  /* 0x000000000000794d */ /* 0x000fea0003800000 */
.L_x_666:
        /* <DEDUP_REMOVED lines=16> */
.L_x_1049:


//--------------------- .text._ZN5flash44flash_bwd_dq_dk_dv_loop_seqk_parallel_kernelI23Flash_bwd_kernel_traitsILi256ELi64ELi64ELi8ELi4ELi2ELi2ELb0ELb1EN7cutlass6half_tE19Flash_kernel_traitsILi256ELi64ELi64ELi8ES3_EELb0ELb1ELb0ELb1ELb0ELb0ELb1EEEvNS_16Flash_bwd_paramsE --------------------------
	.section	.text._ZN5flash44flash_bwd_dq_dk_dv_loop_seqk_parallel_kernelI23Flash_bwd_kernel_traitsILi256ELi64ELi64ELi8ELi4ELi2ELi2ELb0ELb1EN7cutlass6half_tE19Flash_kernel_traitsILi256ELi64ELi64ELi8ES3_EELb0ELb1ELb0ELb1ELb0ELb0ELb1EEEvNS_16Flash_bwd_paramsE,"ax",@progbits
	.align	128
        .global         _ZN5flash44flash_bwd_dq_dk_dv_loop_seqk_parallel_kernelI23Flash_bwd_kernel_traitsILi256ELi64ELi64ELi8ELi4ELi2ELi2ELb0ELb1EN7cutlass6half_tE19Flash_kernel_traitsILi256ELi64ELi64ELi8ES3_EELb0ELb1ELb0ELb1ELb0ELb0ELb1EEEvNS_16Flash_bwd_paramsE
        .type           _ZN5flash44flash_bwd_dq_dk_dv_loop_seqk_parallel_kernelI23Flash_bwd_kernel_traitsILi256ELi64ELi64ELi8ELi4ELi2ELi2ELb0ELb1EN7cutlass6half_tE19Flash_kernel_traitsILi256ELi64ELi64ELi8ES3_EELb0ELb1ELb0ELb1ELb0ELb0ELb1EEEvNS_16Flash_bwd_paramsE,@function
        .size           _ZN5flash44flash_bwd_dq_dk_dv_loop_seqk_parallel_kernelI23Flash_bwd_kernel_traitsILi256ELi64ELi64ELi8ELi4ELi2ELi2ELb0ELb1EN7cutlass6half_tE19Flash_kernel_traitsILi256ELi64ELi64ELi8ES3_EELb0ELb1ELb0ELb1ELb0ELb0ELb1EEEvNS_16Flash_bwd_paramsE,(.L_x_1050 - _ZN5flash44flash_bwd_dq_dk_dv_loop_seqk_parallel_kernelI23Flash_bwd_kernel_traitsILi256ELi64ELi64ELi8ELi4ELi2ELi2ELb0ELb1EN7cutlass6half_tE19Flash_kernel_traitsILi256ELi64ELi64ELi8ES3_EELb0ELb1ELb0ELb1ELb0ELb0ELb1EEEvNS_16Flash_bwd_paramsE)
        .other          _ZN5flash44flash_bwd_dq_dk_dv_loop_seqk_parallel_kernelI23Flash_bwd_kernel_traitsILi256ELi64ELi64ELi8ELi4ELi2ELi2ELb0ELb1EN7cutlass6half_tE19Flash_kernel_traitsILi256ELi64ELi64ELi8ES3_EELb0ELb1ELb0ELb1ELb0ELb0ELb1EEEvNS_16Flash_bwd_paramsE,@"STO_CUDA_ENTRY STV_DEFAULT"
_ZN5flash44flash_bwd_dq_dk_dv_loop_seqk_parallel_kernelI23Flash_bwd_kernel_traitsILi256ELi64ELi64ELi8ELi4ELi2ELi2ELb0ELb1EN7cutlass6half_tE19Flash_kernel_traitsILi256ELi64ELi64ELi8ES3_EELb0ELb1ELb0ELb1ELb0ELb0ELb1EEEvNS_16Flash_bwd_paramsE:
.text._ZN5flash44flash_bwd_dq_dk_dv_loop_seqk_parallel_kernelI23Flash_bwd_kernel_traitsILi256ELi64ELi64ELi8ELi4ELi2ELi2ELb0ELb1EN7cutlass6half_tE19Flash_kernel_traitsILi256ELi64ELi64ELi8ES3_EELb0ELb1ELb0ELb1ELb0ELb0ELb1EEEvNS_16Flash_bwd_paramsE:
[----:B------:R-:W-:Y:S08]  /*0000*/  LDC R1, c[0x0][0x28] ;  /* 0x00000a00ff017b82 */ /* 0x000ff00000000800 */
[----:B------:R-:W1:Y:S01]  /*0010*/  S2UR UR19, SR_CTAID.X ;  /* 0x00000000001379c3 */ /* 0x000e620000002500 */
[----:B------:R-:W-:Y:S02]  /*0020*/  ULDC UR4, c[0x0][0x2c8] ;  /* 0x0000b20000047ab9 */ /* 0x000fe40000000800 */
[----:B------:R-:W-:-:S04]  /*0030*/  UIADD3 UR5, UR4, 0x3f, URZ ;  /* 0x0000003f04057890 */ /* 0x000fc8000fffe03f */
[----:B------:R-:W-:-:S04]  /*0040*/  USHF.R.S32.HI UR4, URZ, 0x1f, UR5 ;  /* 0x0000001f3f047899 */ /* 0x000fc80008011405 */
[----:B------:R-:W-:-:S04]  /*0050*/  ULEA.HI UR4, UR4, UR5, URZ, 0x6 ;  /* 0x0000000504047291 */ /* 0x000fc8000f8f303f */
[----:B------:R-:W-:-:S04]  /*0060*/  USHF.R.S32.HI UR61, URZ, 0x6, UR4 ;  /* 0x000000063f3d7899 */ /* 0x000fc80008011404 */
        /* <DEDUP_REMOVED lines=162> */
.L_x_711:
        /* <DEDUP_REMOVED lines=59> */
[----:B----4-:R-:W-:Y:S01]  /*0e40*/  @P1 R2UR UR20, R10 ;  /* 0x000000000a1412ca */ /* 0x010fe200000e0000 */
[----:B-1----:R-:W-:Y:S01]  /*0e50*/  USHF.L.U32 UR12, UR15, 0x6, URZ ;  /* 0x000000060f0c7899 */ /* 0x002fe2000800063f */
        /* <DEDUP_REMOVED lines=12> */
.L_x_667:
        /* <DEDUP_REMOVED lines=53> */
[----:B------:R-:W-:Y:S02]  /*1270*/  USEL UR46, UR24, UR14, !UP1 ;  /* 0x0000000e182e7287 */ /* 0x000fe4000c800000 */
[----:B------:R-:W-:Y:S01]  /*1280*/  UIADD3 UR42, UR25, UR42, URZ ;  /* 0x0000002a192a7290 */ /* 0x000fe2000fffe03f */
[----:B------:R-:W1:Y:S01]  /*1290*/  F2I.FTZ.U32.TRUNC.NTZ R7, R6 ;  /* 0x0000000600077305 */ /* 0x000e62000021f000 */
[----:B------:R-:W-:-:S02]  /*12a0*/  @UP0 UIADD3 UR18, UR20, UR39, URZ ;  /* 0x0000002714120290 */ /* 0x000fc4000fffe03f */
        /* <DEDUP_REMOVED lines=10> */
[----:B------:R-:W-:Y:S01]  /*1350*/  UIMAD UR30, UR5, UR29, URZ ;  /* 0x0000001d051e72a4 */ /* 0x000fe2000f8e023f */
[----:B------:R-:W-:Y:S01]  /*1360*/  IMAD R5, R5, R9, RZ ;  /* 0x0000000905057224 */ /* 0x000fe200078e02ff */
[----:B------:R-:W-:-:S02]  /*1370*/  @UP3 UIMAD UR18, UR47, UR50, URZ ;  /* 0x000000322f1232a4 */ /* 0x000fc4000f8e023f */
[----:B------:R-:W-:Y:S01]  /*1380*/  UIADD3 UR12, UR13, UR12, URZ ;  /* 0x0000000c0d0c7290 */ /* 0x000fe2000fffe03f */
[----:B------:R-:W-:Y:S01]  /*1390*/  IMAD.HI.U32 R5, R7, R5, R6 ;  /* 0x0000000507057227 */ /* 0x000fe200078e0006 */
[----:B------:R-:W-:Y:S01]  /*13a0*/  MOV R6, R8 ;  /* 0x0000000800067202 */ /* 0x000fe20000000f00 */
[----:B------:R-:W-:Y:S02]  /*13b0*/  ULOP3.LUT UR11, UR31, 0xffffffc0, URZ, 0xc0, !UPT ;  /* 0xffffffc01f0b7892 */ /* 0x000fe4000f8ec03f */
[----:B------:R-:W-:Y:S02]  /*13c0*/  @UP1 UIADD3 UR42, UR15, UR30, URZ ;  /* 0x0000001e0f2a1290 */ /* 0x000fe4000fffe03f */
[----:B------:R-:W-:Y:S01]  /*13d0*/  IMAD.HI.U32 R5, R5, R6, RZ ;  /* 0x0000000605057227 */ /* 0x000fe200078e00ff */
[----:B------:R-:W-:Y:S02]  /*13e0*/  @UP3 USEL UR18, UR18, UR5, !UP1 ;  /* 0x0000000512123287 */ /* 0x000fe4000c800000 */
[----:B------:R-:W-:Y:S01]  /*13f0*/  UIMAD UR21, UR8, UR12, UR21 ;  /* 0x0000000c081572a4 */ /* 0x000fe2000f8e0215 */
[----:B------:R-:W-:Y:S01]  /*1400*/  IMAD.MOV R7, RZ, RZ, -R5 ;  /* 0x000000ffff077224 */ /* 0x000fe200078e0a05 */
[----:B------:R-:W-:-:S02]  /*1410*/  UIMAD.WIDE.U32 UR14, UR8, UR5, URZ ;  /* 0x00000005080e72a5 */ /* 0x000fc4000f8e003f */
[----:B------:R-:W-:Y:S01]  /*1420*/  @!UP3 UIMAD UR12, UR47, UR59, UR55 ;  /* 0x0000003b2f0cb2a4 */ /* 0x000fe2000f8e0237 */
[C---:B------:R-:W-:Y:S01]  /*1430*/  IMAD R6, R9.reuse, R7, R6 ;  /* 0x0000000709067224 */ /* 0x040fe200078e0206 */
[----:B------:R-:W-:Y:S01]  /*1440*/  @UP3 ULDC UR13, c[0x0][0x2e4] ;  /* 0x0000b900000d3ab9 */ /* 0x000fe20000000800 */
[----:B------:R-:W-:Y:S02]  /*1450*/  UIADD3 UR11, UR11, -0x40, URZ ;  /* 0xffffffc00b0b7890 */ /* 0x000fe4000fffe03f */
[----:B------:R-:W-:Y:S01]  /*1460*/  @UP3 UIMAD UR30, UR55, UR13, UR18 ;  /* 0x0000000d371e32a4 */ /* 0x000fe2000f8e0212 */
[----:B------:R-:W-:Y:S01]  /*1470*/  ISETP.GT.U32.AND P1, PT, R9, R6, PT ;  /* 0x000000060900720c */ /* 0x000fe20003f24070 */
[----:B------:R-:W-:Y:S02]  /*1480*/  USEL UR54, UR24, UR14, !UP1 ;  /* 0x0000000e18367287 */ /* 0x000fe4000c800000 */
[----:B------:R-:W-:Y:S02]  /*1490*/  @!UP3 UIMAD UR30, UR12, UR50, URZ ;  /* 0x000000320c1eb2a4 */ /* 0x000fe4000f8e023f */
[----:B------:R-:W-:-:S02]  /*14a0*/  USHF.R.S32.HI UR24, URZ, 0x1f, UR11 ;  /* 0x0000001f3f187899 */ /* 0x000fc4000801140b */
[----:B------:R-:W-:Y:S01]  /*14b0*/  UIADD3 UR12, UP2, UR11, UR41, URZ ;  /* 0x000000290b0c7290 */ /* 0x000fe2000ff5e03f */
[----:B------:R-:W-:Y:S01]  /*14c0*/  ULDC.U8 UR22, c[0x0][0x480] ;  /* 0x0001200000167ab9 */ /* 0x000fe20000000000 */
[----:B------:R-:W-:Y:S02]  /*14d0*/  @UP0 UIADD3 UR35, UR20, UR39, URZ ;  /* 0x0000002714230290 */ /* 0x000fe4000fffe03f */
[----:B------:R-:W-:Y:S02]  /*14e0*/  UIADD3.X UR14, UR24, UR40, URZ, UP2, !UPT ;  /* 0x00000028180e7290 */ /* 0x000fe400097fe43f */
[----:B------:R-:W-:Y:S01]  /*14f0*/  @!P1 IMAD.IADD R6, R6, 0x1, -R9 ;  /* 0x0000000106069824 */ /* 0x000fe200078e0a09 */
[----:B------:R-:W-:Y:S01]  /*1500*/  @!P1 IADD3 R5, R5, 0x1, RZ ;  /* 0x0000000105059810 */ /* 0x000fe20007ffe0ff */
[----:B------:R-:W-:Y:S01]  /*1510*/  UIMAD UR13, UR9, UR12, URZ ;  /* 0x0000000c090d72a4 */ /* 0x000fe2000f8e023f */
        /* <DEDUP_REMOVED lines=14> */
[----:B------:R-:W-:Y:S01]  /*1600*/  UIADD3 UR50, UR25, UR21, URZ ;  /* 0x0000001519327290 */ /* 0x000fe2000fffe03f */
[----:B------:R-:W-:Y:S01]  /*1610*/  IMAD.MOV.U32 R18, RZ, RZ, R5 ;  /* 0x000000ffff127224 */ /* 0x000fe200078e0005 */
[----:B------:R-:W-:-:S02]  /*1620*/  @!UP1 UIADD3 UR43, UR37, UR33, URZ ;  /* 0x00000021252b9290 */ /* 0x000fc4000fffe03f */
[----:B------:R-:W-:Y:S02]  /*1630*/  USEL UR53, UR32, URZ, UP4 ;  /* 0x0000003f20357287 */ /* 0x000fe4000a000000 */
[----:B------:R-:W-:Y:S01]  /*1640*/  USHF.R.S32.HI UR48, URZ, 0x6, UR31 ;  /* 0x000000063f307899 */ /* 0x000fe2000801141f */
[----:B------:R-:W-:Y:S01]  /*1650*/  @!P2 IADD3 R18, -R18, RZ, RZ ;  /* 0x000000ff1212a210 */ /* 0x000fe20007ffe1ff */
[----:B------:R-:W-:Y:S01]  /*1660*/  @UP1 UIADD3 UR50, UR15, UR18, URZ ;  /* 0x000000120f321290 */ /* 0x000fe2000fffe03f */
[----:B------:R-:W-:Y:S01]  /*1670*/  @!P3 LOP3.LUT R18, RZ, R12, RZ, 0x33, !PT ;  /* 0x0000000cff12b212 */ /* 0x000fe200078e33ff */
[----:B------:R-:W-:Y:S02]  /*1680*/  USHF.R.S32.HI UR21, URZ, 0x1f, UR51 ;  /* 0x0000001f3f157899 */ /* 0x000fe40008011433 */
[----:B------:R-:W-:Y:S02]  /*1690*/  @UP0 UIADD3 UR35, UR9, UR35, URZ ;  /* 0x0000002309230290 */ /* 0x000fe4000fffe03f */
[----:B------:R-:W-:-:S02]  /*16a0*/  USEL UR52, UR52, URZ, UP4 ;  /* 0x0000003f34347287 */ /* 0x000fc4000a000000 */
        /* <DEDUP_REMOVED lines=17> */
.L_x_669:
        /* <DEDUP_REMOVED lines=13> */
.L_x_670:
        /* <DEDUP_REMOVED lines=11> */
.L_x_671:
[----:B------:R-:W-:-:S04]  /*1940*/  UIMAD UR5, UR47, UR59, UR55 ;  /* 0x0000003b2f0572a4 */ /* 0x000fc8000f8e0237 */
[----:B------:R-:W-:-:S12]  /*1950*/  UIMAD UR5, UR5, UR57, URZ ;  /* 0x00000039050572a4 */ /* 0x000fd8000f8e023f */
.L_x_672:
[----:B------:R-:W1:Y:S01]  /*1960*/  LDC.64 R6, c[0x0][0x420] ;  /* 0x00010800ff067b82 */ /* 0x000e620000000a00 */
[----:B------:R-:W-:Y:S01]  /*1970*/  UIMAD UR12, UR60, UR59, URZ ;  /* 0x0000003b3c0c72a4 */ /* 0x000fe2000f8e023f */
[----:B------:R-:W-:Y:S01]  /*1980*/  SHF.R.S32.HI R233, RZ, 0x1f, R232 ;  /* 0x0000001fffe97819 */ /* 0x000fe200000114e8 */
[----:B------:R-:W-:Y:S01]  /*1990*/  UIADD3 UR44, UR11, UR5, URZ ;  /* 0x000000050b2c7290 */ /* 0x000fe2000fffe03f */
[----:B------:R-:W-:Y:S01]  /*19a0*/  IADD3 R8, P0, R232, UR9, RZ ;  /* 0x00000009e8087c10 */ /* 0x000fe2000ff1e0ff */
[----:B------:R-:W-:Y:S01]  /*19b0*/  USHF.L.U32 UR5, UR12, 0x6, URZ ;  /* 0x000000060c057899 */ /* 0x000fe2000800063f */
[----:B------:R-:W-:Y:S01]  /*19c0*/  LEA.HI R10, R10, R11, RZ, 0x5 ;  /* 0x0000000b0a0a7211 */ /* 0x000fe200078f28ff */
[----:B------:R-:W-:Y:S01]  /*19d0*/  UIADD3 UR13, -UR10, UR38, UR34 ;  /* 0x000000260a0d7290 */ /* 0x000fe2000fffe122 */
[----:B------:R-:W-:Y:S01]  /*19e0*/  IADD3.X R9, R233, UR43, RZ, P0, !PT ;  /* 0x0000002be9097c10 */ /* 0x000fe200087fe4ff */
[----:B------:R-:W-:Y:S01]  /*19f0*/  UIADD3 UR45, UR11, UR30, URZ ;  /* 0x0000001e0b2d7290 */ /* 0x000fe2000fffe03f */
[----:B------:R-:W-:Y:S01]  /*1a00*/  IADD3 R16, P2, R4, UR11, RZ ;  /* 0x0000000b04107c10 */ /* 0x000fe2000ff5e0ff */
[----:B------:R-:W-:Y:S01]  /*1a10*/  ULDC UR14, c[0x0][0x398] ;  /* 0x0000e600000e7ab9 */ /* 0x000fe20000000800 */
[----:B------:R-:W-:Y:S01]  /*1a20*/  UIADD3 UR30, UP2, UP1, UR40, UR5, UR51 ;  /* 0x00000005281e7290 */ /* 0x000fe2000f95e033 */
[----:B------:R-:W-:Y:S01]  /*1a30*/  SHF.R.S32.HI R10, RZ, 0x5, R10 ;  /* 0x00000005ff0a7819 */ /* 0x000fe2000001140a */
[----:B------:R-:W-:Y:S01]  /*1a40*/  USHF.R.S32.HI UR5, URZ, 0x1f, UR5 ;  /* 0x0000001f3f057899 */ /* 0x000fe20008011405 */
[----:B------:R-:W-:Y:S01]  /*1a50*/  IADD3.X R14, R26, UR24, RZ, P2, !PT ;  /* 0x000000181a0e7c10 */ /* 0x000fe200097fe4ff */
[----:B------:R-:W-:Y:S01]  /*1a60*/  UIADD3 UR13, UR13, -UR14, URZ ;  /* 0x8000000e0d0d7290 */ /* 0x000fe2000fffe03f */
[----:B------:R-:W-:Y:S01]  /*1a70*/  IMAD.WIDE.U32 R12, R16, UR28, R232 ;  /* 0x0000001c100c7c25 */ /* 0x000fe2000f8e00e8 */
[----:B------:R-:W-:Y:S01]  /*1a80*/  USHF.R.S32.HI UR49, URZ, 0x1f, UR55 ;  /* 0x0000001f3f317899 */ /* 0x000fe20008011437 */
[----:B------:R-:W-:Y:S01]  /*1a90*/  BSSY B1, `(.L_x_668) ;  /* 0x00008e4000017945 */ /* 0x000fe20003800000 */
[----:B------:R-:W-:Y:S01]  /*1aa0*/  UIADD3.X UR5, UR18, UR5, UR21, UP2, UP1 ;  /* 0x0000000512057290 */ /* 0x000fe200097e2415 */
[----:B------:R-:W-:Y:S01]  /*1ab0*/  ULDC.64 UR14, c[0x0][0x428] ;  /* 0x00010a00000e7ab9 */ /* 0x000fe20000000a00 */
[----:B------:R-:W-:Y:S01]  /*1ac0*/  USHF.R.S32.HI UR18, URZ, 0x1f, UR13 ;  /* 0x0000001f3f127899 */ /* 0x000fe2000801140d */
[C---:B-1----:R-:W-:Y:S01]  /*1ad0*/  IMAD R5, R6.reuse, UR24, RZ ;  /* 0x0000001806057c24 */ /* 0x042fe2000f8e02ff */
[----:B------:R-:W-:Y:S01]  /*1ae0*/  ULDC.64 UR40, c[0x0][0x400] ;  /* 0x0001000000287ab9 */ /* 0x000fe20000000a00 */
[----:B------:R-:W-:Y:S01]  /*1af0*/  IMAD.WIDE.U32 R8, R6, UR11, R8 ;  /* 0x0000000b06087c25 */ /* 0x000fe2000f8e0008 */
[----:B------:R-:W-:Y:S01]  /*1b00*/  ULEA.HI UR18, UR18, UR13, URZ, 0x6 ;  /* 0x0000000d12127291 */ /* 0x000fe2000f8f303f */
[----:B------:R-:W-:Y:S01]  /*1b10*/  IADD3 R12, P2, R12, UR46, RZ ;  /* 0x0000002e0c0c7c10 */ /* 0x000fe2000ff5e0ff */
[----:B------:R-:W-:Y:S01]  /*1b20*/  ULDC.64 UR36, c[0x0][0x258] ;  /* 0x0000960000247ab9 */ /* 0x000fe20000000a00 */
[----:B------:R-:W-:Y:S01]  /*1b30*/  IMAD R11, R7, UR11, R5 ;  /* 0x0000000b070b7c24 */ /* 0x000fe2000f8e0205 */
[----:B------:R-:W-:Y:S01]  /*1b40*/  UIMAD UR11, UR49, UR14, URZ ;  /* 0x0000000e310b72a4 */ /* 0x000fe2000f8e023f */
[----:B------:R-:W-:Y:S01]  /*1b50*/  IMAD R5, R10, UR12, R252 ;  /* 0x0000000c0a057c24 */ /* 0x000fe2000f8e02fc */
[----:B------:R-:W-:Y:S01]  /*1b60*/  USHF.R.S32.HI UR18, URZ, 0x6, UR18 ;  /* 0x000000063f127899 */ /* 0x000fe20008011412 */
[----:B------:R-:W-:Y:S01]  /*1b70*/  IMAD R10, R14, UR28, RZ ;  /* 0x0000001c0e0a7c24 */ /* 0x000fe2000f8e02ff */
[----:B------:R-:W-:Y:S01]  /*1b80*/  UIMAD UR15, UR55, UR15, UR11 ;  /* 0x0000000f370f72a4 */ /* 0x000fe2000f8e020b */
[----:B------:R-:W-:Y:S01]  /*1b90*/  IMAD.IADD R9, R9, 0x1, R11 ;  /* 0x0000000109097824 */ /* 0x000fe200078e020b */
[----:B------:R-:W-:Y:S01]  /*1ba0*/  UIADD3 UR11, UP2, UP1, UR53, UR30, UR54 ;  /* 0x0000001e350b7290 */ /* 0x000fe2000f95e036 */
[----:B------:R-:W-:Y:S01]  /*1bb0*/  IMAD R20, R16, UR29, R10 ;  /* 0x0000001d10147c24 */ /* 0x000fe2000f8e020a */
[----:B------:R-:W-:Y:S01]  /*1bc0*/  UIMAD UR21, UR49, UR36, URZ ;  /* 0x00000024311572a4 */ /* 0x000fe2000f8e023f */
[----:B------:R-:W-:Y:S01]  /*1bd0*/  IMAD.U32 R15, RZ, RZ, UR14 ;  /* 0x0000000eff0f7e24 */ /* 0x000fe2000f8e00ff */
[----:B------:R-:W-:Y:S01]  /*1be0*/  UIADD3.X UR5, UR52, UR5, UR50, UP2, UP1 ;  /* 0x0000000534057290 */ /* 0x000fe200097e2432 */
[----:B------:R-:W-:Y:S01]  /*1bf0*/  IMAD.U32 R19, RZ, RZ, UR36 ;  /* 0x00000024ff137e24 */ /* 0x000fe2000f8e00ff */
[----:B------:R-:W-:Y:S01]  /*1c00*/  UISETP.LT.AND UP1, UPT, URZ, UR18, UPT ;  /* 0x000000123f00728c */ /* 0x000fe2000bf21270 */
[----:B------:R-:W-:Y:S01]  /*1c10*/  IADD3 R10, P0, R5, UR11, RZ ;  /* 0x0000000b050a7c10 */ /* 0x000fe2000ff1e0ff */
[----:B------:R-:W-:Y:S01]  /*1c20*/  IMAD.WIDE.U32 R8, R15, UR55, R8 ;  /* 0x000000370f087c25 */ /* 0x000fe2000f8e0008 */
[----:B------:R-:W-:Y:S01]  /*1c30*/  IADD3.X R13, R13, UR42, R20, P2, !PT ;  /* 0x0000002a0d0d7c10 */ /* 0x000fe200097fe414 */
[----:B------:R-:W-:Y:S01]  /*1c40*/  USEL UR18, URZ, UR18, !UP1 ;  /* 0x000000123f127287 */ /* 0x000fe2000c800000 */
[----:B------:R-:W-:Y:S01]  /*1c50*/  LEA.HI.X.SX32 R5, R5, UR5, 0x1, P0 ;  /* 0x0000000505057c11 */ /* 0x000fe200080f0eff */
[----:B------:R-:W-:Y:S01]  /*1c60*/  VIADD R11, R9, UR15 ;  /* 0x0000000f090b7c36 */ /* 0x000fe20008000000 */
[C---:B------:R-:W-:Y:S01]  /*1c70*/  LEA R204, P0, R10.reuse, UR40, 0x2 ;  /* 0x000000280acc7c11 */ /* 0x040fe2000f8010ff */
[----:B------:R-:W-:Y:S01]  /*1c80*/  UISETP.GT.AND UP1, UPT, UR48, UR18, UPT ;  /* 0x000000123000728c */ /* 0x000fe2000bf24270 */
[----:B------:R-:W-:Y:S01]  /*1c90*/  IMAD.WIDE.U32 R12, R19, UR55, R12 ;  /* 0x00000037130c7c25 */ /* 0x000fe2000f8e000c */
[----:B------:R-:W-:Y:S01]  /*1ca0*/  ULDC.64 UR12, c[0x0][0x478] ;  /* 0x00011e00000c7ab9 */ /* 0x000fe20000000a00 */
[----:B------:R-:W-:Y:S01]  /*1cb0*/  LEA.HI.X R205, R10, UR41, R5, 0x2, P0 ;  /* 0x000000290acd7c11 */ /* 0x000fe200080f1405 */
[----:B------:R-:W-:Y:S01]  /*1cc0*/  ULDC.64 UR50, c[0x0][0x2b0] ;  /* 0x0000ac0000327ab9 */ /* 0x000fe20000000a00 */
[----:B------:R-:W-:Y:S01]  /*1cd0*/  MOV R10, R8 ;  /* 0x00000008000a7202 */ /* 0x000fe20000000f00 */
[----:B------:R-:W-:Y:S01]  /*1ce0*/  IMAD R5, R26, R6, RZ ;  /* 0x000000061a057224 */ /* 0x000fe200078e02ff */
[----:B------:R-:W-:Y:S01]  /*1cf0*/  PLOP3.LUT P0, PT, PT, PT, UP1, 0x80, 0x0 ;  /* 0x000000000000781c */ /* 0x000fe20003f0f018 */
[----:B------:R-:W-:-:S02]  /*1d00*/  UIMAD UR21, UR55, UR37, UR21 ;  /* 0x00000025371572a4 */ /* 0x000fc4000f8e0215 */
[----:B------:R-:W-:Y:S01]  /*1d10*/  UIMAD.WIDE UR12, UR44, 0x4, UR12 ;  /* 0x000000042c0c78a5 */ /* 0x000fe2000f8e020c */
[C---:B------:R-:W-:Y:S01]  /*1d20*/  IMAD.WIDE.U32 R10, R4.reuse, R6, R10 ;  /* 0x00000006040a7225 */ /* 0x040fe200078e000a */
[----:B------:R-:W-:Y:S01]  /*1d30*/  UIMAD.WIDE UR36, UR45, 0x4, UR50 ;  /* 0x000000042d2478a5 */ /* 0x000fe2000f8e0232 */
[----:B------:R-:W-:Y:S02]  /*1d40*/  ULDC.64 UR26, c[0x0][0x210] ;  /* 0x00008400001a7ab9 */ /* 0x000fe40000000a00 */
[----:B------:R-:W-:Y:S01]  /*1d50*/  IMAD R5, R4, R7, R5 ;  /* 0x0000000704057224 */ /* 0x000fe200078e0205 */
[----:B------:R-:W-:Y:S01]  /*1d60*/  ULDC.64 UR24, c[0x0][0x3e0] ;  /* 0x0000f80000187ab9 */ /* 0x000fe20000000a00 */
[----:B------:R-:W-:Y:S01]  /*1d70*/  VIADD R21, R13, UR21 ;  /* 0x000000150d157c36 */ /* 0x000fe20008000000 */
[----:B------:R-:W-:Y:S01]  /*1d80*/  UMOV UR14, UR12 ;  /* 0x0000000c000e7c82 */ /* 0x000fe20008000000 */
[----:B------:R-:W-:Y:S01]  /*1d90*/  LEA R227, P3, R12, UR26, 0x1 ;  /* 0x0000001a0ce37c11 */ /* 0x000fe2000f8608ff */
[----:B------:R-:W-:Y:S01]  /*1da0*/  UIADD3 UR8, UR48, -0x1, URZ ;  /* 0xffffffff30087890 */ /* 0x000fe2000fffe03f */
[----:B------:R-:W-:Y:S01]  /*1db0*/  LEA R228, P2, R10, UR24, 0x1 ;  /* 0x000000180ae47c11 */ /* 0x000fe2000f8408ff */
[----:B------:R-:W-:Y:S01]  /*1dc0*/  UMOV UR12, UR36 ;  /* 0x00000024000c7c82 */ /* 0x000fe20008000000 */
[----:B------:R-:W-:Y:S01]  /*1dd0*/  IADD3 R17, R11, R5, RZ ;  /* 0x000000050b117210 */ /* 0x000fe20007ffe0ff */
        /* <DEDUP_REMOVED lines=23> */
.L_x_674:
        /* <DEDUP_REMOVED lines=20> */
.L_x_675:
        /* <DEDUP_REMOVED lines=38> */
.L_x_677:
[----:B------:R-:W-:Y:S05]  /*22f0*/  BSYNC B0 ;  /* 0x0000000000007941 */ /* 0x000fea0003800000 */
.L_x_676:
        /* <DEDUP_REMOVED lines=21> */
.L_x_679:
[----:B------:R-:W-:Y:S05]  /*2450*/  BSYNC B0 ;  /* 0x0000000000007941 */ /* 0x000fea0003800000 */
.L_x_678:
        /* <DEDUP_REMOVED lines=34> */
.L_x_681:
[----:B------:R-:W-:Y:S05]  /*2680*/  BSYNC B0 ;  /* 0x0000000000007941 */ /* 0x000fea0003800000 */
.L_x_680:
        /* <DEDUP_REMOVED lines=23> */
.L_x_673:
        /* <DEDUP_REMOVED lines=53> */
.L_x_684:
[----:B------:R-:W-:Y:S05]  /*2b50*/  BSYNC B0 ;  /* 0x0000000000007941 */ /* 0x000fea0003800000 */
.L_x_683:
        /* <DEDUP_REMOVED lines=45> */
.L_x_686:
[----:B------:R-:W-:Y:S05]  /*2e30*/  BSYNC B0 ;  /* 0x0000000000007941 */ /* 0x000fea0003800000 */
.L_x_685:
        /* <DEDUP_REMOVED lines=44> */
.L_x_688:
[----:B------:R-:W-:Y:S05]  /*3100*/  BSYNC B0 ;  /* 0x0000000000007941 */ /* 0x000fea0003800000 */
.L_x_687:
        /* <DEDUP_REMOVED lines=47> */
.L_x_690:
[----:B------:R-:W-:Y:S05]  /*3400*/  BSYNC B0 ;  /* 0x0000000000007941 */ /* 0x000fea0003800000 */
.L_x_689:
        /* <DEDUP_REMOVED lines=69> */
.L_x_692:
[----:B------:R-:W-:Y:S05]  /*3860*/  BSYNC B0 ;  /* 0x0000000000007941 */ /* 0x000fea0003800000 */
.L_x_691:
        /* <DEDUP_REMOVED lines=59> */
.L_x_694:
[----:B------:R-:W-:Y:S05]  /*3c20*/  BSYNC B0 ;  /* 0x0000000000007941 */ /* 0x000fea0003800000 */
.L_x_693:
        /* <DEDUP_REMOVED lines=64> */
.L_x_696:
[----:B------:R-:W-:Y:S05]  /*4030*/  BSYNC B0 ;  /* 0x0000000000007941 */ /* 0x000fea0003800000 */
.L_x_695:
        /* <DEDUP_REMOVED lines=57> */
.L_x_698:
[----:B------:R-:W-:Y:S05]  /*43d0*/  BSYNC B0 ;  /* 0x0000000000007941 */ /* 0x000fea0003800000 */
.L_x_697:
        /* <DEDUP_REMOVED lines=17> */
[----:B------:R-:W-:-:S04]  /*44f0*/  @UP1 UIADD3 UR5, UR17, UR5, URZ ;  /* 0x0000000511051290 */ /* 0x000fc8000fffe03f */
[----:B------:R-:W-:Y:S01]  /*4500*/  @UP1 ULEA.HI.X UR23, UR16, UR23, UR5, 0x2, UP0 ;  /* 0x0000001710171291 */ /* 0x000fe200080f1405 */
[----:B-1-3--:R-:W-:Y:S02]  /*4510*/  IMAD.U32 R4, RZ, RZ, UR22 ;  /* 0x00000016ff047e24 */ /* 0x00afe4000f8e00ff */
[----:B------:R-:W-:Y:S01]  /*4520*/  @UP1 ULDC UR5, c[0x0][0x2e8] ;  /* 0x0000ba0000051ab9 */ /* 0x000fe20000000800 */
[C---:B------:R-:W-:Y:S01]  /*4530*/  IMAD.SHL.U32 R243, R250.reuse, 0x4, RZ ;  /* 0x00000004faf37824 */ /* 0x040fe200078e00ff */
[----:B------:R-:W-:Y:S01]  /*4540*/  SHF.L.U64.HI R242, R250, 0x2, R251 ;  /* 0x00000002faf27819 */ /* 0x000fe200000102fb */
[----:B------:R-:W-:Y:S01]  /*4550*/  IMAD.U32 R5, RZ, RZ, UR23 ;  /* 0x00000017ff057e24 */ /* 0x000fe2000f8e00ff */
[----:B------:R-:W-:Y:S01]  /*4560*/  UIADD3 UR22, UR38, 0x40, UR34 ;  /* 0x0000004026167890 */ /* 0x000fe2000fffe022 */
[----:B------:R-:W-:Y:S02]  /*4570*/  CS2R R190, SRZ ;  /* 0x0000000000be7805 */ /* 0x000fe4000001ff00 */
[----:B------:R-:W-:-:S02]  /*4580*/  CS2R R188, SRZ ;  /* 0x0000000000bc7805 */ /* 0x000fc4000001ff00 */
[----:B------:R-:W-:Y:S01]  /*4590*/  CS2R R194, SRZ ;  /* 0x0000000000c27805 */ /* 0x000fe2000001ff00 */
[----:B------:R1:W3:Y:S01]  /*45a0*/  @P0 LDG.E R6, desc[UR6][R4.64] ;  /* 0x0000000604060981 */ /* 0x0002e2000c1e1900 */
        /* <DEDUP_REMOVED lines=24> */
[C---:B-1----:R-:W-:Y:S01]  /*4730*/  IMAD.SHL.U32 R4, R250.reuse, 0x4, RZ ;  /* 0x00000004fa047824 */ /* 0x042fe200078e00ff */
[----:B------:R-:W-:Y:S02]  /*4740*/  SHF.L.U64.HI R5, R250, 0x2, R251 ;  /* 0x00000002fa057819 */ /* 0x000fe400000102fb */
[----:B------:R-:W-:Y:S02]  /*4750*/  CS2R R144, SRZ ;  /* 0x0000000000907805 */ /* 0x000fe4000001ff00 */
[----:B------:R-:W-:Y:S02]  /*4760*/  CS2R R138, SRZ ;  /* 0x00000000008a7805 */ /* 0x000fe4000001ff00 */
[----:B------:R-:W-:Y:S02]  /*4770*/  CS2R R136, SRZ ;  /* 0x0000000000887805 */ /* 0x000fe4000001ff00 */
[----:B------:R-:W-:-:S02]  /*4780*/  IADD3 R4, P1, R4, UR12, RZ ;  /* 0x0000000c04047c10 */ /* 0x000fc4000ff3e0ff */
[----:B------:R-:W-:Y:S02]  /*4790*/  CS2R R134, SRZ ;  /* 0x0000000000867805 */ /* 0x000fe4000001ff00 */
[----:B------:R-:W-:Y:S02]  /*47a0*/  CS2R R132, SRZ ;  /* 0x0000000000847805 */ /* 0x000fe4000001ff00 */
[----:B------:R-:W-:Y:S02]  /*47b0*/  CS2R R78, SRZ ;  /* 0x00000000004e7805 */ /* 0x000fe4000001ff00 */
[----:B------:R-:W-:Y:S02]  /*47c0*/  IADD3.X R5, R5, UR11, RZ, P1, !PT ;  /* 0x0000000b05057c10 */ /* 0x000fe40008ffe4ff */
[----:B------:R-:W-:Y:S02]  /*47d0*/  CS2R R76, SRZ ;  /* 0x00000000004c7805 */ /* 0x000fe4000001ff00 */
[----:B------:R-:W-:-:S02]  /*47e0*/  CS2R R82, SRZ ;  /* 0x0000000000527805 */ /* 0x000fc4000001ff00 */
        /* <DEDUP_REMOVED lines=31> */
[----:B-1----:R-:W3:Y:S01]  /*49e0*/  @P0 MUFU.RCP R4, UR5 ;  /* 0x0000000500040d08 */ /* 0x002ee20008001000 */
[----:B------:R-:W-:Y:S01]  /*49f0*/  IMAD.U32 R5, RZ, RZ, UR38 ;  /* 0x00000026ff057e24 */ /* 0x000fe2000f8e00ff */
[----:B------:R-:W-:Y:S01]  /*4a00*/  UMOV UR5, URZ ;  /* 0x0000003f00057c82 */ /* 0x000fe20008000000 */
[----:B------:R-:W-:Y:S01]  /*4a10*/  ULDC UR23, c[0x0][0x2dc] ;  /* 0x0000b70000177ab9 */ /* 0x000fe20000000800 */
[----:B------:R-:W-:Y:S01]  /*4a20*/  UIADD3 UR22, UR22, -UR10, URZ ;  /* 0x8000000a16167290 */ /* 0x000fe2000fffe03f */
        /* <DEDUP_REMOVED lines=9> */
[----:B------:R-:W-:Y:S01]  /*4ac0*/  I2FP.F32.S32 R244, R4 ;  /* 0x0000000400f47245 */ /* 0x000fe20000201400 */
[----:B--2---:R-:W-:-:S06]  /*4ad0*/  ULDC UR9, c[0x0][0x39c] ;  /* 0x0000e70000097ab9 */ /* 0x004fcc0000000800 */
.L_x_701:
[----:B------:R-:W0:Y:S01]  /*4ae0*/  LDGDEPBAR ;  /* 0x00000000000079af */ /* 0x000e220000000000 */
[----:B------:R-:W-:Y:S01]  /*4af0*/  USHF.L.U32 UR15, UR8, 0x6, URZ ;  /* 0x00000006080f7899 */ /* 0x000fe2000800063f */
[----:B-----5:R-:W-:Y:S01]  /*4b00*/  FSETP.NEU.FTZ.AND P1, PT, R237, -INF , PT ;  /* 0xff800000ed00780b */ /* 0x020fe20003f3d000 */
[----:B------:R-:W-:Y:S01]  /*4b10*/  USHF.L.U32 UR17, UR19, 0x6, URZ ;  /* 0x0000000613117899 */ /* 0x000fe2000800063f */
[----:B------:R-:W-:Y:S01]  /*4b20*/  MOV R196, 0x8 ;  /* 0x0000000800c47802 */ /* 0x000fe20000000f00 */
[----:B------:R-:W-:Y:S02]  /*4b30*/  UISETP.GE.AND UP0, UPT, UR15, UR22, UPT ;  /* 0x000000160f00728c */ /* 0x000fe4000bf06270 */
[----:B------:R-:W-:Y:S04]  /*4b40*/  UIADD3 UR17, UR17, 0x40, URZ ;  /* 0x0000004011117890 */ /* 0x000fe8000fffe03f */
[----:B------:R-:W-:Y:S06]  /*4b50*/  UISETP.LT.AND UP0, UPT, UR17, UR10, UP0 ;  /* 0x0000000a1100728c */ /* 0x000fec0008701270 */
[----:B------:R-:W-:Y:S01]  /*4b60*/  PLOP3.LUT P0, PT, PT, PT, UP0, 0x80, 0x0 ;  /* 0x000000000000781c */ /* 0x000fe20003f0f008 */
[----:B------:R-:W-:Y:S01]  /*4b70*/  UISETP.GT.AND UP0, UPT, UR8, UR18, UPT ;  /* 0x000000120800728c */ /* 0x000fe2000bf04270 */
[----:B------:R-:W-:Y:S04]  /*4b80*/  DEPBAR.LE SB0, 0x0 ;  /* 0x000080000000791a */ /* 0x000fe80000000000 */
[----:B------:R-:W-:Y:S06]  /*4b90*/  BAR.SYNC.DEFER_BLOCKING 0x0 ;  /* 0x0000000000007b1d */ /* 0x000fec0000010000 */
[----:B------:R-:W-:Y:S05]  /*4ba0*/  LDSM.16.M88.4 R16, [R210] ;  /* 0x00000000d210783b */ /* 0x000fea0000000200 */
[----:B-1----:R-:W1:Y:S05]  /*4bb0*/  LDSM.16.M88.4 R8, [R3+UR4+0x10000] ;  /* 0x010000040308783b */ /* 0x002e6a0008000200 */
        /* <DEDUP_REMOVED lines=113> */
[----:B------:R2:W3:Y:S02]  /*52d0*/  MUFU.TANH R123, R4 ;  /* 0x00000004007b7308 */ /* 0x0004e40000002400 */
[----:B------:R-:W-:Y:S01]  /*52e0*/  FMUL.FTZ R10, R10, UR9 ;  /* 0x000000090a0a7c20 */ /* 0x000fe20008410000 */
[----:B------:R-:W-:Y:S01]  /*52f0*/  FMUL.FTZ R8, R8, UR9 ;  /* 0x0000000908087c20 */ /* 0x000fe20008410000 */
[----:B------:R-:W-:Y:S01]  /*5300*/  FMUL.FTZ R9, R9, UR9 ;  /* 0x0000000909097c20 */ /* 0x000fe20008410000 */
[----:B------:R-:W-:Y:S01]  /*5310*/  FMUL.FTZ R11, R11, UR9 ;  /* 0x000000090b0b7c20 */ /* 0x000fe20008410000 */
[C---:B-1----:R-:W-:Y:S04]  /*5320*/  HMMA.16816.F32 R12, R108.reuse, R84, R12 ;  /* 0x000000546c0c723c */ /* 0x042fe8000000180c */
[----:B------:R1:W-:Y:S02]  /*5330*/  MUFU.TANH R130, R10 ;  /* 0x0000000a00827308 */ /* 0x0003e40000002400 */
[----:B------:R-:W-:Y:S08]  /*5340*/  HMMA.16816.F32 R16, R108, R86, R16 ;  /* 0x000000566c10723c */ /* 0x000ff00000001810 */
[----:B------:R4:W-:Y:S03]  /*5350*/  MUFU.TANH R129, R11 ;  /* 0x0000000b00817308 */ /* 0x0009e60000002400 */
[----:B--2---:R-:W-:Y:S07]  /*5360*/  MOV R4, UR19 ;  /* 0x0000001300047c02 */ /* 0x004fee0008000f00 */
[----:B------:R2:W-:Y:S01]  /*5370*/  MUFU.TANH R121, R8 ;  /* 0x0000000800797308 */ /* 0x0005e20000002400 */
[----:B------:R-:W-:Y:S02]  /*5380*/  LEA R4, R4, R248, 0x6 ;  /* 0x000000f804047211 */ /* 0x000fe400078e30ff */
[----:B-1----:R-:W-:Y:S01]  /*5390*/  @!P0 IADD3 R10, R247, UR15, RZ ;  /* 0x0000000ff70a8c10 */ /* 0x002fe2000fffe0ff */
[----:B------:R-:W-:Y:S06]  /*53a0*/  FMUL.FTZ R12, R12, UR9 ;  /* 0x000000090c0c7c20 */ /* 0x000fec0008410000 */
[----:B------:R1:W3:Y:S01]  /*53b0*/  MUFU.TANH R131, R6 ;  /* 0x0000000600837308 */ /* 0x0002e20000002400 */
[----:B----4-:R-:W-:Y:S01]  /*53c0*/  I2FP.F32.S32 R11, R4 ;  /* 0x00000004000b7245 */ /* 0x010fe20000201400 */
[----:B------:R-:W-:Y:S01]  /*53d0*/  FMUL.FTZ R13, R13, UR9 ;  /* 0x000000090d0d7c20 */ /* 0x000fe20008410000 */
[----:B------:R-:W-:Y:S01]  /*53e0*/  FMUL.FTZ R14, R14, UR9 ;  /* 0x000000090e0e7c20 */ /* 0x000fe20008410000 */
[----:B------:R-:W-:Y:S01]  /*53f0*/  FMUL.FTZ R15, R15, UR9 ;  /* 0x000000090f0f7c20 */ /* 0x000fe20008410000 */
[----:B------:R-:W-:Y:S01]  /*5400*/  FMUL.FTZ R16, R16, UR9 ;  /* 0x0000000910107c20 */ /* 0x000fe20008410000 */
[----:B------:R-:W-:Y:S01]  /*5410*/  FMUL.FTZ R17, R17, UR9 ;  /* 0x0000000911117c20 */ /* 0x000fe20008410000 */
[----:B------:R-:W-:Y:S03]  /*5420*/  FMUL.FTZ R18, R18, UR9 ;  /* 0x0000000912127c20 */ /* 0x000fe60008410000 */
[----:B------:R3:W-:Y:S01]  /*5430*/  MUFU.TANH R128, R7 ;  /* 0x0000000700807308 */ /* 0x0007e20000002400 */
[----:B--2---:R-:W-:Y:S01]  /*5440*/  @!P0 VIMNMX R8, R10, UR10, PT ;  /* 0x0000000a0a088c48 */ /* 0x004fe2000bfe0100 */
[----:B------:R-:W-:Y:S03]  /*5450*/  FMUL.FTZ R19, R19, UR9 ;  /* 0x0000000913137c20 */ /* 0x000fe60008410000 */
[----:B------:R-:W-:Y:S05]  /*5460*/  @!P0 ISETP.GE.AND P2, PT, R4, R8, PT ;  /* 0x000000080400820c */ /* 0x000fea0003f46270 */
[----:B------:R2:W-:Y:S01]  /*5470*/  MUFU.TANH R118, R12 ;  /* 0x0000000c00767308 */ /* 0x0005e20000002400 */
[----:B-1----:R-:W-:Y:S05]  /*5480*/  FMUL.FTZ R6, R237, 1.4426950216293334961 ;  /* 0x3fb8aa3bed067820 */ /* 0x002fea0000410000 */
[----:B------:R-:W-:Y:S04]  /*5490*/  FSEL R6, R6, RZ, P1 ;  /* 0x000000ff06067208 */ /* 0x000fe80000800000 */
[----:B------:R1:W-:Y:S01]  /*54a0*/  MUFU.TANH R120, R9 ;  /* 0x0000000900787308 */ /* 0x0003e20000002400 */
[----:B---3--:R-:W-:Y:S01]  /*54b0*/  FFMA.FTZ R7, R11, UR5, R123 ;  /* 0x000000050b077c23 */ /* 0x008fe2000801007b */
[----:B------:R-:W-:Y:S04]  /*54c0*/  FSETP.NEU.FTZ.AND P1, PT, R238, -INF , PT ;  /* 0xff800000ee00780b */ /* 0x000fe80003f3d000 */
[----:B------:R-:W-:Y:S04]  /*54d0*/  @!P0 FSEL R7, R7, -INF , !P2 ;  /* 0xff80000007078808 */ /* 0x000fe80005000000 */
[----:B------:R-:W3:Y:S01]  /*54e0*/  MUFU.TANH R122, R5 ;  /* 0x00000005007a7308 */ /* 0x000ee20000002400 */
[----:B--2---:R-:W-:Y:S01]  /*54f0*/  FFMA.FTZ R12, R7, UR16, -R6 ;  /* 0x00000010070c7c23 */ /* 0x004fe20008010806 */
[----:B------:R-:W-:Y:S01]  /*5500*/  @!P0 VIADDMNMX R7, R10, R196, UR10, PT ;  /* 0x0000000a0a078e46 */ /* 0x000fe2000b8001c4 */
[----:B------:R-:W-:Y:S07]  /*5510*/  FFMA.FTZ R10, R11, UR5, R131 ;  /* 0x000000050b0a7c23 */ /* 0x000fee0008010083 */
[----:B------:R2:W-:Y:S01]  /*5520*/  MUFU.EX2 R203, R12 ;  /* 0x0000000c00cb7308 */ /* 0x0005e20000000800 */
[C---:B-1----:R-:W-:Y:S02]  /*5530*/  @!P0 IADD3 R9, R4.reuse, 0x1, RZ ;  /* 0x0000000104098810 */ /* 0x042fe40007ffe0ff */
[-C--:B------:R-:W-:Y:S02]  /*5540*/  @!P0 ISETP.GE.AND P3, PT, R4, R7.reuse, PT ;  /* 0x000000070400820c */ /* 0x080fe40003f66270 */
[----:B------:R-:W-:Y:S02]  /*5550*/  @!P0 ISETP.GE.AND P2, PT, R9, R8, PT ;  /* 0x000000080900820c */ /* 0x000fe40003f46270 */
[----:B------:R-:W-:Y:S03]  /*5560*/  @!P0 FSEL R10, R10, -INF , !P3 ;  /* 0xff8000000a0a8808 */ /* 0x000fe60005800000 */
[----:B------:R-:W1:Y:S01]  /*5570*/  MUFU.TANH R119, R13 ;  /* 0x0000000d00777308 */ /* 0x000e620000002400 */
[----:B---3--:R-:W-:Y:S05]  /*5580*/  FFMA.FTZ R5, R244, UR5, R122 ;  /* 0x00000005f4057c23 */ /* 0x008fea000801007a */
[----:B------:R-:W-:Y:S02]  /*5590*/  @!P0 FSEL R5, R5, -INF , !P2 ;  /* 0xff80000005058808 */ /* 0x000fe40005000000 */
[----:B------:R-:W-:Y:S01]  /*55a0*/  @!P0 ISETP.GE.AND P2, PT, R9, R7, PT ;  /* 0x000000070900820c */ /* 0x000fe20003f46270 */
[----:B--2---:R-:W-:Y:S01]  /*55b0*/  FMUL.FTZ R12, R238, 1.4426950216293334961 ;  /* 0x3fb8aa3bee0c7820 */ /* 0x004fe20000410000 */
[----:B------:R-:W-:Y:S01]  /*55c0*/  FFMA.FTZ R9, R244, UR5, R128 ;  /* 0x00000005f4097c23 */ /* 0x000fe20008010080 */
[----:B------:R-:W-:Y:S01]  /*55d0*/  FFMA.FTZ R11, R5, UR16, -R6 ;  /* 0x00000010050b7c23 */ /* 0x000fe20008010806 */
[----:B------:R2:W3:Y:S02]  /*55e0*/  MUFU.TANH R127, R14 ;  /* 0x0000000e007f7308 */ /* 0x0004e40000002400 */
[----:B------:R-:W-:Y:S02]  /*55f0*/  FSEL R5, R12, RZ, P1 ;  /* 0x000000ff0c057208 */ /* 0x000fe40000800000 */
[----:B------:R-:W-:Y:S02]  /*5600*/  @!P0 FSEL R9, R9, -INF , !P2 ;  /* 0xff80000009098808 */ /* 0x000fe40005000000 */
[----:B------:R-:W-:Y:S01]  /*5610*/  IADD3 R12, R4, 0x9, RZ ;  /* 0x00000009040c7810 */ /* 0x000fe20007ffe0ff */
[--C-:B------:R-:W-:Y:S03]  /*5620*/  FFMA.FTZ R10, R10, UR16, -R5.reuse ;  /* 0x000000100a0a7c23 */ /* 0x100fe60008010805 */
[----:B------:R4:W-:Y:S01]  /*5630*/  MUFU.EX2 R200, R11 ;  /* 0x0000000b00c87308 */ /* 0x0009e20000000800 */
[----:B------:R-:W-:Y:S09]  /*5640*/  FFMA.FTZ R9, R9, UR16, -R5 ;  /* 0x0000001009097c23 */ /* 0x000ff20008010805 */
[----:B------:R1:W-:Y:S01]  /*5650*/  MUFU.EX2 R226, R10 ;  /* 0x0000000a00e27308 */ /* 0x0003e20000000800 */
[----:B--2---:R-:W-:Y:S09]  /*5660*/  I2FP.F32.S32 R14, R12 ;  /* 0x0000000c000e7245 */ /* 0x004ff20000201400 */
[----:B------:R2:W-:Y:S01]  /*5670*/  MUFU.EX2 R225, R9 ;  /* 0x0000000900e17308 */ /* 0x0005e20000000800 */
[C---:B----4-:R-:W-:Y:S04]  /*5680*/  IADD3 R11, R4.reuse, 0x8, RZ ;  /* 0x00000008040b7810 */ /* 0x050fe80007ffe0ff */
[----:B------:R-:W-:Y:S02]  /*5690*/  I2FP.F32.S32 R13, R11 ;  /* 0x0000000b000d7245 */ /* 0x000fe40000201400 */
[CC--:B------:R-:W-:Y:S03]  /*56a0*/  @!P0 ISETP.GE.AND P1, PT, R11.reuse, R8.reuse, PT ;  /* 0x000000080b00820c */ /* 0x0c0fe60003f26270 */
[----:B------:R-:W4:Y:S01]  /*56b0*/  MUFU.TANH R126, R15 ;  /* 0x0000000f007e7308 */ /* 0x000f220000002400 */
[-C--:B------:R-:W-:Y:S01]  /*56c0*/  @!P0 ISETP.GE.AND P2, PT, R11, R7.reuse, PT ;  /* 0x000000070b00820c */ /* 0x080fe20003f46270 */
[C---:B-1----:R-:W-:Y:S01]  /*56d0*/  FFMA.FTZ R10, R13.reuse, UR5, R121 ;  /* 0x000000050d0a7c23 */ /* 0x042fe20008010079 */
[----:B------:R-:W-:Y:S01]  /*56e0*/  FFMA.FTZ R13, R13, UR5, R130 ;  /* 0x000000050d0d7c23 */ /* 0x000fe20008010082 */
[----:B------:R-:W-:Y:S03]  /*56f0*/  IADD3 R11, R4, 0x11, RZ ;  /* 0x00000011040b7810 */ /* 0x000fe60007ffe0ff */
[----:B------:R-:W-:Y:S03]  /*5700*/  @!P0 FSEL R10, R10, -INF , !P1 ;  /* 0xff8000000a0a8808 */ /* 0x000fe60004800000 */
[----:B------:R-:W1:Y:S01]  /*5710*/  MUFU.TANH R117, R16 ;  /* 0x0000001000757308 */ /* 0x000e620000002400 */
[----:B--2---:R-:W-:Y:S01]  /*5720*/  FFMA.FTZ R9, R14, UR5, R120 ;  /* 0x000000050e097c23 */ /* 0x004fe20008010078 */
[----:B------:R-:W-:Y:S01]  /*5730*/  @!P0 ISETP.GE.AND P1, PT, R12, R8, PT ;  /* 0x000000080c00820c */ /* 0x000fe20003f26270 */
[--C-:B------:R-:W-:Y:S01]  /*5740*/  FFMA.FTZ R10, R10, UR16, -R6.reuse ;  /* 0x000000100a0a7c23 */ /* 0x100fe20008010806 */
[----:B------:R-:W-:Y:S02]  /*5750*/  @!P0 FSEL R13, R13, -INF , !P2 ;  /* 0xff8000000d0d8808 */ /* 0x000fe40005000000 */
[----:B------:R-:W-:Y:S04]  /*5760*/  @!P0 FSEL R9, R9, -INF , !P1 ;  /* 0xff80000009098808 */ /* 0x000fe80004800000 */
[----:B------:R2:W-:Y:S01]  /*5770*/  MUFU.EX2 R202, R10 ;  /* 0x0000000a00ca7308 */ /* 0x0005e20000000800 */
[-C--:B------:R-:W-:Y:S01]  /*5780*/  @!P0 ISETP.GE.AND P1, PT, R12, R7.reuse, PT ;  /* 0x000000070c00820c */ /* 0x080fe20003f26270 */
[----:B------:R-:W-:Y:S01]  /*5790*/  FFMA.FTZ R12, R13, UR16, -R5 ;  /* 0x000000100d0c7c23 */ /* 0x000fe20008010805 */
[----:B------:R-:W-:Y:S07]  /*57a0*/  FFMA.FTZ R9, R9, UR16, -R6 ;  /* 0x0000001009097c23 */ /* 0x000fee0008010806 */
[----:B------:R3:W-:Y:S10]  /*57b0*/  MUFU.EX2 R199, R9 ;  /* 0x0000000900c77308 */ /* 0x0007f40000000800 */
[----:B------:R4:W-:Y:S01]  /*57c0*/  MUFU.EX2 R224, R12 ;  /* 0x0000000c00e07308 */ /* 0x0009e20000000800 */
[----:B--2---:R-:W-:Y:S04]  /*57d0*/  IADD3 R10, R4, 0x10, RZ ;  /* 0x00000010040a7810 */ /* 0x004fe80007ffe0ff */
[----:B------:R-:W-:Y:S02]  /*57e0*/  I2FP.F32.S32 R13, R10 ;  /* 0x0000000a000d7245 */ /* 0x000fe40000201400 */
[----:B------:R-:W-:Y:S03]  /*57f0*/  @!P0 ISETP.GE.AND P2, PT, R10, R7, PT ;  /* 0x000000070a00820c */ /* 0x000fe60003f46270 */
[----:B------:R-:W-:Y:S01]  /*5800*/  MUFU.TANH R116, R17 ;  /* 0x0000001100747308 */ /* 0x000fe20000002400 */
[----:B---3--:R-:W-:Y:S01]  /*5810*/  FFMA.FTZ R9, R14, UR5, R129 ;  /* 0x000000050e097c23 */ /* 0x008fe20008010081 */
[----:B------:R-:W-:Y:S04]  /*5820*/  I2FP.F32.S32 R14, R11 ;  /* 0x0000000b000e7245 */ /* 0x000fe80000201400 */
[----:B------:R-:W-:Y:S02]  /*5830*/  @!P0 FSEL R9, R9, -INF , !P1 ;  /* 0xff80000009098808 */ /* 0x000fe40004800000 */
[-C--:B------:R-:W-:Y:S01]  /*5840*/  @!P0 ISETP.GE.AND P1, PT, R10, R8.reuse, PT ;  /* 0x000000080a00820c */ /* 0x080fe20003f26270 */
[----:B----4-:R-:W-:Y:S01]  /*5850*/  FFMA.FTZ R12, R13, UR5, R118 ;  /* 0x000000050d0c7c23 */ /* 0x010fe20008010076 */
[----:B------:R-:W-:Y:S01]  /*5860*/  IADD3 R10, R4, 0x19, RZ ;  /* 0x00000019040a7810 */ /* 0x000fe20007ffe0ff */
[----:B------:R-:W-:Y:S01]  /*5870*/  FFMA.FTZ R9, R9, UR16, -R5 ;  /* 0x0000001009097c23 */ /* 0x000fe20008010805 */
[----:B------:R-:W2:Y:S02]  /*5880*/  MUFU.TANH R125, R18 ;  /* 0x00000012007d7308 */ /* 0x000ea40000002400 */
[----:B------:R-:W-:Y:S02]  /*5890*/  @!P0 FSEL R12, R12, -INF , !P1 ;  /* 0xff8000000c0c8808 */ /* 0x000fe40004800000 */
[----:B------:R-:W-:Y:S03]  /*58a0*/  @!P0 ISETP.GE.AND P1, PT, R11, R8, PT ;  /* 0x000000080b00820c */ /* 0x000fe60003f26270 */
[--C-:B------:R-:W-:Y:S03]  /*58b0*/  FFMA.FTZ R12, R12, UR16, -R6.reuse ;  /* 0x000000100c0c7c23 */ /* 0x100fe60008010806 */
[----:B------:R3:W-:Y:S10]  /*58c0*/  MUFU.EX2 R223, R9 ;  /* 0x0000000900df7308 */ /* 0x0007f40000000800 */
[----:B------:R4:W-:Y:S10]  /*58d0*/  MUFU.EX2 R201, R12 ;  /* 0x0000000c00c97308 */ /* 0x0009f40000000800 */
[----:B------:R-:W2:Y:S01]  /*58e0*/  MUFU.TANH R124, R19 ;  /* 0x00000013007c7308 */ /* 0x000ea20000002400 */
[----:B---3--:R-:W-:Y:S05]  /*58f0*/  FFMA.FTZ R9, R14, UR5, R119 ;  /* 0x000000050e097c23 */ /* 0x008fea0008010077 */
[----:B------:R-:W-:Y:S02]  /*5900*/  @!P0 FSEL R9, R9, -INF , !P1 ;  /* 0xff80000009098808 */ /* 0x000fe40004800000 */
[-C--:B------:R-:W-:Y:S01]  /*5910*/  @!P0 ISETP.GE.AND P1, PT, R11, R7.reuse, PT ;  /* 0x000000070b00820c */ /* 0x080fe20003f26270 */
[----:B----4-:R-:W-:Y:S01]  /*5920*/  FFMA.FTZ R12, R13, UR5, R127 ;  /* 0x000000050d0c7c23 */ /* 0x010fe2000801007f */
[----:B------:R-:W-:Y:S01]  /*5930*/  IADD3 R11, R4, 0x18, RZ ;  /* 0x00000018040b7810 */ /* 0x000fe20007ffe0ff */
[----:B------:R-:W-:Y:S01]  /*5940*/  FFMA.FTZ R9, R9, UR16, -R6 ;  /* 0x0000001009097c23 */ /* 0x000fe20008010806 */
[----:B------:R-:W-:Y:S02]  /*5950*/  I2FP.F32.S32 R13, R10 ;  /* 0x0000000a000d7245 */ /* 0x000fe40000201400 */
[----:B------:R-:W-:Y:S01]  /*5960*/  @!P0 FSEL R12, R12, -INF , !P2 ;  /* 0xff8000000c0c8808 */ /* 0x000fe20005000000 */
[----:B------:R3:W4:Y:S01]  /*5970*/  MUFU.EX2 R198, R9 ;  /* 0x0000000900c67308 */ /* 0x0007220000000800 */
[----:B------:R-:W-:Y:S03]  /*5980*/  @!P0 ISETP.GE.AND P2, PT, R11, R7, PT ;  /* 0x000000070b00820c */ /* 0x000fe60003f46270 */
[----:B------:R-:W-:Y:S01]  /*5990*/  FFMA.FTZ R4, R12, UR16, -R5 ;  /* 0x000000100c047c23 */ /* 0x000fe20008010805 */
[----:B------:R-:W-:Y:S05]  /*59a0*/  I2FP.F32.S32 R12, R11 ;  /* 0x0000000b000c7245 */ /* 0x000fea0000201400 */
[----:B------:R1:W-:Y:S01]  /*59b0*/  MUFU.EX2 R222, R4 ;  /* 0x0000000400de7308 */ /* 0x0003e20000000800 */
[----:B---3--:R-:W-:Y:S05]  /*59c0*/  FFMA.FTZ R9, R14, UR5, R126 ;  /* 0x000000050e097c23 */ /* 0x008fea000801007e */
[----:B------:R-:W-:Y:S02]  /*59d0*/  @!P0 FSEL R9, R9, -INF , !P1 ;  /* 0xff80000009098808 */ /* 0x000fe40004800000 */
[-C--:B------:R-:W-:Y:S01]  /*59e0*/  @!P0 ISETP.GE.AND P1, PT, R11, R8.reuse, PT ;  /* 0x000000080b00820c */ /* 0x080fe20003f26270 */
[----:B-1----:R-:W-:Y:S02]  /*59f0*/  FFMA.FTZ R4, R12, UR5, R117 ;  /* 0x000000050c047c23 */ /* 0x002fe40008010075 */
[----:B------:R-:W-:Y:S03]  /*5a00*/  FFMA.FTZ R9, R9, UR16, -R5 ;  /* 0x0000001009097c23 */ /* 0x000fe60008010805 */
[----:B------:R-:W-:Y:S01]  /*5a10*/  @!P0 FSEL R4, R4, -INF , !P1 ;  /* 0xff80000004048808 */ /* 0x000fe20004800000 */
[----:B------:R1:W3:Y:S01]  /*5a20*/  MUFU.EX2 R221, R9 ;  /* 0x0000000900dd7308 */ /* 0x0002e20000000800 */
[----:B------:R-:W-:Y:S01]  /*5a30*/  @!P0 ISETP.GE.AND P1, PT, R10, R8, PT ;  /* 0x000000080a00820c */ /* 0x000fe20003f26270 */
[----:B--2---:R-:W-:Y:S02]  /*5a40*/  FFMA.FTZ R8, R12, UR5, R125 ;  /* 0x000000050c087c23 */ /* 0x004fe4000801007d */
[----:B------:R-:W-:Y:S03]  /*5a50*/  FFMA.FTZ R4, R4, UR16, -R6 ;  /* 0x0000001004047c23 */ /* 0x000fe60008010806 */
[----:B------:R-:W-:Y:S03]  /*5a60*/  @!P0 FSEL R8, R8, -INF , !P2 ;  /* 0xff80000008088808 */ /* 0x000fe60005000000 */
[----:B------:R2:W-:Y:S02]  /*5a70*/  MUFU.EX2 R197, R4 ;  /* 0x0000000400c57308 */ /* 0x0005e40000000800 */
[--C-:B------:R-:W-:Y:S08]  /*5a80*/  FFMA.FTZ R8, R8, UR16, -R5.reuse ;  /* 0x0000001008087c23 */ /* 0x100ff00008010805 */
[----:B------:R3:W-:Y:S01]  /*5a90*/  MUFU.EX2 R207, R8 ;  /* 0x0000000800cf7308 */ /* 0x0007e20000000800 */
[----:B-1----:R-:W-:Y:S05]  /*5aa0*/  FFMA.FTZ R9, R13, UR5, R116 ;  /* 0x000000050d097c23 */ /* 0x002fea0008010074 */
[----:B------:R-:W-:Y:S02]  /*5ab0*/  @!P0 FSEL R9, R9, -INF , !P1 ;  /* 0xff80000009098808 */ /* 0x000fe40004800000 */
[----:B------:R-:W-:Y:S01]  /*5ac0*/  @!P0 ISETP.GE.AND P1, PT, R10, R7, PT ;  /* 0x000000070a00820c */ /* 0x000fe20003f26270 */
[----:B--2---:R-:W-:Y:S01]  /*5ad0*/  FFMA.FTZ R4, R13, UR5, R124 ;  /* 0x000000050d047c23 */ /* 0x004fe2000801007c */
[----:B----4-:R-:W-:Y:S01]  /*5ae0*/  F2FP.F16.F32.PACK_AB R7, R198, R201 ;  /* 0x000000c9c607723e */ /* 0x010fe200000000ff */
[----:B------:R-:W-:Y:S03]  /*5af0*/  FFMA.FTZ R6, R9, UR16, -R6 ;  /* 0x0000001009067c23 */ /* 0x000fe60008010806 */
[----:B------:R-:W-:Y:S01]  /*5b00*/  @!P0 FSEL R4, R4, -INF , !P1 ;  /* 0xff80000004048808 */ /* 0x000fe20004800000 */
[----:B------:R1:W2:Y:S01]  /*5b10*/  MUFU.EX2 R196, R6 ;  /* 0x0000000600c47308 */ /* 0x0002a20000000800 */
[----:B------:R-:W-:Y:S02]  /*5b20*/  IADD3 R114, P0, R243, UR14, RZ ;  /* 0x0000000ef3727c10 */ /* 0x000fe4000ff1e0ff */
[----:B---3--:R-:W-:Y:S01]  /*5b30*/  F2FP.F16.F32.PACK_AB R8, R223, R224 ;  /* 0x000000e0df08723e */ /* 0x008fe200000000ff */
[----:B------:R-:W-:Y:S01]  /*5b40*/  FFMA.FTZ R5, R4, UR16, -R5 ;  /* 0x0000001004057c23 */ /* 0x000fe20008010805 */
[----:B------:R-:W-:Y:S02]  /*5b50*/  F2FP.F16.F32.PACK_AB R4, R199, R202 ;  /* 0x000000cac704723e */ /* 0x000fe400000000ff */
[----:B------:R-:W-:Y:S03]  /*5b60*/  IADD3.X R115, R242, UR13, RZ, P0, !PT ;  /* 0x0000000df2737c10 */ /* 0x000fe600087fe4ff */
[----:B------:R3:W4:Y:S01]  /*5b70*/  MUFU.EX2 R206, R5 ;  /* 0x0000000500ce7308 */ /* 0x0007220000000800 */
[----:B------:R-:W-:Y:S01]  /*5b80*/  PLOP3.LUT P0, PT, PT, PT, UP0, 0x80, 0x0 ;  /* 0x000000000000781c */ /* 0x000fe20003f0f008 */
[----:B------:R-:W4:Y:S05]  /*5b90*/  LDG.E R113, desc[UR6][R114.64] ;  /* 0x0000000672717981 */ /* 0x000f2a000c1e1900 */
[----:B------:R-:W4:Y:S01]  /*5ba0*/  LDG.E R112, desc[UR6][R114.64+0x20] ;  /* 0x0000200672707981 */ /* 0x000f22000c1e1900 */
[----:B-1----:R-:W-:Y:S05]  /*5bb0*/  F2FP.F16.F32.PACK_AB R6, R200, R203 ;  /* 0x000000cbc806723e */ /* 0x002fea00000000ff */
[----:B------:R1:W-:Y:S01]  /*5bc0*/  STS [R234+0x22000], R6 ;  /* 0x02200006ea007388 */ /* 0x0003e20000000800 */
[----:B---3--:R-:W-:Y:S05]  /*5bd0*/  F2FP.F16.F32.PACK_AB R5, R225, R226 ;  /* 0x000000e2e105723e */ /* 0x008fea00000000ff */
[----:B------:R2:W-:Y:S05]  /*5be0*/  STS [R234+0x22400], R5 ;  /* 0x02240005ea007388 */ /* 0x0005ea0000000800 */
[----:B------:R4:W-:Y:S05]  /*5bf0*/  STS [R236+0x22000], R4 ;  /* 0x02200004ec007388 */ /* 0x0009ea0000000800 */
[----:B------:R-:W-:Y:S05]  /*5c00*/  STS [R236+0x22400], R8 ;  /* 0x02240008ec007388 */ /* 0x000fea0000000800 */
[----:B------:R-:W-:Y:S01]  /*5c10*/  STS [R231+0x22000], R7 ;  /* 0x02200007e7007388 */ /* 0x000fe20000000800 */
[----:B-1----:R-:W-:Y:S05]  /*5c20*/  F2FP.F16.F32.PACK_AB R6, R221, R222 ;  /* 0x000000dedd06723e */ /* 0x002fea00000000ff */
[----:B------:R-:W-:Y:S01]  /*5c30*/  STS [R231+0x22400], R6 ;  /* 0x02240006e7007388 */ /* 0x000fe20000000800 */
[----:B--2---:R-:W-:Y:S02]  /*5c40*/  F2FP.F16.F32.PACK_AB R5, R196, R197 ;  /* 0x000000c5c405723e */ /* 0x004fe400000000ff */
[----:B----4-:R-:W-:Y:S03]  /*5c50*/  F2FP.F16.F32.PACK_AB R4, R206, R207 ;  /* 0x000000cfce04723e */ /* 0x010fe600000000ff */
        /* <DEDUP_REMOVED lines=368> */
.L_x_699:
        /* <DEDUP_REMOVED lines=472> */
.L_x_700:
        /* <DEDUP_REMOVED lines=222> */
.L_x_702:
        /* <DEDUP_REMOVED lines=19> */
.L_x_703:
        /* <DEDUP_REMOVED lines=58> */
.L_x_705:
[----:B------:R-:W-:Y:S05]  /*a390*/  BSYNC B0 ;  /* 0x0000000000007941 */ /* 0x000fea0003800000 */
.L_x_704:
        /* <DEDUP_REMOVED lines=22> */
.L_x_707:
[----:B------:R-:W-:Y:S05]  /*a500*/  BSYNC B0 ;  /* 0x0000000000007941 */ /* 0x000fea0003800000 */
.L_x_706:
        /* <DEDUP_REMOVED lines=38> */
.L_x_709:
[----:B------:R-:W-:Y:S05]  /*a770*/  BSYNC B0 ;  /* 0x0000000000007941 */ /* 0x000fea0003800000 */
.L_x_708:
        /* <DEDUP_REMOVED lines=21> */
.L_x_682:
[----:B------:R-:W-:Y:S05]  /*a8d0*/  BSYNC B1 ;  /* 0x0000000000017941 */ /* 0x000fea0003800000 */
.L_x_668:
[----:B------:R-:W-:Y:S01]  /*a8e0*/  ULDC UR5, c[0x0][0xc] ;  /* 0x0000030000057ab9 */ /* 0x000fe20000000800 */
[----:B------:R-:W-:Y:S02]  /*a8f0*/  UIADD3 UR58, UR58, 0x1, URZ ;  /* 0x000000013a3a7890 */ /* 0x000fe4000fffe03f */
[----:B------:R-:W-:-:S04]  /*a900*/  UIADD3 UR19, UR5, UR19, URZ ;  /* 0x0000001305137290 */ /* 0x000fc8000fffe03f */
[----:B------:R-:W-:-:S06]  /*a910*/  UISETP.GE.AND UP0, UPT, UR19, UR61, UPT ;  /* 0x0000003d1300728c */ /* 0x000fcc000bf06270 */
[----:B------:R-:W-:-:S13]  /*a920*/  PLOP3.LUT P0, PT, PT, PT, UP0, 0x80, 0x0 ;  /* 0x000000000000781c */ /* 0x000fda0003f0f008 */
[----:B------:R-:W-:Y:S05]  /*a930*/  @P0 BRA `(.L_x_710) ;  /* 0x0000000000040947 */ /* 0x000fea0003800000 */
[----:B------:R-:W-:Y:S05]  /*a940*/  BRA `(.L_x_711) ;  /* 0xffffff6000507947 */ /* 0x000fea000383ffff */
.L_x_710:
[----:B------:R-:W-:Y:S05]  /*a950*/  EXIT ;  /* 0x000000000000794d */ /* 0x000fea0003800000 */
.L_x_712:
        /* <DEDUP_REMOVED lines=10> */
.L_x_1050:


//--------------------- .text._ZN5flash25flash_bwd_dot_do_o_kernelILb0E23Flash_bwd_kernel_traitsILi256ELi64ELi64ELi8ELi4ELi2ELi2ELb0ELb1EN7cutlass6half_tE19Flash_kernel_traitsILi256ELi64ELi64ELi8ES3_EEEEvNS_16Flash_bwd_paramsE --------------------------
	.section	.text._ZN5flash25flash_bwd_dot_do_o_kernelILb0E23Flash_bwd_kernel_traitsILi256ELi64ELi64ELi8ELi4ELi2ELi2ELb0ELb1EN7cutlass6half_tE19Flash_kernel_traitsILi256ELi64ELi64ELi8ES3_EEEEvNS_16Flash_bwd_paramsE,"ax",@progbits
	.align	128
        .global         _ZN5flash25flash_bwd_dot_do_o_kernelILb0E23Flash_bwd_kernel_traitsILi256ELi64ELi64ELi8ELi4ELi2ELi2ELb0ELb1EN7cutlass6half_tE19Flash_kernel_traitsILi256ELi64ELi64ELi8ES3_EEEEvNS_16Flash_bwd_paramsE
        .type           _ZN5flash25flash_bwd_dot_do_o_kernelILb0E23Flash_bwd_kernel_traitsILi256ELi64ELi64ELi8ELi4ELi2ELi2ELb0ELb1EN7cutlass6half_tE19Flash_kernel_traitsILi256ELi64ELi64ELi8ES3_EEEEvNS_16Flash_bwd_paramsE,@function
        .size           _ZN5flash25flash_bwd_dot_do_o_kernelILb0E23Flash_bwd_kernel_traitsILi256ELi64ELi64ELi8ELi4ELi2ELi2ELb0ELb1EN7cutlass6half_tE19Flash_kernel_traitsILi256ELi64ELi64ELi8ES3_EEEEvNS_16Flash_bwd_paramsE,(.L_x_1051 - _ZN5flash25flash_bwd_dot_do_o_kernelILb0E23Flash_bwd_kernel_traitsILi256ELi64ELi64ELi8ELi4ELi2ELi2ELb0ELb1EN7cutlass6half_tE19Flash_kernel_traitsILi256ELi64ELi64ELi8ES3_EEEEvNS_16Flash_bwd_paramsE)
        .other          _ZN5flash25flash_bwd_dot_do_o_kernelILb0E23Flash_bwd_kernel_traitsILi256ELi64ELi64ELi8ELi4ELi2ELi2ELb0ELb1EN7cutlass6half_tE19Flash_kernel_traitsILi256ELi64ELi64ELi8ES3_EEEEvNS_16Flash_bwd_paramsE,@"STO_CUDA_ENTRY STV_DEFAULT"
_ZN5flash25flash_bwd_dot_do_o_kernelILb0E23Flash_bwd_kernel_traitsILi256ELi64ELi64ELi8ELi4ELi2ELi2ELb0ELb1EN7cutlass6half_tE19Flash_kernel_traitsILi256ELi64ELi64ELi8ES3_EEEEvNS_16Flash_bwd_paramsE:
.text._ZN5flash25flash_bwd_dot_do_o_kernelILb0E23Flash_bwd_kernel_traitsILi256ELi64ELi64ELi8ELi4ELi2ELi2ELb0ELb1EN7cutlass6half_tE19Flash_kernel_traitsILi256ELi64ELi64ELi8ES3_EEEEvNS_16Flash_bwd_paramsE:
        /* <DEDUP_REMOVED lines=52> */
.L_x_713:
[----:B------:R-:W0:Y:S08]  /*0340*/  LDC R54, c[0x0][0x270] ;  /* 0x00009c00ff367b82 */ /* 0x000e300000000800 */
[----:B------:R-:W1:Y:S01]  /*0350*/  LDC R3, c[0x0][0x2d4] ;  /* 0x0000b500ff037b82 */ /* 0x000e620000000800 */
[----:B0-----:R-:W-:-:S04]  /*0360*/  IMAD R54, R7, R54, UR5 ;  /* 0x0000000507367e24 */ /* 0x001fc8000f8e0236 */
[----:B-1----:R-:W-:-:S07]  /*0370*/  IMAD R54, R54, R3, RZ ;  /* 0x0000000336367224 */ /* 0x002fce00078e02ff */
.L_x_714:
        /* <DEDUP_REMOVED lines=57> */
.L_x_716:
[----:B------:R-:W-:Y:S05]  /*0710*/  BSYNC B0 ;  /* 0x0000000000007941 */ /* 0x000fea0003800000 */
.L_x_715:
        /* <DEDUP_REMOVED lines=45> */
.L_x_718:
[----:B------:R-:W-:Y:S05]  /*09f0*/  BSYNC B0 ;  /* 0x0000000000007941 */ /* 0x000fea0003800000 */
.L_x_717:
        /* <DEDUP_REMOVED lines=52> */
.L_x_720:
[----:B------:R-:W-:Y:S05]  /*0d40*/  BSYNC B0 ;  /* 0x0000000000007941 */ /* 0x000fea0003800000 */
.L_x_719:
        /* <DEDUP_REMOVED lines=38> */
.L_x_722:
[----:B------:R-:W-:Y:S05]  /*0fb0*/  BSYNC B0 ;  /* 0x0000000000007941 */ /* 0x000fea0003800000 */
.L_x_721:
        /* <DEDUP_REMOVED lines=218> */
.L_x_723:
        /* <DEDUP_REMOVED lines=10> */
.L_x_1051:


//--------------------- .text._ZN5flash25flash_bwd_dot_do_o_kernelILb1E23Flash_bwd_kernel_traitsILi256ELi64ELi64ELi8ELi4ELi2ELi2ELb0ELb1EN7cutlass6half_tE19Flash_kernel_traitsILi256ELi64ELi64ELi8ES3_EEEEvNS_16Flash_bwd_paramsE --------------------------
	.section	.text._ZN5flash25flash_bwd_dot_do_o_kernelILb1E23Flash_bwd_kernel_traitsILi256ELi64ELi64ELi8ELi4ELi2ELi2ELb0ELb1EN7cutlass6half_tE19Flash_kernel_traitsILi256ELi64ELi64ELi8ES3_EEEEvNS_16Flash_bwd_paramsE,"ax",@progbits
	.align	128
        .global         _ZN5flash25flash_bwd_dot_do_o_kernelILb1E23Flash_bwd_kernel_traitsILi256ELi64ELi64ELi8ELi4ELi2ELi2ELb0ELb1EN7cutlass6half_tE19Flash_kernel_traitsILi256ELi64ELi64ELi8ES3_EEEEvNS_16Flash_bwd_paramsE
        .type           _ZN5flash25flash_bwd_dot_do_o_kernelILb1E23Flash_bwd_kernel_traitsILi256ELi64ELi64ELi8ELi4ELi2ELi2ELb0ELb1EN7cutlass6half_tE19Flash_kernel_traitsILi256ELi64ELi64ELi8ES3_EEEEvNS_16Flash_bwd_paramsE,@function
        .size           _ZN5flash25flash_bwd_dot_do_o_kernelILb1E23Flash_bwd_kernel_traitsILi256ELi64ELi64ELi8ELi4ELi2ELi2ELb0ELb1EN7cutlass6half_tE19Flash_kernel_traitsILi256ELi64ELi64ELi8ES3_EEEEvNS_16Flash_bwd_paramsE,(.L_x_1052 - _ZN5flash25flash_bwd_dot_do_o_kernelILb1E23Flash_bwd_kernel_traitsILi256ELi64ELi64ELi8ELi4ELi2ELi2ELb0ELb1EN7cutlass6half_tE19Flash_kernel_traitsILi256ELi64ELi64ELi8ES3_EEEEvNS_16Flash_bwd_paramsE)
        .other          _ZN5flash25flash_bwd_dot_do_o_kernelILb1E23Flash_bwd_kernel_traitsILi256ELi64ELi64ELi8ELi4ELi2ELi2ELb0ELb1EN7cutlass6half_tE19Flash_kernel_traitsILi256ELi64ELi64ELi8ES3_EEEEvNS_16Flash_bwd_paramsE,@"STO_CUDA_ENTRY STV_DEFAULT"
_ZN5flash25flash_bwd_dot_do_o_kernelILb1E23Flash_bwd_kernel_traitsILi256ELi64ELi64ELi8ELi4ELi2ELi2ELb0ELb1EN7cutlass6half_tE19Flash_kernel_traitsILi256ELi64ELi64ELi8ES3_EEEEvNS_16Flash_bwd_paramsE:
.text._ZN5flash25flash_bwd_dot_do_o_kernelILb1E23Flash_bwd_kernel_traitsILi256ELi64ELi64ELi8ELi4ELi2ELi2ELb0ELb1EN7cutlass6half_tE19Flash_kernel_traitsILi256ELi64ELi64ELi8ES3_EEEEvNS_16Flash_bwd_paramsE:
        /* <DEDUP_REMOVED lines=62> */
.L_x_724:
        /* <DEDUP_REMOVED lines=27> */
.L_x_725:
[----:B------:R-:W-:-:S04]  /*0590*/  IMAD R52, R52, R53, R25 ;  /* 0x0000003534347224 */ /* 0x000fc800078e0219 */
[----:B------:R-:W-:-:S07]  /*05a0*/  IMAD R52, R52, R31, RZ ;  /* 0x0000001f34347224 */ /* 0x000fce00078e02ff */
.L_x_726:
        /* <DEDUP_REMOVED lines=76> */
.L_x_728:
[----:B------:R-:W-:Y:S05]  /*0a70*/  BSYNC B0 ;  /* 0x0000000000007941 */ /* 0x000fea0003800000 */
.L_x_727:
        /* <DEDUP_REMOVED lines=38> */
.L_x_730:
[----:B------:R-:W-:Y:S05]  /*0ce0*/  BSYNC B0 ;  /* 0x0000000000007941 */ /* 0x000fea0003800000 */
.L_x_729:
        /* <DEDUP_REMOVED lines=48> */
.L_x_732:
[----:B------:R-:W-:Y:S05]  /*0ff0*/  BSYNC B0 ;  /* 0x0000000000007941 */ /* 0x000fea0003800000 */
.L_x_731:
        /* <DEDUP_REMOVED lines=43> */
.L_x_734:
[----:B------:R-:W-:Y:S05]  /*12b0*/  BSYNC B0 ;  /* 0x0000000000007941 */ /* 0x000fea0003800000 */
.L_x_733:
        /* <DEDUP_REMOVED lines=242> */
.L_x_735:
        /* <DEDUP_REMOVED lines=10> */
.L_x_1052:


//--------------------- .text._ZN5flash27flash_bwd_convert_dq_kernelI23Flash_bwd_kernel_traitsILi256ELi64ELi64ELi8ELi4ELi2ELi2ELb0ELb0EN7cutlass6half_tE19Flash_kernel_traitsILi256ELi64ELi64ELi8ES3_EEEEvNS_16Flash_bwd_paramsEi --------------------------
	.section	.text._ZN5flash27flash_bwd_convert_dq_kernelI23Flash_bwd_kernel_traitsILi256ELi64ELi64ELi8ELi4ELi2ELi2ELb0ELb0EN7cutlass6half_tE19Flash_kernel_traitsILi256ELi64ELi64ELi8ES3_EEEEvNS_16Flash_bwd_paramsEi,"ax",@progbits
	.align	128
        .global         _ZN5flash27flash_bwd_convert_dq_kernelI23Flash_bwd_kernel_traitsILi256ELi64ELi64ELi8ELi4ELi2ELi2ELb0ELb0EN7cutlass6half_tE19Flash_kernel_traitsILi256ELi64ELi64ELi8ES3_EEEEvNS_16Flash_bwd_paramsEi
        .type           _ZN5flash27flash_bwd_convert_dq_kernelI23Flash_bwd_kernel_traitsILi256ELi64ELi64ELi8ELi4ELi2ELi2ELb0ELb0EN7cutlass6half_tE19Flash_kernel_traitsILi256ELi64ELi64ELi8ES3_EEEEvNS_16Flash_bwd_paramsEi,@function
        .size           _ZN5flash27flash_bwd_convert_dq_kernelI23Flash_bwd_kernel_traitsILi256ELi64ELi64ELi8ELi4ELi2ELi2ELb0ELb0EN7cutlass6half_tE19Flash_kernel_traitsILi256ELi64ELi64ELi8ES3_EEEEvNS_16Flash_bwd_paramsEi,(.L_x_1053 - _ZN5flash27flash_bwd_convert_dq_kernelI23Flash_bwd_kernel_traitsILi256ELi64ELi64ELi8ELi4ELi2ELi2ELb0ELb0EN7cutlass6half_tE19Flash_kernel_traitsILi256ELi64ELi64ELi8ES3_EEEEvNS_16Flash_bwd_paramsEi)
        .other          _ZN5flash27flash_bwd_convert_dq_kernelI23Flash_bwd_kernel_traitsILi256ELi64ELi64ELi8ELi4ELi2ELi2ELb0ELb0EN7cutlass6half_tE19Flash_kernel_traitsILi256ELi64ELi64ELi8ES3_EEEEvNS_16Flash_bwd_paramsEi,@"STO_CUDA_ENTRY STV_DEFAULT"
_ZN5flash27flash_bwd_convert_dq_kernelI23Flash_bwd_kernel_traitsILi256ELi64ELi64ELi8ELi4ELi2ELi2ELb0ELb0EN7cutlass6half_tE19Flash_kernel_traitsILi256ELi64ELi64ELi8ES3_EEEEvNS_16Flash_bwd_paramsEi:
.text._ZN5flash27flash_bwd_convert_dq_kernelI23Flash_bwd_kernel_traitsILi256ELi64ELi64ELi8ELi4ELi2ELi2ELb0ELb0EN7cutlass6half_tE19Flash_kernel_traitsILi256ELi64ELi64ELi8ES3_EEEEvNS_16Flash_bwd_paramsEi:
        /* <DEDUP_REMOVED lines=40> */
.L_x_736:
        /* <DEDUP_REMOVED lines=106> */
.L_x_738:
        /* <DEDUP_REMOVED lines=172> */
.L_x_737:
        /* <DEDUP_REMOVED lines=207> */
.L_x_740:
[----:B------:R-:W-:Y:S05]  /*20d0*/  BSYNC B0 ;  /* 0x0000000000007941 */ /* 0x000fea0003800000 */
.L_x_739:
        /* <DEDUP_REMOVED lines=24> */
.L_x_741:
        /* <DEDUP_REMOVED lines=10> */
.L_x_1053:


//--------------------- .text._ZN5flash44flash_bwd_dq_dk_dv_loop_seqk_parallel_kernelI23Flash_bwd_kernel_traitsILi256ELi64ELi64ELi8ELi4ELi2ELi2ELb0ELb0EN7cutlass6half_tE19Flash_kernel_traitsILi256ELi64ELi64ELi8ES3_EELb1ELb1ELb0ELb0ELb0ELb0ELb0EEEvNS_16Flash_bwd_paramsE --------------------------
	.section	.text._ZN5flash44flash_bwd_dq_dk_dv_loop_seqk_parallel_kernelI23Flash_bwd_kernel_traitsILi256ELi64ELi64ELi8ELi4ELi2ELi2ELb0ELb0EN7cutlass6half_tE19Flash_kernel_traitsILi256ELi64ELi64ELi8ES3_EELb1ELb1ELb0ELb0ELb0ELb0ELb0EEEvNS_16Flash_bwd_paramsE,"ax",@progbits
	.align	128
        .global         _ZN5flash44flash_bwd_dq_dk_dv_loop_seqk_parallel_kernelI23Flash_bwd_kernel_traitsILi256ELi64ELi64ELi8ELi4ELi2ELi2ELb0ELb0EN7cutlass6half_tE19Flash_kernel_traitsILi256ELi64ELi64ELi8ES3_EELb1ELb1ELb0ELb0ELb0ELb0ELb0EEEvNS_16Flash_bwd_paramsE
        .type           _ZN5flash44flash_bwd_dq_dk_dv_loop_seqk_parallel_kernelI23Flash_bwd_kernel_traitsILi256ELi64ELi64ELi8ELi4ELi2ELi2ELb0ELb0EN7cutlass6half_tE19Flash_kernel_traitsILi256ELi64ELi64ELi8ES3_EELb1ELb1ELb0ELb0ELb0ELb0ELb0EEEvNS_16Flash_bwd_paramsE,@function
        .size           _ZN5flash44flash_bwd_dq_dk_dv_loop_seqk_parallel_kernelI23Flash_bwd_kernel_traitsILi256ELi64ELi64ELi8ELi4ELi2ELi2ELb0ELb0EN7cutlass6half_tE19Flash_kernel_traitsILi256ELi64ELi64ELi8ES3_EELb1ELb1ELb0ELb0ELb0ELb0ELb0EEEvNS_16Flash_bwd_paramsE,(.L_x_1054 - _ZN5flash44flash_bwd_dq_dk_dv_loop_seqk_parallel_kernelI23Flash_bwd_kernel_traitsILi256ELi64ELi64ELi8ELi4ELi2ELi2ELb0ELb0EN7cutlass6half_tE19Flash_kernel_traitsILi256ELi64ELi64ELi8ES3_EELb1ELb1ELb0ELb0ELb0ELb0ELb0EEEvNS_16Flash_bwd_paramsE)
        .other          _ZN5flash44flash_bwd_dq_dk_dv_loop_seqk_parallel_kernelI23Flash_bwd_kernel_traitsILi256ELi64ELi64ELi8ELi4ELi2ELi2ELb0ELb0EN7cutlass6half_tE19Flash_kernel_traitsILi256ELi64ELi64ELi8ES3_EELb1ELb1ELb0ELb0ELb0ELb0ELb0EEEvNS_16Flash_bwd_paramsE,@"STO_CUDA_ENTRY STV_DEFAULT"
_ZN5flash44flash_bwd_dq_dk_dv_loop_seqk_parallel_kernelI23Flash_bwd_kernel_traitsILi256ELi64ELi64ELi8ELi4ELi2ELi2ELb0ELb0EN7cutlass6half_tE19Flash_kernel_traitsILi256ELi64ELi64ELi8ES3_EELb1ELb1ELb0ELb0ELb0ELb0ELb0EEEvNS_16Flash_bwd_paramsE:
.text._ZN5flash44flash_bwd_dq_dk_dv_loop_seqk_parallel_kernelI23Flash_bwd_kernel_traitsILi256ELi64ELi64ELi8ELi4ELi2ELi2ELb0ELb0EN7cutlass6half_tE19Flash_kernel_traitsILi256ELi64ELi64ELi8ES3_EELb1ELb1ELb0ELb0ELb0ELb0ELb0EEEvNS_16Flash_bwd_paramsE:
        /* <DEDUP_REMOVED lines=14> */
[----:B------:R-:W-:Y:S01]  /*00e0*/  UMOV UR6, URZ ;  /* 0x0000003f00067c82 */ /* 0x000fe20008000000 */
[----:B------:R-:W-:-:S05]  /*00f0*/  IMAD.MOV.U32 R240, RZ, RZ, 0x20 ;  /* 0x00000020fff07424 */ /* 0x000fca00078e00ff */
[----:B------:R-:W3:Y:S08]  /*0100*/  S2UR UR52, SR_CTAID.Y ;  /* 0x00000000003479c3 */ /* 0x000ef00000002600 */
[----:B------:R-:W4:Y:S01]  /*0110*/  S2UR UR59, SR_CTAID.Z ;  /* 0x00000000003b79c3 */ /* 0x000f220000002700 */
[----:B--2---:R-:W-:Y:S01]  /*0120*/  ULEA UR4, UR4, UR5, 0x18 ;  /* 0x0000000504047291 */ /* 0x004fe2000f8ec03f */
[----:B-1----:R-:W-:Y:S01]  /*0130*/  SHF.R.S32.HI R6, RZ, 0x1f, R3 ;  /* 0x0000001fff067819 */ /* 0x002fe20000011403 */
[----:B---3--:R-:W-:-:S03]  /*0140*/  USHF.L.U32 UR5, UR52, 0x7, URZ ;  /* 0x0000000734057899 */ /* 0x008fc6000800063f */
        /* <DEDUP_REMOVED lines=18> */
[----:B------:R-:W-:Y:S01]  /*0270*/  SHF.R.S32.HI R5, RZ, 0x2, R6 ;  /* 0x00000002ff057819 */ /* 0x000fe20000011406 */
[----:B------:R-:W-:Y:S01]  /*0280*/  IMAD.SHL.U32 R11, R11, 0x40, RZ ;  /* 0x000000400b0b7824 */ /* 0x000fe200078e00ff */
[----:B------:R-:W-:-:S02]  /*0290*/  LEA.HI R19, R19, R8, RZ, 0x2 ;  /* 0x0000000813137211 */ /* 0x000fc400078f10ff */
[----:B------:R-:W-:Y:S02]  /*02a0*/  LEA.HI R7, R7, R8, RZ, 0x1 ;  /* 0x0000000807077211 */ /* 0x000fe400078f08ff */
[----:B------:R-:W-:Y:S02]  /*02b0*/  LOP3.LUT R19, R19, 0xfffffffc, RZ, 0xc0, !PT ;  /* 0xfffffffc13137812 */ /* 0x000fe400078ec0ff */
[----:B------:R-:W-:Y:S02]  /*02c0*/  LOP3.LUT R7, R7, 0xfffffffe, RZ, 0xc0, !PT ;  /* 0xfffffffe07077812 */ /* 0x000fe400078ec0ff */
[----:B------:R-:W-:Y:S01]  /*02d0*/  LOP3.LUT R11, R11, 0x1c0, RZ, 0xc0, !PT ;  /* 0x000001c00b0b7812 */ /* 0x000fe200078ec0ff */
[C---:B------:R-:W-:Y:S01]  /*02e0*/  IMAD.IADD R16, R8.reuse, 0x1, -R19 ;  /* 0x0000000108107824 */ /* 0x040fe200078e0a13 */
[----:B------:R-:W-:Y:S01]  /*02f0*/  SHF.R.S32.HI R17, RZ, 0x4, R2 ;  /* 0x00000004ff117819 */ /* 0x000fe20000011402 */
[----:B------:R-:W-:Y:S01]  /*0300*/  IMAD.IADD R7, R8, 0x1, -R7 ;  /* 0x0000000108077824 */ /* 0x000fe200078e0a07 */
[----:B------:R-:W-:-:S02]  /*0310*/  SHF.R.S32.HI R6, RZ, 0x1f, R6 ;  /* 0x0000001fff067819 */ /* 0x000fc40000011406 */
[----:B------:R-:W-:Y:S01]  /*0320*/  SHF.R.U32.HI R8, RZ, 0x3, R11 ;  /* 0x00000003ff087819 */ /* 0x000fe2000001160b */
[----:B------:R-:W-:Y:S01]  /*0330*/  STL [R1], R16 ;  /* 0x0000001001007387 */ /* 0x000fe20000100800 */
[----:B------:R-:W-:Y:S02]  /*0340*/  LEA.HI R2, R2, R17, RZ, 0x1 ;  /* 0x0000001102027211 */ /* 0x000fe400078f08ff */
[C---:B------:R-:W-:Y:S01]  /*0350*/  LOP3.LUT P4, RZ, R4.reuse, 0x4, RZ, 0xc0, !PT ;  /* 0x0000000404ff7812 */ /* 0x040fe2000788c0ff */
[----:B------:R-:W-:Y:S01]  /*0360*/  STL [R1+0x10], R20 ;  /* 0x0000101401007387 */ /* 0x000fe20000100800 */
[----:B------:R-:W-:Y:S02]  /*0370*/  LOP3.LUT R11, R11, 0x38, R20, 0xf8, !PT ;  /* 0x000000380b0b7812 */ /* 0x000fe400078ef814 */
[C---:B------:R-:W-:Y:S01]  /*0380*/  LOP3.LUT P3, RZ, R4.reuse, 0x2, RZ, 0xc0, !PT ;  /* 0x0000000204ff7812 */ /* 0x040fe2000786c0ff */
[----:B------:R-:W-:Y:S01]  /*0390*/  IMAD.SHL.U32 R4, R4, 0x40, RZ ;  /* 0x0000004004047824 */ /* 0x000fe200078e00ff */
[----:B------:R-:W-:-:S02]  /*03a0*/  LEA.HI R6, R6, R5, RZ, 0x3 ;  /* 0x0000000506067211 */ /* 0x000fc400078f18ff */
[----:B------:R-:W-:Y:S02]  /*03b0*/  LOP3.LUT R2, R2, 0xfffffffe, RZ, 0xc0, !PT ;  /* 0xfffffffe02027812 */ /* 0x000fe400078ec0ff */
[----:B------:R-:W-:Y:S01]  /*03c0*/  LOP3.LUT R8, R11, R8, RZ, 0x3c, !PT ;  /* 0x000000080b087212 */ /* 0x000fe200078e3cff */
[----:B------:R-:W-:Y:S01]  /*03d0*/  IMAD.SHL.U32 R11, R7, 0x10, RZ ;  /* 0x00000010070b7824 */ /* 0x000fe200078e00ff */
[----:B------:R-:W-:Y:S01]  /*03e0*/  LOP3.LUT R6, R6, 0xfffffff8, RZ, 0xc0, !PT ;  /* 0xfffffff806067812 */ /* 0x000fe200078ec0ff */
[----:B------:R-:W-:Y:S01]  /*03f0*/  IMAD.IADD R2, R17, 0x1, -R2 ;  /* 0x0000000111027824 */ /* 0x000fe200078e0a02 */
[----:B------:R-:W-:Y:S02]  /*0400*/  LOP3.LUT R4, R4, 0x1c0, RZ, 0xc0, !PT ;  /* 0x000001c004047812 */ /* 0x000fe400078ec0ff */
[----:B------:R-:W-:Y:S01]  /*0410*/  SHF.R.S32.HI R17, RZ, 0x7, R10 ;  /* 0x00000007ff117819 */ /* 0x000fe2000001140a */
[----:B------:R-:W-:Y:S01]  /*0420*/  IMAD.IADD R6, R5, 0x1, -R6 ;  /* 0x0000000105067824 */ /* 0x000fe200078e0a06 */
[----:B------:R-:W-:Y:S01]  /*0430*/  LOP3.LUT R250, R4, 0x10, R11, 0xf8, !PT ;  /* 0x0000001004fa7812 */ /* 0x000fe200078ef80b */
[C---:B------:R-:W-:Y:S01]  /*0440*/  IMAD.SHL.U32 R10, R2.reuse, 0x200, RZ ;  /* 0x00000200020a7824 */ /* 0x040fe200078e00ff */
[----:B------:R-:W-:Y:S01]  /*0450*/  SHF.R.S32.HI R5, RZ, 0x1f, R0 ;  /* 0x0000001fff057819 */ /* 0x000fe20000011400 */
[----:B------:R-:W-:Y:S01]  /*0460*/  IMAD.SHL.U32 R251, R2, 0x20, RZ ;  /* 0x0000002002fb7824 */ /* 0x000fe200078e00ff */
[----:B------:R-:W-:-:S02]  /*0470*/  LOP3.LUT R14, R4, 0x8, R15, 0xf8, !PT ;  /* 0x00000008040e7812 */ /* 0x000fc400078ef80f */
[----:B------:R-:W-:Y:S02]  /*0480*/  SHF.R.U32.HI R11, RZ, 0x3, R4 ;  /* 0x00000003ff0b7819 */ /* 0x000fe40000011604 */
[----:B------:R-:W-:Y:S02]  /*0490*/  LOP3.LUT R250, R250, 0x8, R15, 0xf8, !PT ;  /* 0x00000008fafa7812 */ /* 0x000fe400078ef80f */
[----:B------:R-:W-:Y:S02]  /*04a0*/  LEA.HI R5, R5, R0, RZ, 0x2 ;  /* 0x0000000005057211 */ /* 0x000fe400078f10ff */
[----:B------:R-:W-:Y:S02]  /*04b0*/  SHF.R.S32.HI R0, RZ, 0x1f, R13 ;  /* 0x0000001fff007819 */ /* 0x000fe4000001140d */
[----:B------:R-:W-:Y:S02]  /*04c0*/  LOP3.LUT R12, R6, 0x1, RZ, 0xc0, !PT ;  /* 0x00000001060c7812 */ /* 0x000fe400078ec0ff */
[----:B------:R-:W-:Y:S01]  /*04d0*/  LOP3.LUT R241, R14, R11, RZ, 0x3c, !PT ;  /* 0x0000000b0ef17212 */ /* 0x000fe200078e3cff */
[----:B------:R-:W-:Y:S01]  /*04e0*/  IMAD R14, R17, 0x800, R10 ;  /* 0x00000800110e7824 */ /* 0x000fe200078e020a */
[----:B------:R-:W-:Y:S01]  /*04f0*/  LOP3.LUT R250, R10, R250, R11, 0xf6, !PT ;  /* 0x000000fa0afa7212 */ /* 0x000fe200078ef60b */
[----:B------:R-:W-:Y:S01]  /*0500*/  IMAD.SHL.U32 R10, R3, 0x2, RZ ;  /* 0x00000002030a7824 */ /* 0x000fe200078e00ff */
[----:B------:R-:W-:Y:S01]  /*0510*/  SHF.R.S32.HI R11, RZ, 0x6, R9 ;  /* 0x00000006ff0b7819 */ /* 0x000fe20000011409 */
[----:B------:R-:W-:Y:S01]  /*0520*/  IMAD.SHL.U32 R9, R6, 0x40, RZ ;  /* 0x0000004006097824 */ /* 0x000fe200078e00ff */
[----:B------:R-:W-:Y:S01]  /*0530*/  LEA.HI R0, R0, R13, RZ, 0x3 ;  /* 0x0000000d00007211 */ /* 0x000fe200078f18ff */
[----:B------:R-:W-:Y:S01]  /*0540*/  IMAD.IADD R241, R14, 0x1, R241 ;  /* 0x000000010ef17824 */ /* 0x000fe200078e02f1 */
[----:B------:R-:W-:Y:S01]  /*0550*/  ISETP.NE.U32.AND P0, PT, R12, 0x1, PT ;  /* 0x000000010c00780c */ /* 0x000fe20003f05070 */
[----:B------:R-:W-:Y:S01]  /*0560*/  IMAD.SHL.U32 R12, R17, 0x20, RZ ;  /* 0x00000020110c7824 */ /* 0x000fe200078e00ff */
[C---:B------:R-:W-:Y:S01]  /*0570*/  LOP3.LUT R4, R0.reuse, 0xfffffff8, RZ, 0xc0, !PT ;  /* 0xfffffff800047812 */ /* 0x040fe200078ec0ff */
[----:B------:R-:W-:Y:S01]  /*0580*/  IMAD R8, R11, 0x200, R8 ;  /* 0x000002000b087824 */ /* 0x000fe200078e0208 */
[----:B------:R-:W-:Y:S01]  /*0590*/  LOP3.LUT R9, R9, 0x1c0, RZ, 0xc0, !PT ;  /* 0x000001c009097812 */ /* 0x000fe200078ec0ff */
[----:B------:R-:W-:Y:S01]  /*05a0*/  IMAD.SHL.U32 R0, R0, 0x40, RZ ;  /* 0x0000004000007824 */ /* 0x000fe200078e00ff */
[----:B------:R-:W-:Y:S01]  /*05b0*/  R2P PR, R6, 0x6 ;  /* 0x0000000606007804 */ /* 0x000fe20000000000 */
[----:B------:R-:W-:Y:S01]  /*05c0*/  IMAD.SHL.U32 R6, R11, 0x8, RZ ;  /* 0x000000080b067824 */ /* 0x000fe200078e00ff */
[----:B------:R-:W-:Y:S01]  /*05d0*/  LOP3.LUT R12, R9, 0x20, R12, 0xf8, !PT ;  /* 0x00000020090c7812 */ /* 0x000fe200078ef80c */
[----:B------:R-:W-:Y:S01]  /*05e0*/  IMAD.IADD R4, R13, 0x1, -R4 ;  /* 0x000000010d047824 */ /* 0x000fe200078e0a04 */
[----:B------:R-:W-:Y:S01]  /*05f0*/  SHF.R.U32.HI R3, RZ, 0x3, R9 ;  /* 0x00000003ff037819 */ /* 0x000fe20000011609 */
[----:B------:R1:W-:Y:S01]  /*0600*/  STL [R1+0x4], R8 ;  /* 0x0000040801007387 */ /* 0x0003e20000100800 */
[----:B------:R-:W-:Y:S01]  /*0610*/  LOP3.LUT R6, R6, 0x18, RZ, 0xc0, !PT ;  /* 0x0000001806067812 */ /* 0x000fe200078ec0ff */
[----:B------:R-:W-:Y:S01]  /*0620*/  IMAD.SHL.U32 R4, R4, 0x40, RZ ;  /* 0x0000004004047824 */ /* 0x000fe200078e00ff */
[----:B------:R-:W-:-:S02]  /*0630*/  LOP3.LUT R11, R12, R3, RZ, 0x3c, !PT ;  /* 0x000000030c0b7212 */ /* 0x000fc400078e3cff */
[----:B------:R-:W-:Y:S02]  /*0640*/  LOP3.LUT R251, R6, 0x20, R251, 0xf8, !PT ;  /* 0x0000002006fb7812 */ /* 0x000fe400078ef8fb */
[----:B------:R-:W-:Y:S01]  /*0650*/  LOP3.LUT R6, R3, R9, R6, 0x1e, !PT ;  /* 0x0000000903067212 */ /* 0x000fe200078e1e06 */
[----:B------:R-:W-:Y:S01]  /*0660*/  IMAD R9, R7, 0x400, R10 ;  /* 0x0000040007097824 */ /* 0x000fe200078e020a */
[----:B------:R-:W-:Y:S02]  /*0670*/  LOP3.LUT R4, R4, 0x1c0, RZ, 0xc0, !PT ;  /* 0x000001c004047812 */ /* 0x000fe400078ec0ff */
[----:B------:R-:W-:Y:S02]  /*0680*/  LOP3.LUT R0, R0, 0xfffffe00, RZ, 0xc0, !PT ;  /* 0xfffffe0000007812 */ /* 0x000fe400078ec0ff */
[----:B------:R-:W-:Y:S02]  /*0690*/  SHF.R.U32.HI R249, RZ, 0x3, R4 ;  /* 0x00000003fff97819 */ /* 0x000fe40000011604 */
[----:B------:R-:W-:Y:S01]  /*06a0*/  SEL R240, R240, 0xffffffe0, !P3 ;  /* 0xffffffe0f0f07807 */ /* 0x000fe20005800000 */
[----:B------:R-:W-:Y:S01]  /*06b0*/  IMAD R252, R16, 0x400, R0 ;  /* 0x0000040010fc7824 */ /* 0x000fe200078e0200 */
[----:B------:R-:W-:-:S02]  /*06c0*/  LOP3.LUT R251, R249, R251, R4, 0x1e, !PT ;  /* 0x000000fbf9fb7212 */ /* 0x000fc400078e1e04 */
[----:B------:R-:W-:Y:S02]  /*06d0*/  LEA R241, R241, UR4, 0x1 ;  /* 0x00000004f1f17c11 */ /* 0x000fe4000f8e08ff */
[----:B------:R-:W-:Y:S02]  /*06e0*/  LOP3.LUT R251, R251, R0, RZ, 0xfc, !PT ;  /* 0x00000000fbfb7212 */ /* 0x000fe400078efcff */
[----:B------:R-:W-:Y:S01]  /*06f0*/  LEA R250, R250, UR4, 0x1 ;  /* 0x00000004fafa7c11 */ /* 0x000fe2000f8e08ff */
[----:B------:R-:W-:Y:S02]  /*0700*/  IMAD.IADD R240, R240, 0x1, R241 ;  /* 0x00000001f0f07824 */ /* 0x000fe400078e02f1 */
[----:B-1----:R-:W-:-:S04]  /*0710*/  IMAD R8, R16, 0x400, R10 ;  /* 0x0000040010087824 */ /* 0x002fc800078e020a */
[----:B------:R-:W-:Y:S02]  /*0720*/  IMAD.IADD R3, R8, 0x1, R11 ;  /* 0x0000000108037824 */ /* 0x000fe400078e020b */
[----:B------:R-:W-:Y:S02]  /*0730*/  IMAD.SHL.U32 R11, R2, 0x8, RZ ;  /* 0x00000008020b7824 */ /* 0x000fe400078e00ff */
[----:B------:R-:W-:Y:S01]  /*0740*/  IMAD.IADD R2, R9, 0x1, R6 ;  /* 0x0000000109027824 */ /* 0x000fe200078e0206 */
[----:B------:R-:W-:Y:S02]  /*0750*/  LEA R9, R3, UR4, 0x1 ;  /* 0x0000000403097c11 */ /* 0x000fe4000f8e08ff */
[----:B------:R-:W-:Y:S01]  /*0760*/  LOP3.LUT R6, R4, 0x8, R11, 0xf8, !PT ;  /* 0x0000000804067812 */ /* 0x000fe200078ef80b */
[----:B------:R-:W-:Y:S02]  /*0770*/  IMAD R4, R7, 0x400, R0 ;  /* 0x0000040007047824 */ /* 0x000fe400078e0200 */
[----:B------:R-:W-:Y:S01]  /*0780*/  IMAD.U32 R0, RZ, RZ, UR5 ;  /* 0x00000005ff007e24 */ /* 0x000fe2000f8e00ff */
[----:B------:R-:W-:Y:S01]  /*0790*/  LOP3.LUT R249, R6, R249, RZ, 0x3c, !PT ;  /* 0x000000f906f97212 */ /* 0x000fe200078e3cff */
[----:B------:R-:W-:Y:S01]  /*07a0*/  IMAD.U32 R6, RZ, RZ, UR6 ;  /* 0x00000006ff067e24 */ /* 0x000fe2000f8e00ff */
[----:B------:R-:W-:Y:S01]  /*07b0*/  USHF.R.S32.HI UR6, URZ, 0x1f, UR52 ;  /* 0x0000001f3f067899 */ /* 0x000fe20008011434 */
[----:B------:R-:W-:Y:S01]  /*07c0*/  IMAD.MOV.U32 R0, RZ, RZ, 0x40 ;  /* 0x00000040ff007424 */ /* 0x000fe200078e00ff */
[----:B----4-:R-:W-:Y:S01]  /*07d0*/  USHF.R.S32.HI UR5, URZ, 0x1f, UR59 ;  /* 0x0000001f3f057899 */ /* 0x010fe2000801143b */
[----:B------:R-:W-:Y:S01]  /*07e0*/  IMAD.IADD R252, R252, 0x1, R249 ;  /* 0x00000001fcfc7824 */ /* 0x000fe200078e02f9 */
[----:B------:R1:W-:Y:S01]  /*07f0*/  STL [R1+0x8], R6 ;  /* 0x0000080601007387 */ /* 0x0003e20000100800 */
[----:B------:R-:W-:-:S03]  /*0800*/  IMAD.IADD R249, R249, 0x1, R4 ;  /* 0x00000001f9f97824 */ /* 0x000fc600078e0204 */
[----:B------:R-:W-:Y:S02]  /*0810*/  IMAD.U32 R4, RZ, RZ, UR5 ;  /* 0x00000005ff047e24 */ /* 0x000fe4000f8e00ff */
[----:B------:R-:W-:Y:S02]  /*0820*/  IMAD.MOV.U32 R4, RZ, RZ, -0x10 ;  /* 0xfffffff0ff047424 */ /* 0x000fe400078e00ff */
[----:B------:R-:W-:Y:S01]  /*0830*/  IMAD.U32 R7, RZ, RZ, UR5 ;  /* 0x00000005ff077e24 */ /* 0x000fe2000f8e00ff */
[----:B------:R-:W-:Y:S01]  /*0840*/  UIADD3 UR5, UR4, 0x28000, URZ ;  /* 0x0002800004057890 */ /* 0x000fe2000fffe03f */
[C---:B------:R-:W-:Y:S01]  /*0850*/  VIADD R7, R9.reuse, 0x20 ;  /* 0x0000002009077836 */ /* 0x040fe20000000000 */
[----:B------:R-:W-:Y:S01]  /*0860*/  SEL R4, R4, 0x10, !P0 ;  /* 0x0000001004047807 */ /* 0x000fe20004000000 */
[----:B------:R-:W-:-:S03]  /*0870*/  @P1 VIADD R7, R9, 0xffffffe0 ;  /* 0xffffffe009071836 */ /* 0x000fc60000000000 */
[----:B------:R-:W-:Y:S01]  /*0880*/  LEA R249, R249, UR5, 0x1 ;  /* 0x00000005f9f97c11 */ /* 0x000fe2000f8e08ff */
[----:B-1----:R-:W-:Y:S01]  /*0890*/  IMAD.U32 R6, RZ, RZ, UR6 ;  /* 0x00000006ff067e24 */ /* 0x002fe2000f8e00ff */
[----:B------:R-:W-:Y:S01]  /*08a0*/  SHF.R.S32.HI R6, RZ, 0x2, R5 ;  /* 0x00000002ff067819 */ /* 0x000fe20000011405 */
[----:B------:R-:W-:Y:S01]  /*08b0*/  UIADD3 UR6, UR4, 0x18000, URZ ;  /* 0x0001800004067890 */ /* 0x000fe2000fffe03f */
[----:B------:R-:W-:-:S03]  /*08c0*/  SEL R5, R0, 0xffffffc0, !P4 ;  /* 0xffffffc000057807 */ /* 0x000fc60006000000 */
[----:B------:R-:W-:Y:S02]  /*08d0*/  IMAD R0, R16, 0x10, R6 ;  /* 0x0000001010007824 */ /* 0x000fe400078e0206 */
[----:B------:R-:W-:Y:S01]  /*08e0*/  LEA R8, R2, UR6, 0x1 ;  /* 0x0000000602087c11 */ /* 0x000fe2000f8e08ff */
[C---:B------:R-:W-:Y:S01]  /*08f0*/  IMAD.IADD R3, R5.reuse, 0x1, R241 ;  /* 0x0000000105037824 */ /* 0x040fe200078e02f1 */
[----:B------:R-:W-:Y:S01]  /*0900*/  ULDC.64 UR6, c[0x0][0x208] ;  /* 0x0000820000067ab9 */ /* 0x000fe20000000a00 */
[----:B------:R1:W-:Y:S01]  /*0910*/  STL [R1+0x18], R0 ;  /* 0x0000180001007387 */ /* 0x0003e20000100800 */
[----:B------:R-:W-:Y:S02]  /*0920*/  IMAD.IADD R2, R5, 0x1, R240 ;  /* 0x0000000105027824 */ /* 0x000fe400078e02f0 */
[C---:B------:R-:W-:Y:S01]  /*0930*/  VIADD R6, R8.reuse, 0x40 ;  /* 0x0000004008067836 */ /* 0x040fe20000000000 */
[----:B------:R2:W-:Y:S01]  /*0940*/  STL [R1+0x1c], R9 ;  /* 0x00001c0901007387 */ /* 0x0005e20000100800 */
[----:B------:R-:W-:-:S03]  /*0950*/  @P2 VIADD R6, R8, 0xffffffc0 ;  /* 0xffffffc008062836 */ /* 0x000fc60000000000 */
[----:B------:R2:W-:Y:S01]  /*0960*/  STL [R1+0x20], R8 ;  /* 0x0000200801007387 */ /* 0x0005e20000100800 */
[----:B-1----:R-:W-:Y:S02]  /*0970*/  IMAD.IADD R0, R5, 0x1, R250 ;  /* 0x0000000105007824 */ /* 0x002fe400078e02fa */
[----:B------:R-:W-:Y:S02]  /*0980*/  IMAD.IADD R5, R9, 0x1, R4 ;  /* 0x0000000109057824 */ /* 0x000fe400078e0204 */
[----:B------:R-:W-:-:S03]  /*0990*/  IMAD.IADD R4, R4, 0x1, R7 ;  /* 0x0000000104047824 */ /* 0x000fc600078e0207 */
[----:B------:R2:W-:Y:S04]  /*09a0*/  STL [R1+0x2c], R5 ;  /* 0x00002c0501007387 */ /* 0x0005e80000100800 */
[----:B------:R2:W-:Y:S04]  /*09b0*/  STL [R1+0x24], R7 ;  /* 0x0000240701007387 */ /* 0x0005e80000100800 */
[----:B------:R2:W-:Y:S04]  /*09c0*/  STL [R1+0x28], R6 ;  /* 0x0000280601007387 */ /* 0x0005e80000100800 */
[----:B------:R2:W-:Y:S02]  /*09d0*/  STL [R1+0x44], R4 ;  /* 0x0000440401007387 */ /* 0x0005e40000100800 */
.L_x_788:
        /* <DEDUP_REMOVED lines=23> */
[----:B--2---:R-:W-:Y:S01]  /*0b50*/  IMAD.U32 R6, RZ, RZ, UR10 ;  /* 0x0000000aff067e24 */ /* 0x004fe2000f8e00ff */
[----:B------:R-:W-:Y:S01]  /*0b60*/  UISETP.NE.AND UP4, UPT, UR18, URZ, UPT ;  /* 0x0000003f1200728c */ /* 0x000fe2000bf85270 */
[----:B------:R-:W-:Y:S01]  /*0b70*/  IMAD.U32 R17, RZ, RZ, UR9 ;  /* 0x00000009ff117e24 */ /* 0x000fe2000f8e00ff */
[----:B------:R-:W-:Y:S01]  /*0b80*/  UISETP.EQ.U32.AND UP1, UPT, UR14, URZ, UPT ;  /* 0x0000003f0e00728c */ /* 0x000fe2000bf22070 */
[----:B------:R-:W-:Y:S01]  /*0b90*/  PLOP3.LUT P3, PT, PT, PT, UP2, 0x80, 0x0 ;  /* 0x000000000000781c */ /* 0x000fe20003f6f028 */
[----:B------:R-:W-:Y:S01]  /*0ba0*/  IMAD.U32 R7, RZ, RZ, UR11 ;  /* 0x0000000bff077e24 */ /* 0x000fe2000f8e00ff */
[----:B------:R-:W-:Y:S01]  /*0bb0*/  UIADD3 UR10, UP0, UR17, UR14, URZ ;  /* 0x0000000e110a7290 */ /* 0x000fe2000ff1e03f */
[----:B---3--:R-:W2:Y:S01]  /*0bc0*/  @P0 LDG.E R4, desc[UR6][R16.64] ;  /* 0x0000000610040981 */ /* 0x008ea2000c1e1900 */
[----:B------:R-:W-:Y:S01]  /*0bd0*/  UISETP.EQ.OR.EX UP1, UPT, UR15, URZ, !UP4, UP1 ;  /* 0x0000003f0f00728c */ /* 0x000fe2000e722710 */
[----:B------:R-:W-:Y:S01]  /*0be0*/  IMAD.U32 R14, RZ, RZ, UR16 ;  /* 0x00000010ff0e7e24 */ /* 0x000fe2000f8e00ff */
[----:B------:R-:W1:Y:S01]  /*0bf0*/  S2R R10, SR_TID.X ;  /* 0x00000000000a7919 */ /* 0x000e620000002100 */
[----:B------:R-:W-:-:S03]  /*0c00*/  UIADD3.X UR5, UR5, UR15, URZ, UP0, !UPT ;  /* 0x0000000f05057290 */ /* 0x000fc600087fe43f */
[----:B------:R-:W-:Y:S01]  /*0c10*/  PLOP3.LUT P2, PT, PT, PT, UP1, 0x80, 0x0 ;  /* 0x000000000000781c */ /* 0x000fe20003f4f018 */
[----:B------:R-:W3:Y:S01]  /*0c20*/  @P1 LDG.E R6, desc[UR6][R6.64] ;  /* 0x0000000606061981 */ /* 0x000ee2000c1e1900 */
[----:B------:R-:W-:Y:S01]  /*0c30*/  IMAD.U32 R15, RZ, RZ, UR13 ;  /* 0x0000000dff0f7e24 */ /* 0x000fe2000f8e00ff */
[----:B------:R-:W-:Y:S01]  /*0c40*/  UMOV UR23, URZ ;  /* 0x0000003f00177c82 */ /* 0x000fe20008000000 */
[----:B------:R-:W-:Y:S01]  /*0c50*/  IMAD.U32 R12, RZ, RZ, UR10 ;  /* 0x0000000aff0c7e24 */ /* 0x000fe2000f8e00ff */
[----:B------:R-:W-:Y:S01]  /*0c60*/  @!UP3 ULDC.64 UR8, c[0x0][0x318] ;  /* 0x0000c6000008bab9 */ /* 0x000fe20000000a00 */
[----:B------:R-:W-:Y:S01]  /*0c70*/  IMAD.U32 R13, RZ, RZ, UR5 ;  /* 0x00000005ff0d7e24 */ /* 0x000fe2000f8e00ff */
[----:B------:R-:W4:Y:S04]  /*0c80*/  @P3 LDG.E R8, desc[UR6][R14.64] ;  /* 0x000000060e083981 */ /* 0x000f28000c1e1900 */
[----:B------:R-:W5:Y:S04]  /*0c90*/  @P3 LDG.E R5, desc[UR6][R14.64+0x4] ;  /* 0x000004060e053981 */ /* 0x000f68000c1e1900 */
        /* <DEDUP_REMOVED lines=12> */
[----:B-1----:R-:W-:Y:S01]  /*0d60*/  SHF.R.S32.HI R9, RZ, 0x1f, R10 ;  /* 0x0000001fff097819 */ /* 0x002fe2000001140a */
[----:B------:R-:W-:Y:S01]  /*0d70*/  USHF.L.U32 UR13, UR16, 0x6, URZ ;  /* 0x00000006100d7899 */ /* 0x000fe2000800063f */
[----:B--2---:R-:W-:Y:S02]  /*0d80*/  @P0 R2UR UR10, R4 ;  /* 0x00000000040a02ca */ /* 0x004fe400000e0000 */
[----:B------:R-:W-:-:S04]  /*0d90*/  ISETP.NE.U32.AND P0, PT, RZ, UR14, PT ;  /* 0x0000000eff007c0c */ /* 0x000fc8000bf05070 */
[----:B------:R-:W-:Y:S02]  /*0da0*/  ISETP.NE.AND.EX P0, PT, RZ, UR15, PT, P0 ;  /* 0x0000000fff007c0c */ /* 0x000fe4000bf05300 */
[----:B---3--:R-:W-:Y:S02]  /*0db0*/  @P1 R2UR UR23, R6 ;  /* 0x00000000061712ca */ /* 0x008fe400000e0000 */
[----:B----4-:R-:W-:Y:S02]  /*0dc0*/  @P3 R2UR UR5, R8 ;  /* 0x00000000080532ca */ /* 0x010fe400000e0000 */
[----:B-----5:R-:W-:-:S09]  /*0dd0*/  @P3 R2UR UR17, R5 ;  /* 0x00000000051132ca */ /* 0x020fd200000e0000 */
        /* <DEDUP_REMOVED lines=9> */
.L_x_742:
[----:B------:R-:W2:Y:S01]  /*0e70*/  LDL R4, [R1+0x8] ;  /* 0x0000080001047983 */ /* 0x000ea20000100800 */
[----:B------:R-:W-:Y:S01]  /*0e80*/  @!UP3 UIADD3 UR10, UR9, UR8, -UR23 ;  /* 0x00000008090ab290 */ /* 0x000fe2000fffe817 */
[----:B------:R-:W-:Y:S01]  /*0e90*/  LEA.HI R6, R9, R10, RZ, 0x3 ;  /* 0x0000000a09067211 */ /* 0x000fe200078f18ff */
[----:B------:R-:W-:Y:S02]  /*0ea0*/  @UP2 UIADD3 UR17, UR17, -UR5, URZ ;  /* 0x8000000511112290 */ /* 0x000fe4000fffe03f */
[----:B------:R-:W-:Y:S01]  /*0eb0*/  UISETP.GT.AND UP0, UPT, UR10, UR32, UPT ;  /* 0x000000200a00728c */ /* 0x000fe2000bf04270 */
[----:B------:R-:W-:-:S04]  /*0ec0*/  SHF.R.S32.HI R6, RZ, 0x3, R6 ;  /* 0x00000003ff067819 */ /* 0x000fc80000011406 */
[----:B------:R-:W-:Y:S01]  /*0ed0*/  SHF.R.S32.HI R7, RZ, 0x1f, R6 ;  /* 0x0000001fff077819 */ /* 0x000fe20000011406 */
[----:B------:R-:W-:Y:S01]  /*0ee0*/  @!UP2 ULDC UR17, c[0x0][0x2c4] ;  /* 0x0000b1000011aab9 */ /* 0x000fe20000000800 */
[----:B------:R-:W-:Y:S02]  /*0ef0*/  PLOP3.LUT P0, PT, PT, PT, UP0, 0x80, 0x0 ;  /* 0x000000000000781c */ /* 0x000fe40003f0f008 */
[----:B--2---:R-:W-:-:S13]  /*0f00*/  R2UR UR14, R4 ;  /* 0x00000000040e72ca */ /* 0x004fda00000e0000 */
[----:B------:R-:W-:-:S06]  /*0f10*/  UIMAD UR8, UR11, UR14, UR13 ;  /* 0x0000000e0b0872a4 */ /* 0x000fcc000f8e020d */
[----:B------:R-:W-:Y:S01]  /*0f20*/  IMAD.U32 R12, RZ, RZ, UR8 ;  /* 0x00000008ff0c7e24 */ /* 0x000fe2000f8e00ff */
[----:B------:R-:W-:-:S04]  /*0f30*/  IADD3 R13, P1, R6, UR8, RZ ;  /* 0x00000008060d7c10 */ /* 0x000fc8000ff3e0ff */
[----:B------:R-:W-:Y:S01]  /*0f40*/  LEA.HI.X.SX32 R12, R12, R7, 0x1, P1 ;  /* 0x000000070c0c7211 */ /* 0x000fe200008f0eff */
[----:B------:R-:W-:Y:S08]  /*0f50*/  @!P0 BRA `(.L_x_743) ;  /* 0x000000a800888947 */ /* 0x000ff00003800000 */
        /* <DEDUP_REMOVED lines=9> */
[----:B------:R-:W-:Y:S01]  /*0ff0*/  ULDC.U8 UR18, c[0x0][0x3d8] ;  /* 0x0000f60000127ab9 */ /* 0x000fe20000000000 */
[----:B------:R-:W-:Y:S02]  /*1000*/  @!UP1 UIMAD UR11, UR60, UR8, URZ ;  /* 0x000000083c0b92a4 */ /* 0x000fe4000f8e023f */
[----:B------:R-:W-:Y:S02]  /*1010*/  UIMAD UR54, UR16, UR15, UR35 ;  /* 0x0000000f103672a4 */ /* 0x000fe4000f8e0223 */
[----:B------:R-:W-:Y:S02]  /*1020*/  @!UP1 UIMAD UR36, UR52, UR9, UR11 ;  /* 0x00000009342492a4 */ /* 0x000fe4000f8e020b */
[----:B------:R-:W-:Y:S01]  /*1030*/  UIADD3 UR11, UR17, 0x3f, URZ ;  /* 0x0000003f110b7890 */ /* 0x000fe2000fffe03f */
[----:B------:R-:W-:Y:S01]  /*1040*/  @UP1 ULDC.64 UR14, c[0x0][0x420] ;  /* 0x00010800000e1ab9 */ /* 0x000fe20000000a00 */
[----:B-1----:R-:W-:Y:S01]  /*1050*/  IABS R11, R4 ;  /* 0x00000004000b7213 */ /* 0x002fe20000000000 */
[----:B------:R-:W-:Y:S01]  /*1060*/  @UP1 UIMAD.WIDE.U32 UR46, UR5, UR14, URZ ;  /* 0x0000000e052e12a5 */ /* 0x000fe2000f8e003f */
[----:B------:R-:W-:Y:S01]  /*1070*/  ISETP.NE.AND P3, PT, R4, RZ, PT ;  /* 0x000000ff0400720c */ /* 0x000fe20003f65270 */
[----:B------:R-:W-:Y:S01]  /*1080*/  ULDC UR61, c[0x0][0x2d4] ;  /* 0x0000b500003d7ab9 */ /* 0x000fe20000000800 */
[----:B------:R-:W1:Y:S01]  /*1090*/  I2F.RP R14, R11 ;  /* 0x0000000b000e7306 */ /* 0x000e620000209400 */
[----:B------:R-:W-:-:S02]  /*10a0*/  UISETP.NE.AND UP3, UPT, UR18, URZ, UPT ;  /* 0x0000003f1200728c */ /* 0x000fc4000bf65270 */
[----:B------:R-:W-:Y:S01]  /*10b0*/  USHF.R.S32.HI UR22, URZ, 0x1f, UR11 ;  /* 0x0000001f3f167899 */ /* 0x000fe2000801140b */
[----:B------:R-:W-:Y:S01]  /*10c0*/  ULDC.64 UR26, c[0x0][0x240] ;  /* 0x00009000001a7ab9 */ /* 0x000fe20000000a00 */
[----:B------:R-:W-:Y:S02]  /*10d0*/  USHF.R.S32.HI UR43, URZ, 0x1f, UR61 ;  /* 0x0000001f3f2b7899 */ /* 0x000fe4000801143d */
[----:B------:R-:W-:Y:S01]  /*10e0*/  UISETP.NE.AND UP0, UPT, UR39, -0x1, UPT ;  /* 0xffffffff2700788c */ /* 0x000fe2000bf05270 */
[----:B------:R-:W-:Y:S01]  /*10f0*/  ULDC UR24, c[0x0][0x2dc] ;  /* 0x0000b70000187ab9 */ /* 0x000fe20000000800 */
[----:B------:R-:W-:Y:S01]  /*1100*/  ULDC UR48, c[0x0][0x270] ;  /* 0x00009c0000307ab9 */ /* 0x000fe20000000800 */
[----:B------:R-:W-:Y:S02]  /*1110*/  @UP1 UIMAD UR40, UR5, UR15, UR47 ;  /* 0x0000000f052812a4 */ /* 0x000fe4000f8e022f */
[----:B------:R-:W-:Y:S01]  /*1120*/  @!UP1 UIMAD.WIDE.U32 UR44, UR52, UR8, URZ ;  /* 0x00000008342c92a5 */ /* 0x000fe2000f8e003f */
[----:B-1----:R-:W1:Y:S01]  /*1130*/  MUFU.RCP R14, R14 ;  /* 0x0000000e000e7308 */ /* 0x002e620000001000 */
[----:B------:R-:W-:-:S02]  /*1140*/  USHF.L.U64.HI UR16, UR52, 0x7, UR60 ;  /* 0x0000000734107899 */ /* 0x000fc4000801023c */
[----:B------:R-:W-:Y:S02]  /*1150*/  UIMAD.WIDE.U32 UR20, UR5, UR26, URZ ;  /* 0x0000001a051472a5 */ /* 0x000fe4000f8e003f */
[----:B------:R-:W-:Y:S02]  /*1160*/  UIMAD.WIDE UR8, UR24, UR48, URZ ;  /* 0x00000030180872a5 */ /* 0x000fe4000f8e023f */
[----:B------:R-:W-:Y:S02]  /*1170*/  UIMAD.WIDE.U32 UR14, UR52, UR61, URZ ;  /* 0x0000003d340e72a5 */ /* 0x000fe4000f8e003f */
[----:B------:R-:W-:Y:S02]  /*1180*/  ULEA.HI UR22, UR22, UR11, URZ, 0x6 ;  /* 0x0000000b16167291 */ /* 0x000fe4000f8f303f */
[----:B------:R-:W-:Y:S02]  /*1190*/  UIMAD UR11, UR43, UR52, URZ ;  /* 0x000000342b0b72a4 */ /* 0x000fe4000f8e023f */
[----:B------:R-:W-:-:S02]  /*11a0*/  USEL UR37, UR16, URZ, UP2 ;  /* 0x0000003f10257287 */ /* 0x000fc40009000000 */
[----:B------:R-:W-:Y:S01]  /*11b0*/  USEL UR41, UR28, UR20, !UP1 ;  /* 0x000000141c297287 */ /* 0x000fe2000c800000 */
[----:B-1----:R-:W-:Y:S01]  /*11c0*/  VIADD R14, R14, 0xffffffe ;  /* 0x0ffffffe0e0e7836 */ /* 0x002fe20000000000 */
[----:B------:R-:W-:Y:S02]  /*11d0*/  UIADD3 UR38, UR29, UR38, URZ ;  /* 0x000000261d267290 */ /* 0x000fe4000fffe03f */
[----:B------:R-:W-:Y:S01]  /*11e0*/  USHF.L.U32 UR13, UR52, 0x7, URZ ;  /* 0x00000007340d7899 */ /* 0x000fe2000800063f */
[----:B------:R-:W1:Y:S01]  /*11f0*/  F2I.FTZ.U32.TRUNC.NTZ R15, R14 ;  /* 0x0000000e000f7305 */ /* 0x000e62000021f000 */
[----:B------:R-:W-:Y:S01]  /*1200*/  ULDC UR49, c[0x0][0x2c4] ;  /* 0x0000b10000317ab9 */ /* 0x000fe20000000800 */
[----:B------:R-:W-:Y:S02]  /*1210*/  UIMAD.WIDE.U32 UR28, UR8, UR14, URZ ;  /* 0x0000000e081c72a5 */ /* 0x000fe4000f8e003f */
[----:B------:R-:W-:Y:S02]  /*1220*/  UIMAD UR16, UR9, UR14, URZ ;  /* 0x0000000e091072a4 */ /* 0x000fe4000f8e023f */
[----:B------:R-:W-:-:S02]  /*1230*/  UIMAD UR14, UR60, UR61, UR11 ;  /* 0x0000003d3c0e72a4 */ /* 0x000fc4000f8e020b */
[----:B------:R-:W-:Y:S02]  /*1240*/  @UP3 UIMAD UR11, UR52, UR49, URZ ;  /* 0x00000031340b32a4 */ /* 0x000fe4000f8e023f */
[----:B------:R-:W-:Y:S02]  /*1250*/  USEL UR42, UR13, URZ, UP2 ;  /* 0x0000003f0d2a7287 */ /* 0x000fe40009000000 */
[----:B------:R-:W-:Y:S02]  /*1260*/  @UP0 UIADD3 UR13, UR23, UR39, URZ ;  /* 0x00000027170d0290 */ /* 0x000fe4000fffe03f */
[----:B------:R-:W-:Y:S01]  /*1270*/  UIADD3 UR14, UR15, UR14, URZ ;  /* 0x0000000e0f0e7290 */ /* 0x000fe2000fffe03f */
[----:B-1----:R-:W-:Y:S01]  /*1280*/  IMAD.MOV R5, RZ, RZ, -R15 ;  /* 0x000000ffff057224 */ /* 0x002fe200078e0a0f */
[----:B------:R-:W-:Y:S01]  /*1290*/  ULDC.U8 UR19, c[0x0][0x480] ;  /* 0x0001200000137ab9 */ /* 0x000fe20000000000 */
[----:B------:R-:W-:Y:S01]  /*12a0*/  IMAD.MOV.U32 R14, RZ, RZ, RZ ;  /* 0x000000ffff0e7224 */ /* 0x000fe200078e00ff */
[----:B------:R-:W-:Y:S01]  /*12b0*/  @UP3 USEL UR15, UR11, UR5, !UP1 ;  /* 0x000000050b0f3287 */ /* 0x000fe2000c800000 */
[----:B------:R-:W-:Y:S01]  /*12c0*/  IMAD R8, R5, R11, RZ ;  /* 0x0000000b05087224 */ /* 0x000fe200078e02ff */
[----:B------:R-:W-:Y:S01]  /*12d0*/  IABS R5, UR59 ;  /* 0x0000003b00057c13 */ /* 0x000fe20008000000 */
[----:B------:R-:W-:-:S02]  /*12e0*/  ULOP3.LUT UR11, UR22, 0xffffffc0, URZ, 0xc0, !UPT ;  /* 0xffffffc0160b7892 */ /* 0x000fc4000f8ec03f */
[----:B------:R-:W-:Y:S01]  /*12f0*/  IMAD.HI.U32 R8, R15, R8, R14 ;  /* 0x000000080f087227 */ /* 0x000fe200078e000e */
[----:B------:R-:W-:Y:S02]  /*1300*/  UISETP.NE.AND UP4, UPT, UR19, URZ, UPT ;  /* 0x0000003f1300728c */ /* 0x000fe4000bf85270 */
[----:B------:R-:W-:Y:S01]  /*1310*/  UIMAD UR35, UR5, UR27, URZ ;  /* 0x0000001b052372a4 */ /* 0x000fe2000f8e023f */
[----:B------:R-:W-:Y:S02]  /*1320*/  @UP0 ULDC.64 UR18, c[0x0][0x248] ;  /* 0x0000920000120ab9 */ /* 0x000fe40000000a00 */
[----:B------:R-:W-:Y:S01]  /*1330*/  IMAD.HI.U32 R14, R8, R5, RZ ;  /* 0x00000005080e7227 */ /* 0x000fe200078e00ff */
[----:B------:R-:W-:Y:S02]  /*1340*/  @UP0 UIMAD.WIDE.U32 UR30, UR13, UR18, URZ ;  /* 0x000000120d1e02a5 */ /* 0x000fe4000f8e003f */
[----:B------:R-:W-:Y:S02]  /*1350*/  @UP0 UIMAD UR51, UR13, UR19, URZ ;  /* 0x000000130d3302a4 */ /* 0x000fe4000f8e023f */
[----:B------:R-:W-:Y:S01]  /*1360*/  IADD3 R8, -R14, RZ, RZ ;  /* 0x000000ff0e087210 */ /* 0x000fe20007ffe1ff */
[----:B------:R-:W-:Y:S01]  /*1370*/  UIADD3 UR11, UR11, -0x40, URZ ;  /* 0xffffffc00b0b7890 */ /* 0x000fe2000fffe03f */
[----:B------:R-:W-:Y:S01]  /*1380*/  @UP3 ULDC UR13, c[0x0][0x2e4] ;  /* 0x0000b900000d3ab9 */ /* 0x000fe20000000800 */
[----:B------:R-:W-:-:S02]  /*1390*/  UIMAD UR16, UR8, UR14, UR16 ;  /* 0x0000000e081072a4 */ /* 0x000fc4000f8e0210 */
[C---:B------:R-:W-:Y:S01]  /*13a0*/  IMAD R8, R11.reuse, R8, R5 ;  /* 0x000000080b087224 */ /* 0x040fe200078e0205 */
[----:B------:R-:W-:Y:S01]  /*13b0*/  @!UP3 UIMAD UR14, UR52, UR48, UR59 ;  /* 0x00000030340eb2a4 */ /* 0x000fe2000f8e023b */
[----:B------:R-:W-:Y:S01]  /*13c0*/  LOP3.LUT R5, R4, UR59, RZ, 0x3c, !PT ;  /* 0x0000003b04057c12 */ /* 0x000fe2000f8e3cff */
[----:B------:R-:W-:Y:S02]  /*13d0*/  @UP1 UIADD3 UR38, UR21, UR35, URZ ;  /* 0x0000002315261290 */ /* 0x000fe4000fffe03f */
[----:B------:R-:W-:Y:S01]  /*13e0*/  ISETP.GT.U32.AND P1, PT, R11, R8, PT ;  /* 0x000000080b00720c */ /* 0x000fe20003f24070 */
[----:B------:R-:W-:Y:S01]  /*13f0*/  @UP3 UIMAD UR48, UR59, UR13, UR15 ;  /* 0x0000000d3b3032a4 */ /* 0x000fe2000f8e020f */
[----:B------:R-:W-:Y:S01]  /*1400*/  ISETP.GE.AND P2, PT, R5, RZ, PT ;  /* 0x000000ff0500720c */ /* 0x000fe20003f46270 */
[----:B------:R-:W-:Y:S02]  /*1410*/  USHF.R.S32.HI UR35, URZ, 0x1f, UR11 ;  /* 0x0000001f3f237899 */ /* 0x000fe4000801140b */
[----:B------:R-:W-:-:S02]  /*1420*/  UIADD3 UR13, UP2, UR11, UR42, URZ ;  /* 0x0000002a0b0d7290 */ /* 0x000fc4000ff5e03f */
[----:B------:R-:W-:Y:S02]  /*1430*/  @!UP3 UIMAD UR48, UR14, UR49, URZ ;  /* 0x000000310e30b2a4 */ /* 0x000fe4000f8e023f */
[----:B------:R-:W-:Y:S02]  /*1440*/  UIADD3.X UR15, UR35, UR37, URZ, UP2, !UPT ;  /* 0x00000025230f7290 */ /* 0x000fe400097fe43f */
[----:B------:R-:W-:Y:S02]  /*1450*/  UIMAD UR14, UR9, UR13, URZ ;  /* 0x0000000d090e72a4 */ /* 0x000fe4000f8e023f */
[----:B------:R-:W-:Y:S01]  /*1460*/  @!P1 IMAD.IADD R8, R8, 0x1, -R11 ;  /* 0x0000000108089824 */ /* 0x000fe200078e0a0b */
[----:B------:R-:W-:Y:S01]  /*1470*/  @UP0 UIADD3 UR33, UR23, UR39, URZ ;  /* 0x0000002717210290 */ /* 0x000fe2000fffe03f */
[----:B------:R-:W-:Y:S01]  /*1480*/  @!P1 VIADD R14, R14, 0x1 ;  /* 0x000000010e0e9836 */ /* 0x000fe20000000000 */
[----:B------:R-:W-:Y:S01]  /*1490*/  PLOP3.LUT P1, PT, PT, PT, UP0, 0x80, 0x0 ;  /* 0x000000000000781c */ /* 0x000fe20003f2f008 */
[----:B------:R-:W-:Y:S01]  /*14a0*/  UIMAD UR53, UR59, UR24, URZ ;  /* 0x000000183b3572a4 */ /* 0x000fe2000f8e023f */
[----:B------:R-:W-:Y:S01]  /*14b0*/  ISETP.GE.U32.AND P0, PT, R8, R11, PT ;  /* 0x0000000b0800720c */ /* 0x000fe20003f06070 */
[----:B------:R-:W-:Y:S01]  /*14c0*/  UIADD3 UR49, UR29, UR16, URZ ;  /* 0x000000101d317290 */ /* 0x000fe2000fffe03f */
[----:B------:R-:W-:Y:S01]  /*14d0*/  @UP0 ULDC.64 UR24, c[0x0][0x250] ;  /* 0x0000940000180ab9 */ /* 0x000fe20000000a00 */
[----:B------:R-:W-:-:S02]  /*14e0*/  UIMAD.WIDE.U32 UR42, UR8, UR13, URZ ;  /* 0x0000000d082a72a5 */ /* 0x000fc4000f8e003f */
[----:B------:R-:W-:Y:S02]  /*14f0*/  UIMAD.WIDE.U32 UR20, UR8, UR5, URZ ;  /* 0x00000005081472a5 */ /* 0x000fe4000f8e003f */
[----:B------:R-:W-:Y:S02]  /*1500*/  UIMAD UR16, UR9, UR5, URZ ;  /* 0x00000005091072a4 */ /* 0x000fe4000f8e023f */
[----:B------:R-:W-:Y:S02]  /*1510*/  UIMAD UR13, UR8, UR15, UR14 ;  /* 0x0000000f080d72a4 */ /* 0x000fe4000f8e020e */
[----:B------:R-:W-:Y:S02]  /*1520*/  @UP0 UIMAD.WIDE.U32 UR8, UR33, UR24, URZ ;  /* 0x00000018210802a5 */ /* 0x000fe4000f8e003f */
[----:B------:R-:W-:Y:S01]  /*1530*/  @P0 IADD3 R14, R14, 0x1, RZ ;  /* 0x000000010e0e0810 */ /* 0x000fe20007ffe0ff */
[----:B------:R-:W-:Y:S01]  /*1540*/  @UP0 UIMAD UR14, UR33, UR25, URZ ;  /* 0x00000019210e02a4 */ /* 0x000fe2000f8e023f */
[----:B------:R-:W-:Y:S01]  /*1550*/  PLOP3.LUT P0, PT, PT, PT, UP3, 0x80, 0x0 ;  /* 0x000000000000781c */ /* 0x000fe20003f0f038 */
[----:B------:R-:W-:-:S02]  /*1560*/  @!UP1 UIADD3 UR40, UR45, UR36, URZ ;  /* 0x000000242d289290 */ /* 0x000fc4000fffe03f */
[----:B------:R-:W-:Y:S01]  /*1570*/  IMAD.MOV.U32 R11, RZ, RZ, R14 ;  /* 0x000000ffff0b7224 */ /* 0x000fe200078e000e */
[----:B------:R-:W-:Y:S02]  /*1580*/  USHF.R.S32.HI UR50, URZ, 0x6, UR22 ;  /* 0x000000063f327899 */ /* 0x000fe40008011416 */
[----:B------:R-:W-:Y:S02]  /*1590*/  USEL UR55, UR54, URZ, UP4 ;  /* 0x0000003f36377287 */ /* 0x000fe4000a000000 */
[----:B------:R-:W-:Y:S01]  /*15a0*/  USEL UR58, UR28, UR20, !UP1 ;  /* 0x000000141c3a7287 */ /* 0x000fe2000c800000 */
[----:B------:R-:W-:Y:S01]  /*15b0*/  @!P2 IADD3 R11, -R11, RZ, RZ ;  /* 0x000000ff0b0ba210 */ /* 0x000fe20007ffe1ff */
[----:B------:R-:W-:Y:S01]  /*15c0*/  USHF.R.S32.HI UR57, URZ, 0x1f, UR53 ;  /* 0x0000001f3f397899 */ /* 0x000fe20008011435 */
[----:B------:R-:W-:Y:S01]  /*15d0*/  @!P3 LOP3.LUT R11, RZ, R4, RZ, 0x33, !PT ;  /* 0x00000004ff0bb212 */ /* 0x000fe200078e33ff */
[----:B------:R-:W-:Y:S02]  /*15e0*/  USEL UR56, UR34, URZ, UP4 ;  /* 0x0000003f22387287 */ /* 0x000fe4000a000000 */
[----:B------:R-:W-:-:S02]  /*15f0*/  @UP0 UIADD3 UR37, UR9, UR14, URZ ;  /* 0x0000000e09250290 */ /* 0x000fc4000fffe03f */
        /* <DEDUP_REMOVED lines=18> */
.L_x_744:
        /* <DEDUP_REMOVED lines=13> */
.L_x_745:
        /* <DEDUP_REMOVED lines=11> */
.L_x_746:
[----:B------:R-:W-:Y:S02]  /*18a0*/  ULDC UR5, c[0x0][0x270] ;  /* 0x00009c0000057ab9 */ /* 0x000fe40000000800 */
[----:B------:R-:W-:-:S04]  /*18b0*/  UIMAD UR5, UR52, UR5, UR59 ;  /* 0x00000005340572a4 */ /* 0x000fc8000f8e023b */
[----:B------:R-:W-:-:S12]  /*18c0*/  UIMAD UR5, UR5, UR61, URZ ;  /* 0x0000003d050572a4 */ /* 0x000fd8000f8e023f */
.L_x_747:
[----:B------:R-:W2:Y:S01]  /*18d0*/  LDL.64 R16, [R1+0x10] ;  /* 0x0000100001107983 */ /* 0x000ea20000100a00 */
[----:B------:R-:W1:Y:S01]  /*18e0*/  LDC.64 R4, c[0x0][0x420] ;  /* 0x00010800ff047b82 */ /* 0x000e620000000a00 */
[----:B------:R-:W-:Y:S01]  /*18f0*/  ULDC UR8, c[0x0][0x2dc] ;  /* 0x0000b70000087ab9 */ /* 0x000fe20000000800 */
[----:B------:R-:W-:Y:S01]  /*1900*/  ULDC UR9, c[0x0][0x270] ;  /* 0x00009c0000097ab9 */ /* 0x000fe20000000800 */
[----:B------:R3:W2:Y:S01]  /*1910*/  LDL.64 R36, [R1+0x10] ;  /* 0x0000100001247983 */ /* 0x0006a20000100a00 */
[----:B------:R-:W-:Y:S01]  /*1920*/  UIMAD UR13, UR8, UR9, URZ ;  /* 0x00000009080d72a4 */ /* 0x000fe2000f8e023f */
[----:B------:R-:W-:Y:S01]  /*1930*/  LEA.HI R15, R9, R10, RZ, 0x5 ;  /* 0x0000000a090f7211 */ /* 0x000fe200078f28ff */
[----:B------:R-:W-:Y:S01]  /*1940*/  UIADD3 UR9, -UR10, UR17, UR32 ;  /* 0x000000110a097290 */ /* 0x000fe2000fffe120 */
[----:B------:R-:W-:Y:S01]  /*1950*/  BSSY B1, `(.L_x_743) ;  /* 0x0000a02000017945 */ /* 0x000fe20003800000 */
[----:B------:R-:W-:Y:S01]  /*1960*/  USHF.R.S32.HI UR51, URZ, 0x1f, UR59 ;  /* 0x0000001f3f337899 */ /* 0x000fe2000801143b */
[----:B------:R-:W-:Y:S01]  /*1970*/  ULDC UR8, c[0x0][0x398] ;  /* 0x0000e60000087ab9 */ /* 0x000fe20000000800 */
[----:B------:R-:W-:Y:S01]  /*1980*/  ULDC.64 UR20, c[0x0][0x428] ;  /* 0x00010a0000147ab9 */ /* 0x000fe20000000a00 */
[----:B------:R-:W-:Y:S01]  /*1990*/  UIADD3 UR9, UR9, -UR8, URZ ;  /* 0x8000000809097290 */ /* 0x000fe2000fffe03f */
[----:B------:R-:W-:Y:S01]  /*19a0*/  MOV R20, UR20 ;  /* 0x0000001400147c02 */ /* 0x000fe20008000f00 */
[----:B------:R-:W-:-:S02]  /*19b0*/  UIMAD UR15, UR51, UR20, URZ ;  /* 0x00000014330f72a4 */ /* 0x000fc4000f8e023f */
[----:B------:R-:W-:Y:S02]  /*19c0*/  USHF.L.U32 UR8, UR13, 0x6, URZ ;  /* 0x000000060d087899 */ /* 0x000fe4000800063f */
[----:B------:R-:W-:Y:S02]  /*19d0*/  UIADD3 UR34, UR11, UR5, URZ ;  /* 0x000000050b227290 */ /* 0x000fe4000fffe03f */
[----:B------:R-:W-:Y:S02]  /*19e0*/  UIADD3 UR16, UR11, UR48, URZ ;  /* 0x000000300b107290 */ /* 0x000fe4000fffe03f */
[----:B------:R-:W-:Y:S01]  /*19f0*/  UIMAD UR21, UR59, UR21, UR15 ;  /* 0x000000153b1572a4 */ /* 0x000fe2000f8e020f */
[----:B-1----:R-:W-:Y:S01]  /*1a00*/  IMAD R26, R4, UR35, RZ ;  /* 0x00000023041a7c24 */ /* 0x002fe2000f8e02ff */
[----:B------:R-:W-:Y:S01]  /*1a10*/  USHF.R.S32.HI UR15, URZ, 0x1f, UR8 ;  /* 0x0000001f3f0f7899 */ /* 0x000fe20008011408 */
[----:B------:R-:W-:Y:S01]  /*1a20*/  IMAD R21, R7, R4, RZ ;  /* 0x0000000407157224 */ /* 0x000fe200078e02ff */
[----:B------:R-:W-:Y:S01]  /*1a30*/  ULDC.64 UR30, c[0x0][0x400] ;  /* 0x00010000001e7ab9 */ /* 0x000fe20000000a00 */
[----:B------:R-:W-:Y:S01]  /*1a40*/  IMAD R26, R5, UR11, R26 ;  /* 0x0000000b051a7c24 */ /* 0x000fe2000f8e021a */
[----:B------:R-:W-:Y:S01]  /*1a50*/  ULDC.64 UR28, c[0x0][0x258] ;  /* 0x00009600001c7ab9 */ /* 0x000fe20000000a00 */
[----:B------:R-:W-:Y:S01]  /*1a60*/  USHF.R.S32.HI UR20, URZ, 0x1f, UR9 ;  /* 0x0000001f3f147899 */ /* 0x000fe20008011409 */
[----:B------:R-:W-:Y:S01]  /*1a70*/  IMAD R21, R6, R5, R21 ;  /* 0x0000000506157224 */ /* 0x000fe200078e0215 */
[----:B------:R-:W-:Y:S01]  /*1a80*/  ULDC.64 UR46, c[0x0][0x478] ;  /* 0x00011e00002e7ab9 */ /* 0x000fe20000000a00 */
[----:B------:R-:W-:Y:S01]  /*1a90*/  ULDC.64 UR44, c[0x0][0x2b0] ;  /* 0x0000ac00002c7ab9 */ /* 0x000fe20000000a00 */
[----:B------:R-:W-:-:S02]  /*1aa0*/  ULEA.HI UR20, UR20, UR9, URZ, 0x6 ;  /* 0x0000000914147291 */ /* 0x000fc4000f8f303f */
[----:B------:R-:W-:Y:S02]  /*1ab0*/  UIADD3 UR5, UR50, -0x1, URZ ;  /* 0xffffffff32057890 */ /* 0x000fe4000fffe03f */
[----:B------:R-:W-:Y:S01]  /*1ac0*/  USHF.R.S32.HI UR20, URZ, 0x6, UR20 ;  /* 0x000000063f147899 */ /* 0x000fe20008011414 */
[----:B--2---:R-:W-:-:S04]  /*1ad0*/  IMAD.MOV.U32 R36, RZ, RZ, R16 ;  /* 0x000000ffff247224 */ /* 0x004fc800078e0010 */
[C---:B------:R-:W-:Y:S01]  /*1ae0*/  VIADD R35, R36.reuse, 0x40 ;  /* 0x0000004024237836 */ /* 0x040fe20000000000 */
[----:B------:R-:W-:Y:S01]  /*1af0*/  SHF.R.S32.HI R37, RZ, 0x1f, R36 ;  /* 0x0000001fff257819 */ /* 0x000fe20000011424 */
[C---:B------:R-:W-:Y:S01]  /*1b00*/  VIADD R34, R36.reuse, 0x80 ;  /* 0x0000008024227836 */ /* 0x040fe20000000000 */
[C---:B------:R-:W-:Y:S02]  /*1b10*/  IADD3 R16, P0, R36.reuse, UR14, RZ ;  /* 0x0000000e24107c10 */ /* 0x040fe4000ff1e0ff */
[----:B------:R-:W-:Y:S01]  /*1b20*/  IADD3 R33, R36, 0xc0, RZ ;  /* 0x000000c024217810 */ /* 0x000fe20007ffe0ff */
[----:B------:R3:W-:Y:S01]  /*1b30*/  STL [R1+0x14], R37 ;  /* 0x0000142501007387 */ /* 0x0007e20000100800 */
[----:B------:R-:W-:Y:S02]  /*1b40*/  IADD3.X R17, R37, UR40, RZ, P0, !PT ;  /* 0x0000002825117c10 */ /* 0x000fe400087fe4ff */
[----:B------:R-:W-:Y:S01]  /*1b50*/  IADD3 R18, P0, R6, UR11, RZ ;  /* 0x0000000b06127c10 */ /* 0x000fe2000ff1e0ff */
[----:B------:R-:W-:Y:S01]  /*1b60*/  IMAD.WIDE.U32 R16, R4, UR11, R16 ;  /* 0x0000000b04107c25 */ /* 0x000fe2000f8e0010 */
[----:B------:R-:W-:-:S02]  /*1b70*/  UIADD3 UR11, UP2, UP1, UR42, UR8, UR53 ;  /* 0x000000082a0b7290 */ /* 0x000fc4000f95e035 */
[----:B------:R-:W-:Y:S01]  /*1b80*/  IADD3.X R23, R7, UR35, RZ, P0, !PT ;  /* 0x0000002307177c10 */ /* 0x000fe200087fe4ff */
[----:B------:R-:W-:Y:S01]  /*1b90*/  UIMAD.WIDE UR34, UR34, 0x4, UR46 ;  /* 0x00000004222278a5 */ /* 0x000fe2000f8e022e */
[----:B------:R-:W-:Y:S01]  /*1ba0*/  IMAD.IADD R27, R17, 0x1, R26 ;  /* 0x00000001111b7824 */ /* 0x000fe200078e021a */
[----:B------:R-:W-:Y:S01]  /*1bb0*/  LOP3.LUT R17, R15, 0xffffffe0, RZ, 0xc0, !PT ;  /* 0xffffffe00f117812 */ /* 0x000fe200078ec0ff */
[----:B------:R-:W-:Y:S01]  /*1bc0*/  UIADD3.X UR8, UR54, UR15, UR57, UP2, UP1 ;  /* 0x0000000f36087290 */ /* 0x000fe200097e2439 */
[----:B------:R-:W-:Y:S01]  /*1bd0*/  SHF.R.S32.HI R15, RZ, 0x5, R15 ;  /* 0x00000005ff0f7819 */ /* 0x000fe2000001140f */
[----:B------:R-:W-:Y:S01]  /*1be0*/  UIADD3 UR11, UP2, UP1, UR56, UR11, UR58 ;  /* 0x0000000b380b7290 */ /* 0x000fe2000f95e03a */
[----:B------:R-:W-:Y:S01]  /*1bf0*/  IMAD.MOV.U32 R26, RZ, RZ, R16 ;  /* 0x000000ffff1a7224 */ /* 0x000fe200078e0010 */
[----:B------:R-:W-:Y:S01]  /*1c00*/  UMOV UR15, UR35 ;  /* 0x00000023000f7c82 */ /* 0x000fe20008000000 */
[----:B------:R-:W-:Y:S01]  /*1c10*/  IMAD.IADD R8, R10, 0x1, -R17 ;  /* 0x000000010a087824 */ /* 0x000fe200078e0a11 */
[----:B------:R-:W-:Y:S01]  /*1c20*/  UIADD3.X UR8, UR55, UR8, UR49, UP2, UP1 ;  /* 0x0000000837087290 */ /* 0x000fe200097e2431 */
[----:B------:R-:W-:Y:S01]  /*1c30*/  IMAD R19, R23, UR26, RZ ;  /* 0x0000001a17137c24 */ /* 0x000fe2000f8e02ff */
[----:B------:R-:W-:Y:S01]  /*1c40*/  UISETP.LT.AND UP1, UPT, URZ, UR20, UPT ;  /* 0x000000143f00728c */ /* 0x000fe2000bf21270 */
[----:B------:R-:W-:Y:S01]  /*1c50*/  IMAD R15, R15, UR13, R8 ;  /* 0x0000000d0f0f7c24 */ /* 0x000fe2000f8e0208 */
[----:B------:R-:W-:Y:S01]  /*1c60*/  UIMAD UR13, UR51, UR28, URZ ;  /* 0x0000001c330d72a4 */ /* 0x000fe2000f8e023f */
[----:B------:R-:W-:Y:S01]  /*1c70*/  IMAD.WIDE.U32 R24, R18, UR26, R36 ;  /* 0x0000001a12187c25 */ /* 0x000fe2000f8e0024 */
[----:B------:R-:W-:-:S02]  /*1c80*/  USEL UR20, URZ, UR20, !UP1 ;  /* 0x000000143f147287 */ /* 0x000fc4000c800000 */
[C---:B------:R-:W-:Y:S01]  /*1c90*/  IADD3 R16, P0, R15.reuse, UR11, RZ ;  /* 0x0000000b0f107c10 */ /* 0x040fe2000ff1e0ff */
[----:B------:R-:W-:Y:S01]  /*1ca0*/  IMAD R19, R18, UR27, R19 ;  /* 0x0000001b12137c24 */ /* 0x000fe2000f8e0213 */
[----:B------:R-:W-:Y:S01]  /*1cb0*/  IADD3 R24, P2, R24, UR41, RZ ;  /* 0x0000002918187c10 */ /* 0x000fe2000ff5e0ff */
[----:B------:R-:W-:Y:S01]  /*1cc0*/  IMAD.WIDE.U32 R26, R20, UR59, R26 ;  /* 0x0000003b141a7c25 */ /* 0x000fe2000f8e001a */
[----:B------:R-:W-:Y:S01]  /*1cd0*/  LEA.HI.X.SX32 R15, R15, UR8, 0x1, P0 ;  /* 0x000000080f0f7c11 */ /* 0x000fe200080f0eff */
[----:B------:R-:W-:Y:S01]  /*1ce0*/  UIMAD UR13, UR59, UR29, UR13 ;  /* 0x0000001d3b0d72a4 */ /* 0x000fe2000f8e020d */
[C---:B------:R-:W-:Y:S01]  /*1cf0*/  LEA R28, P0, R16.reuse, UR30, 0x2 ;  /* 0x0000001e101c7c11 */ /* 0x040fe2000f8010ff */
[----:B------:R-:W-:Y:S01]  /*1d00*/  VIADD R27, R27, UR21 ;  /* 0x000000151b1b7c36 */ /* 0x000fe20008000000 */
[----:B------:R-:W-:Y:S01]  /*1d10*/  IADD3.X R25, R25, UR38, R19, P2, !PT ;  /* 0x0000002619197c10 */ /* 0x000fe200097fe413 */
[----:B------:R-:W-:Y:S01]  /*1d20*/  UISETP.GT.AND UP1, UPT, UR50, UR20, UPT ;  /* 0x000000143200728c */ /* 0x000fe2000bf24270 */
[----:B------:R-:W-:Y:S01]  /*1d30*/  LEA.HI.X R29, R16, UR31, R15, 0x2, P0 ;  /* 0x0000001f101d7c11 */ /* 0x000fe200080f140f */
[----:B------:R-:W-:Y:S01]  /*1d40*/  IMAD.WIDE.U32 R26, R6, R4, R26 ;  /* 0x00000004061a7225 */ /* 0x000fe200078e001a */
[----:B------:R-:W-:Y:S01]  /*1d50*/  MOV R16, UR28 ;  /* 0x0000001c00107c02 */ /* 0x000fe20008000f00 */
[----:B------:R-:W-:Y:S01]  /*1d60*/  ULDC.64 UR28, c[0x0][0x210] ;  /* 0x00008400001c7ab9 */ /* 0x000fe20000000a00 */
[----:B------:R-:W-:Y:S01]  /*1d70*/  ULDC.64 UR30, c[0x0][0x3e0] ;  /* 0x0000f800001e7ab9 */ /* 0x000fe20000000a00 */
[----:B------:R-:W-:Y:S01]  /*1d80*/  IMAD.IADD R21, R27, 0x1, R21 ;  /* 0x000000011b157824 */ /* 0x000fe200078e0215 */
[----:B------:R-:W-:Y:S01]  /*1d90*/  LEA R41, P2, R26, UR30, 0x1 ;  /* 0x0000001e1a297c11 */ /* 0x000fe2000f8408ff */
[----:B------:R-:W-:Y:S01]  /*1da0*/  IMAD.WIDE.U32 R24, R16, UR59, R24 ;  /* 0x0000003b10187c25 */ /* 0x000fe2000f8e0018 */
[----:B------:R3:W-:Y:S01]  /*1db0*/  STL.64 [R1+0x70], R28 ;  /* 0x0000701c01007387 */ /* 0x0007e20000100a00 */
[----:B------:R-:W-:Y:S01]  /*1dc0*/  PLOP3.LUT P0, PT, PT, PT, UP1, 0x80, 0x0 ;  /* 0x000000000000781c */ /* 0x000fe20003f0f018 */
[----:B------:R-:W-:Y:S01]  /*1dd0*/  UIMAD.WIDE UR8, UR16, 0x4, UR44 ;  /* 0x00000004100878a5 */ /* 0x000fe2000f8e022c */
[----:B------:R-:W-:Y:S01]  /*1de0*/  LEA.HI.X R40, R26, UR31, R21, 0x1, P2 ;  /* 0x0000001f1a287c11 */ /* 0x000fe200090f0c15 */
[----:B------:R3:W-:Y:S01]  /*1df0*/  STL [R1+0x40], R35 ;  /* 0x0000402301007387 */ /* 0x0007e20000100800 */
[C---:B------:R-:W-:Y:S01]  /*1e00*/  LEA R39, P3, R24.reuse, UR28, 0x1 ;  /* 0x0000001c18277c11 */ /* 0x040fe2000f8608ff */
[----:B------:R-:W-:Y:S01]  /*1e10*/  UMOV UR16, UR34 ;  /* 0x0000002200107c82 */ /* 0x000fe20008000000 */
[----:B------:R-:W-:Y:S01]  /*1e20*/  IADD3 R17, R25, UR13, RZ ;  /* 0x0000000d19117c10 */ /* 0x000fe2000fffe0ff */
[----:B------:R3:W-:Y:S03]  /*1e30*/  STL [R1+0x3c], R34 ;  /* 0x00003c2201007387 */ /* 0x0007e60000100800 */
[----:B------:R-:W-:Y:S01]  /*1e40*/  LEA.HI.X R38, R24, UR29, R17, 0x1, P3 ;  /* 0x0000001d18267c11 */ /* 0x000fe200098f0c11 */
[----:B------:R3:W-:Y:S04]  /*1e50*/  STL [R1+0x4c], R39 ;  /* 0x00004c2701007387 */ /* 0x0007e80000100800 */
[----:B------:R3:W-:Y:S04]  /*1e60*/  STL [R1+0x54], R41 ;  /* 0x0000542901007387 */ /* 0x0007e80000100800 */
        /* <DEDUP_REMOVED lines=23> */
.L_x_749:
        /* <DEDUP_REMOVED lines=20> */
.L_x_750:
        /* <DEDUP_REMOVED lines=37> */
.L_x_752:
[----:B------:R-:W-:Y:S05]  /*2370*/  BSYNC B0 ;  /* 0x0000000000007941 */ /* 0x000fea0003800000 */
.L_x_751:
        /* <DEDUP_REMOVED lines=21> */
.L_x_754:
[----:B------:R-:W-:Y:S05]  /*24d0*/  BSYNC B0 ;  /* 0x0000000000007941 */ /* 0x000fea0003800000 */
.L_x_753:
        /* <DEDUP_REMOVED lines=33> */
.L_x_756:
[----:B------:R-:W-:Y:S05]  /*26f0*/  BSYNC B0 ;  /* 0x0000000000007941 */ /* 0x000fea0003800000 */
.L_x_755:
        /* <DEDUP_REMOVED lines=22> */
.L_x_748:
        /* <DEDUP_REMOVED lines=19> */
[----:B---3--:R-:W2:Y:S01]  /*2990*/  LDC.64 R28, c[0x0][0x3e0] ;  /* 0x0000f800ff1c7b82 */ /* 0x008ea20000000a00 */
        /* <DEDUP_REMOVED lines=39> */
.L_x_759:
[----:B------:R-:W-:Y:S05]  /*2c10*/  BSYNC B0 ;  /* 0x0000000000007941 */ /* 0x000fea0003800000 */
.L_x_758:
[----:B------:R1:W-:Y:S01]  /*2c20*/  @P5 STS.128 [R32+0x11000], RZ ;  /* 0x011000ff20005388 */ /* 0x0003e20000000c00 */
[----:B--2---:R-:W-:Y:S01]  /*2c30*/  VIADD R22, R42, 0x4000 ;  /* 0x000040002a167836 */ /* 0x004fe20000000000 */
        /* <DEDUP_REMOVED lines=8> */
[----:B---34-:R-:W-:Y:S01]  /*2cc0*/  IMAD.WIDE.U32 R28, R4, 0x20, RZ ;  /* 0x00000020041c7825 */ /* 0x018fe200078e00ff */
        /* <DEDUP_REMOVED lines=14> */
[C---:B------:R-:W-:Y:S02]  /*2db0*/  @!P4 LEA.HI.X R5, R26.reuse, UR31, R21, 0x1, P1 ;  /* 0x0000001f1a05cc11 */ /* 0x040fe400088f0c15 */
[----:B------:R-:W-:Y:S01]  /*2dc0*/  ISETP.GE.AND P1, PT, R33, UR14, PT ;  /* 0x0000000e21007c0c */ /* 0x000fe2000bf26270 */
[----:B------:R2:W-:Y:S01]  /*2dd0*/  @P4 STS.128 [R32+0x13000], RZ ;  /* 0x013000ff20004388 */ /* 0x0005e20000000c00 */
        /* <DEDUP_REMOVED lines=19> */
.L_x_761:
[----:B------:R-:W-:Y:S05]  /*2f10*/  BSYNC B0 ;  /* 0x0000000000007941 */ /* 0x000fea0003800000 */
.L_x_760:
[----:B--234-:R-:W-:Y:S01]  /*2f20*/  LEA R28, R22, UR4, 0x1 ;  /* 0x00000004161c7c11 */ /* 0x01cfe2000f8e08ff */
        /* <DEDUP_REMOVED lines=20> */
.L_x_763:
[----:B------:R-:W3:Y:S01]  /*3070*/  LDC.64 R4, c[0x0][0x210] ;  /* 0x00008400ff047b82 */ /* 0x000ee20000000a00 */
        /* <DEDUP_REMOVED lines=9> */
[----:B------:R-:W-:Y:S01]  /*3110*/  @!P1 MOV R22, R39 ;  /* 0x0000002700169202 */ /* 0x000fe20000000f00 */
[----:B------:R4:W-:Y:S01]  /*3120*/  @P1 STS [R28], RZ ;  /* 0x000000ff1c001388 */ /* 0x0009e20000000800 */
[----:B------:R-:W-:-:S03]  /*3130*/  @!P1 IMAD.MOV.U32 R23, RZ, RZ, R38 ;  /* 0x000000ffff179224 */ /* 0x000fc600078e0026 */
[----:B------:R4:W-:Y:S01]  /*3140*/  @P1 STS [R28+0x4], RZ ;  /* 0x000004ff1c001388 */ /* 0x0009e20000000800 */
[----:B---3--:R-:W-:-:S03]  /*3150*/  IMAD.WIDE R20, R36, 0x2, R4 ;  /* 0x0000000224147825 */ /* 0x008fc600078e0204 */
        /* <DEDUP_REMOVED lines=35> */
.L_x_764:
[----:B------:R-:W-:Y:S05]  /*3390*/  BSYNC B0 ;  /* 0x0000000000007941 */ /* 0x000fea0003800000 */
.L_x_762:
        /* <DEDUP_REMOVED lines=21> */
.L_x_766:
        /* <DEDUP_REMOVED lines=14> */
[C---:B---34-:R-:W-:Y:S01]  /*35d0*/  @!P3 LEA R20, P5, R24.reuse, UR28, 0x1 ;  /* 0x0000001c1814bc11 */ /* 0x058fe2000f8a08ff */
        /* <DEDUP_REMOVED lines=36> */
.L_x_767:
[----:B------:R-:W-:Y:S05]  /*3820*/  BSYNC B0 ;  /* 0x0000000000007941 */ /* 0x000fea0003800000 */
.L_x_765:
        /* <DEDUP_REMOVED lines=8> */
[----:B------:R-:W-:Y:S01]  /*38b0*/  UIMAD UR21, UR13, UR18, URZ ;  /* 0x000000120d1572a4 */ /* 0x000fe2000f8e023f */
[----:B---34-:R-:W-:-:S03]  /*38c0*/  IADD3 R20, P1, R16, UR22, RZ ;  /* 0x0000001610147c10 */ /* 0x018fc6000ff3e0ff */
[----:B------:R-:W-:Y:S01]  /*38d0*/  UIMAD UR21, UR32, UR19, UR21 ;  /* 0x00000013201572a4 */ /* 0x000fe2000f8e0215 */
[----:B------:R-:W-:-:S04]  /*38e0*/  IMAD R16, R14, UR26, RZ ;  /* 0x0000001a0e107c24 */ /* 0x000fc8000f8e02ff */
[----:B------:R-:W-:Y:S02]  /*38f0*/  IMAD R16, R11, UR27, R16 ;  /* 0x0000001b0b107c24 */ /* 0x000fe4000f8e0210 */
[----:B------:R-:W-:Y:S01]  /*3900*/  IMAD.U32 R4, RZ, RZ, UR21 ;  /* 0x00000015ff047e24 */ /* 0x000fe2000f8e00ff */
[----:B------:R1:W-:Y:S04]  /*3910*/  @P3 STS.128 [R32+0x18000], RZ ;  /* 0x018000ff20003388 */ /* 0x0003e80000000c00 */
[----:B------:R1:W-:Y:S01]  /*3920*/  @P3 STS.128 [R32+0x1a000], RZ ;  /* 0x01a000ff20003388 */ /* 0x0003e20000000c00 */
[----:B------:R-:W-:-:S03]  /*3930*/  IADD3.X R21, R17, UR33, R4, P1, !PT ;  /* 0x0000002111157c10 */ /* 0x000fc60008ffe404 */
        /* <DEDUP_REMOVED lines=55> */
.L_x_769:
[----:B------:R-:W-:Y:S05]  /*3cb0*/  BSYNC B0 ;  /* 0x0000000000007941 */ /* 0x000fea0003800000 */
.L_x_768:
        /* <DEDUP_REMOVED lines=9> */
[----:B-1--4-:R-:W1:Y:S01]  /*3d50*/  LDC.64 R22, c[0x0][0x218] ;  /* 0x00008600ff167b82 */ /* 0x012e620000000a00 */
[----:B------:R-:W-:Y:S01]  /*3d60*/  ISETP.GE.AND P2, PT, R36, UR11, PT ;  /* 0x0000000b24007c0c */ /* 0x000fe2000bf46270 */
[----:B------:R-:W-:Y:S01]  /*3d70*/  IMAD.U32 R24, RZ, RZ, UR22 ;  /* 0x00000016ff187e24 */ /* 0x000fe2000f8e00ff */
[----:B------:R-:W-:Y:S01]  /*3d80*/  IADD3 R19, P1, R13, 0x20, RZ ;  /* 0x000000200d137810 */ /* 0x000fe20007f3e0ff */
[----:B------:R-:W-:Y:S01]  /*3d90*/  IMAD.MOV.U32 R21, RZ, RZ, R17 ;  /* 0x000000ffff157224 */ /* 0x000fe200078e0011 */
[----:B------:R-:W-:-:S03]  /*3da0*/  MOV R25, UR33 ;  /* 0x0000002100197c02 */ /* 0x000fc60008000f00 */
[----:B------:R-:W-:Y:S02]  /*3db0*/  IMAD.X R18, RZ, RZ, R12, P1 ;  /* 0x000000ffff127224 */ /* 0x000fe400008e060c */
[----:B------:R-:W-:-:S04]  /*3dc0*/  IMAD.WIDE.U32 R24, R19, UR18, R24 ;  /* 0x0000001213187c25 */ /* 0x000fc8000f8e0018 */
[----:B------:R-:W4:Y:S01]  /*3dd0*/  @!P2 LDC.64 R4, c[0x0][0x218] ;  /* 0x00008600ff04ab82 */ /* 0x000f220000000a00 */
[----:B------:R-:W-:Y:S01]  /*3de0*/  IMAD R18, R18, UR18, RZ ;  /* 0x0000001212127c24 */ /* 0x000fe2000f8e02ff */
[----:B------:R1:W-:Y:S03]  /*3df0*/  @P2 STS.128 [R32+0x19000], RZ ;  /* 0x019000ff20002388 */ /* 0x0003e60000000c00 */
[----:B------:R-:W-:Y:S01]  /*3e00*/  IMAD R18, R19, UR19, R18 ;  /* 0x0000001313127c24 */ /* 0x000fe2000f8e0212 */
[----:B------:R-:W-:-:S03]  /*3e10*/  IADD3 R19, P1, R6, 0x20, RZ ;  /* 0x0000002006137810 */ /* 0x000fc60007f3e0ff */
[----:B------:R-:W-:Y:S01]  /*3e20*/  IMAD.IADD R25, R25, 0x1, R18 ;  /* 0x0000000119197824 */ /* 0x000fe200078e0212 */
[----:B------:R-:W-:Y:S01]  /*3e30*/  IADD3.X R18, RZ, R7, RZ, P1, !PT ;  /* 0x00000007ff127210 */ /* 0x000fe20000ffe4ff */
[----:B-1----:R-:W-:-:S04]  /*3e40*/  IMAD.WIDE R22, R36, 0x2, R22 ;  /* 0x0000000224167825 */ /* 0x002fc800078e0216 */
[----:B------:R-:W-:-:S04]  /*3e50*/  IMAD.WIDE.U32 R24, R11, UR26, R24 ;  /* 0x0000001a0b187c25 */ /* 0x000fc8000f8e0018 */
[----:B------:R-:W-:Y:S01]  /*3e60*/  IMAD R18, R18, UR18, RZ ;  /* 0x0000001212127c24 */ /* 0x000fe2000f8e02ff */
[----:B------:R-:W-:Y:S01]  /*3e70*/  IADD3 R17, R16, R25, RZ ;  /* 0x0000001910117210 */ /* 0x000fe20007ffe0ff */
[----:B------:R-:W-:Y:S01]  /*3e80*/  IMAD.WIDE.U32 R20, R19, UR18, R20 ;  /* 0x0000001213147c25 */ /* 0x000fe2000f8e0014 */
[----:B------:R-:W-:-:S03]  /*3e90*/  LEA R16, P1, R24, R22, 0x1 ;  /* 0x0000001618107211 */ /* 0x000fc600078208ff */
[----:B------:R-:W-:Y:S01]  /*3ea0*/  IMAD R18, R19, UR19, R18 ;  /* 0x0000001313127c24 */ /* 0x000fe2000f8e0212 */
[----:B------:R-:W-:Y:S02]  /*3eb0*/  LEA.HI.X R17, R24, R23, R17, 0x1, P1 ;  /* 0x0000001718117211 */ /* 0x000fe400008f0c11 */
[----:B----4-:R-:W-:Y:S01]  /*3ec0*/  @!P2 LEA R4, P1, R20, R4, 0x1 ;  /* 0x000000041404a211 */ /* 0x010fe200078208ff */
        /* <DEDUP_REMOVED lines=25> */
.L_x_771:
[----:B------:R-:W-:Y:S05]  /*4060*/  BSYNC B0 ;  /* 0x0000000000007941 */ /* 0x000fea0003800000 */
.L_x_770:
[----:B------:R-:W-:Y:S01]  /*4070*/  UIMAD UR13, UR13, UR24, URZ ;  /* 0x000000180d0d72a4 */ /* 0x000fe2000f8e023f */
[----:B------:R2:W-:Y:S01]  /*4080*/  @P3 STS.128 [R32+0x20000], RZ ;  /* 0x020000ff20003388 */ /* 0x0005e20000000c00 */
[----:B-1--4-:R-:W-:Y:S01]  /*4090*/  IMAD.WIDE.U32 R4, R15, UR32, R36 ;  /* 0x000000200f047c25 */ /* 0x012fe2000f8e0024 */
        /* <DEDUP_REMOVED lines=61> */
.L_x_773:
[----:B------:R-:W-:Y:S05]  /*4470*/  BSYNC B0 ;  /* 0x0000000000007941 */ /* 0x000fea0003800000 */
.L_x_772:
[----:B------:R1:W-:Y:S01]  /*4480*/  @P4 STS.128 [R32+0x21000], RZ ;  /* 0x021000ff20004388 */ /* 0x0003e20000000c00 */
[----:B------:R-:W1:Y:S01]  /*4490*/  LDC.64 R16, c[0x0][0x3b8] ;  /* 0x0000ee00ff107b82 */ /* 0x000e620000000a00 */
[----:B------:R-:W-:Y:S02]  /*44a0*/  BSSY B0, `(.L_x_774) ;  /* 0x0000036000007945 */ /* 0x000fe40003800000 */
        /* <DEDUP_REMOVED lines=8> */
[----:B-1--4-:R-:W-:Y:S01]  /*4530*/  IMAD.U32 R20, RZ, RZ, UR36 ;  /* 0x00000024ff147e24 */ /* 0x012fe2000f8e00ff */
        /* <DEDUP_REMOVED lines=8> */
[----:B------:R-:W1:Y:S01]  /*45c0*/  @!P1 LDC.64 R4, c[0x0][0x220] ;  /* 0x00008800ff049b82 */ /* 0x000e620000000a00 */
[C---:B------:R-:W-:Y:S01]  /*45d0*/  IMAD.WIDE.U32 R18, R6.reuse, UR24, R18 ;  /* 0x0000001806127c25 */ /* 0x040fe2000f8e0012 */
[----:B------:R4:W-:Y:S03]  /*45e0*/  @P1 STS.128 [R32+0x21000], RZ ;  /* 0x021000ff20001388 */ /* 0x0009e60000000c00 */
[----:B------:R-:W-:Y:S02]  /*45f0*/  IMAD R7, R6, UR25, R7 ;  /* 0x0000001906077c24 */ /* 0x000fe4000f8e0207 */
[----:B------:R-:W-:-:S04]  /*4600*/  IMAD.WIDE.U32 R20, R13, UR24, R20 ;  /* 0x000000180d147c25 */ /* 0x000fc8000f8e0014 */
[----:B------:R-:W-:Y:S02]  /*4610*/  IMAD R12, R13, UR25, R12 ;  /* 0x000000190d0c7c24 */ /* 0x000fe4000f8e020c */
[----:B-----5:R-:W-:-:S04]  /*4620*/  IMAD.WIDE R22, R36, 0x2, R22 ;  /* 0x0000000224167825 */ /* 0x020fc800078e0216 */
[----:B------:R-:W-:Y:S02]  /*4630*/  IMAD.IADD R21, R21, 0x1, R12 ;  /* 0x0000000115157824 */ /* 0x000fe400078e020c */
[----:B------:R-:W-:Y:S01]  /*4640*/  IMAD.WIDE.U32 R20, R11, UR18, R20 ;  /* 0x000000120b147c25 */ /* 0x000fe2000f8e0014 */
[----:B-1----:R-:W-:-:S03]  /*4650*/  @!P1 LEA R6, P2, R18, R4, 0x1 ;  /* 0x0000000412069211 */ /* 0x002fc600078408ff */
[----:B------:R-:W-:Y:S01]  /*4660*/  IMAD.IADD R14, R14, 0x1, R21 ;  /* 0x000000010e0e7824 */ /* 0x000fe200078e0215 */
[----:B------:R-:W-:-:S04]  /*4670*/  IADD3 R4, R19, R7, RZ ;  /* 0x0000000713047210 */ /* 0x000fc80007ffe0ff */
[----:B------:R-:W-:Y:S02]  /*4680*/  @!P1 LEA.HI.X R7, R18, R5, R4, 0x1, P2 ;  /* 0x0000000512079211 */ /* 0x000fe400010f0c04 */
[----:B------:R-:W-:Y:S02]  /*4690*/  ISETP.GE.AND P2, PT, R34, UR11, PT ;  /* 0x0000000b22007c0c */ /* 0x000fe4000bf46270 */
[C---:B------:R-:W-:Y:S01]  /*46a0*/  LEA R4, P4, R20.reuse, R22, 0x1 ;  /* 0x0000001614047211 */ /* 0x040fe200078808ff */
        /* <DEDUP_REMOVED lines=21> */
.L_x_775:
[----:B------:R-:W-:Y:S05]  /*4800*/  BSYNC B0 ;  /* 0x0000000000007941 */ /* 0x000fea0003800000 */
.L_x_774:
[----:B-1--4-:R-:W-:Y:S01]  /*4810*/  IMAD.MOV.U32 R4, RZ, RZ, 0x4 ;  /* 0x00000004ff047424 */ /* 0x012fe200078e00ff */
[----:B------:R-:W-:Y:S01]  /*4820*/  ULDC UR11, c[0x0][0x270] ;  /* 0x00009c00000b7ab9 */ /* 0x000fe20000000800 */
[----:B------:R-:W-:Y:S01]  /*4830*/  IMAD.MOV.U32 R5, RZ, RZ, 0x7f800000 ;  /* 0x7f800000ff057424 */ /* 0x000fe200078e00ff */
[----:B------:R-:W4:Y:S01]  /*4840*/  LDG.E.64 R12, desc[UR6][R16.64+0x8] ;  /* 0x00000806100c7981 */ /* 0x000f22000c1e1b00 */
[----:B------:R-:W-:Y:S01]  /*4850*/  IMAD.WIDE R14, R29, R4, UR8 ;  /* 0x000000081d0e7e25 */ /* 0x000fe2000f8e0204 */
[----:B------:R-:W-:Y:S01]  /*4860*/  ULDC UR24, c[0x0][0x2d0] ;  /* 0x0000b40000187ab9 */ /* 0x000fe20000000800 */
[----:B------:R-:W-:Y:S01]  /*4870*/  ULDC UR37, c[0x0][0x2dc] ;  /* 0x0000b70000257ab9 */ /* 0x000fe20000000800 */
[----:B------:R-:W5:Y:S01]  /*4880*/  LDG.E.64 R6, desc[UR6][R16.64] ;  /* 0x0000000610067981 */ /* 0x000f62000c1e1b00 */
[----:B------:R-:W-:Y:S01]  /*4890*/  IMAD.MOV.U32 R11, RZ, RZ, 0x7f800000 ;  /* 0x7f800000ff0b7424 */ /* 0x000fe200078e00ff */
[----:B------:R-:W1:Y:S02]  /*48a0*/  S2R R18, SR_TID.X ;  /* 0x0000000000127919 */ /* 0x000e640000002100 */
[----:B------:R-:W0:Y:S01]  /*48b0*/  LDGDEPBAR ;  /* 0x00000000000079af */ /* 0x000e220000000000 */
[----:B------:R-:W-:-:S02]  /*48c0*/  IMAD.MOV.U32 R246, RZ, RZ, 0x20 ;  /* 0x00000020fff67424 */ /* 0x000fc400078e00ff */
[----:B------:R-:W-:Y:S01]  /*48d0*/  IMAD.MOV.U32 R245, RZ, RZ, 0x40 ;  /* 0x00000040fff57424 */ /* 0x000fe200078e00ff */
[----:B------:R-:W4:Y:S01]  /*48e0*/  @!P5 LDG.E R5, desc[UR6][R14.64+0x20] ;  /* 0x000020060e05d981 */ /* 0x000f22000c1e1900 */
[----:B------:R-:W-:Y:S02]  /*48f0*/  CS2R R190, SRZ ;  /* 0x0000000000be7805 */ /* 0x000fe4000001ff00 */
[----:B------:R-:W-:Y:S02]  /*4900*/  CS2R R188, SRZ ;  /* 0x0000000000bc7805 */ /* 0x000fe4000001ff00 */
[----:B------:R-:W-:Y:S01]  /*4910*/  CS2R R194, SRZ ;  /* 0x0000000000c27805 */ /* 0x000fe2000001ff00 */
[----:B------:R-:W5:Y:S01]  /*4920*/  @!P6 LDG.E R11, desc[UR6][R14.64] ;  /* 0x000000060e0be981 */ /* 0x000f62000c1e1900 */
[----:B------:R-:W-:Y:S01]  /*4930*/  UIMAD UR11, UR52, UR11, UR59 ;  /* 0x0000000b340b72a4 */ /* 0x000fe2000f8e023b */
[----:B------:R-:W-:Y:S02]  /*4940*/  CS2R R192, SRZ ;  /* 0x0000000000c07805 */ /* 0x000fe4000001ff00 */
[----:B------:R-:W-:-:S02]  /*4950*/  CS2R R186, SRZ ;  /* 0x0000000000ba7805 */ /* 0x000fc4000001ff00 */
[----:B------:R-:W-:Y:S01]  /*4960*/  CS2R R184, SRZ ;  /* 0x0000000000b87805 */ /* 0x000fe2000001ff00 */
[----:B------:R-:W-:Y:S01]  /*4970*/  USHF.L.U32 UR11, UR11, 0x5, URZ ;  /* 0x000000050b0b7899 */ /* 0x000fe2000800063f */
[----:B------:R-:W-:Y:S02]  /*4980*/  CS2R R182, SRZ ;  /* 0x0000000000b67805 */ /* 0x000fe4000001ff00 */
[----:B------:R-:W-:Y:S02]  /*4990*/  CS2R R180, SRZ ;  /* 0x0000000000b47805 */ /* 0x000fe4000001ff00 */
[----:B------:R-:W-:Y:S01]  /*49a0*/  CS2R R174, SRZ ;  /* 0x0000000000ae7805 */ /* 0x000fe2000001ff00 */
[----:B------:R-:W-:Y:S01]  /*49b0*/  USHF.R.S32.HI UR13, URZ, 0x1f, UR11 ;  /* 0x0000001f3f0d7899 */ /* 0x000fe2000801140b */
        /* <DEDUP_REMOVED lines=49> */
[----:B--23--:R-:W-:-:S02]  /*4cd0*/  CS2R R32, SRZ ;  /* 0x0000000000207805 */ /* 0x00cfc4000001ff00 */
[----:B------:R-:W-:Y:S02]  /*4ce0*/  CS2R R26, SRZ ;  /* 0x00000000001a7805 */ /* 0x000fe4000001ff00 */
[----:B------:R-:W-:Y:S02]  /*4cf0*/  CS2R R24, SRZ ;  /* 0x0000000000187805 */ /* 0x000fe4000001ff00 */
[----:B------:R-:W-:Y:S02]  /*4d00*/  CS2R R22, SRZ ;  /* 0x0000000000167805 */ /* 0x000fe4000001ff00 */
[----:B------:R-:W-:Y:S01]  /*4d10*/  CS2R R20, SRZ ;  /* 0x0000000000147805 */ /* 0x000fe2000001ff00 */
[----:B------:R-:W-:Y:S01]  /*4d20*/  ULDC.U8 UR19, c[0x0][0x388] ;  /* 0x0000e20000137ab9 */ /* 0x000fe20000000000 */
[----:B------:R-:W-:Y:S01]  /*4d30*/  ULDC UR18, c[0x0][0x2ec] ;  /* 0x0000bb0000127ab9 */ /* 0x000fe20000000800 */
[----:B----4-:R2:W-:Y:S02]  /*4d40*/  STL [R1+0x64], R5 ;  /* 0x0000640501007387 */ /* 0x0105e40000100800 */
[----:B--2---:R-:W-:-:S04]  /*4d50*/  LEA.HI R5, R9, R10, RZ, 0x4 ;  /* 0x0000000a09057211 */ /* 0x004fc800078f20ff */
[----:B------:R-:W-:-:S05]  /*4d60*/  LOP3.LUT R5, R5, 0xfffffff0, RZ, 0xc0, !PT ;  /* 0xfffffff005057812 */ /* 0x000fca00078ec0ff */
[----:B------:R-:W-:-:S05]  /*4d70*/  IMAD.IADD R10, R10, 0x1, -R5 ;  /* 0x000000010a0a7824 */ /* 0x000fca00078e0a05 */
[----:B------:R-:W-:-:S04]  /*4d80*/  SHF.R.S32.HI R5, RZ, 0x1f, R10 ;  /* 0x0000001fff057819 */ /* 0x000fc8000001140a */
[----:B------:R-:W-:-:S04]  /*4d90*/  LEA.HI R5, R5, R10, RZ, 0x3 ;  /* 0x0000000a05057211 */ /* 0x000fc800078f18ff */
[----:B------:R-:W-:Y:S02]  /*4da0*/  LOP3.LUT R5, R5, 0xfffffff8, RZ, 0xc0, !PT ;  /* 0xfffffff805057812 */ /* 0x000fe400078ec0ff */
[----:B------:R-:W-:-:S03]  /*4db0*/  IADD3 R4, P4, P3, R12, UR11, R8 ;  /* 0x0000000b0c047c10 */ /* 0x000fc6000fb9e008 */
[----:B------:R-:W-:Y:S01]  /*4dc0*/  IMAD.IADD R5, R10, 0x1, -R5 ;  /* 0x000000010a057824 */ /* 0x000fe200078e0a05 */
[----:B------:R-:W-:-:S04]  /*4dd0*/  SHF.R.S32.HI R9, RZ, 0x1f, R8 ;  /* 0x0000001fff097819 */ /* 0x000fc80000011408 */
[----:B------:R-:W-:Y:S02]  /*4de0*/  R2P PR, R5, 0x6 ;  /* 0x0000000605007804 */ /* 0x000fe40000000000 */
[----:B------:R-:W-:-:S05]  /*4df0*/  IADD3.X R5, R13, UR13, R9, P4, P3 ;  /* 0x0000000d0d057c10 */ /* 0x000fca000a7e6409 */
[----:B------:R-:W-:Y:S04]  /*4e00*/  STL [R1+0x58], R5 ;  /* 0x0000580501007387 */ /* 0x000fe80000100800 */
[----:B-----5:R2:W-:Y:S02]  /*4e10*/  STL [R1+0x60], R11 ;  /* 0x0000600b01007387 */ /* 0x0205e40000100800 */
[----:B--2---:R-:W2:Y:S01]  /*4e20*/  S2R R11, SR_TID.X ;  /* 0x00000000000b7919 */ /* 0x004ea20000002100 */
[----:B------:R-:W-:Y:S01]  /*4e30*/  VIADD R5, R252, 0x4000 ;  /* 0x00004000fc057836 */ /* 0x000fe20000000000 */
[----:B------:R-:W-:Y:S01]  /*4e40*/  R2UR UR21, R7 ;  /* 0x00000000071572ca */ /* 0x000fe200000e0000 */
[----:B------:R-:W-:-:S03]  /*4e50*/  IMAD.MOV.U32 R8, RZ, RZ, R28 ;  /* 0x000000ffff087224 */ /* 0x000fc600078e001c */
[----:B------:R-:W-:Y:S01]  /*4e60*/  SEL R248, R5, R252, !P0 ;  /* 0x000000fc05f87207 */ /* 0x000fe20004000000 */
[----:B------:R-:W-:Y:S01]  /*4e70*/  IMAD.WIDE.U32 R4, R4, -0x2daee0ad, RZ ;  /* 0xd2511f5304047825 */ /* 0x000fe200078e00ff */
[----:B------:R3:W-:Y:S01]  /*4e80*/  STL [R1+0x5c], R8 ;  /* 0x00005c0801007387 */ /* 0x0007e20000100800 */
[----:B--2---:R-:W-:-:S04]  /*4e90*/  SHF.R.S32.HI R11, RZ, 0x1f, R11 ;  /* 0x0000001fff0b7819 */ /* 0x004fc8000001140b */
[----:B-1----:R-:W-:-:S04]  /*4ea0*/  LEA.HI R11, R11, R18, RZ, 0x7 ;  /* 0x000000120b0b7211 */ /* 0x002fc800078f38ff */
[----:B------:R-:W-:-:S05]  /*4eb0*/  SHF.R.S32.HI R11, RZ, 0x7, R11 ;  /* 0x00000007ff0b7819 */ /* 0x000fca000001140b */
[----:B------:R-:W-:-:S05]  /*4ec0*/  IMAD.SHL.U32 R7, R11, 0x20, RZ ;  /* 0x000000200b077824 */ /* 0x000fca00078e00ff */
[----:B------:R3:W-:Y:S04]  /*4ed0*/  STL [R1+0x30], R7 ;  /* 0x0000300701007387 */ /* 0x0007e80000100800 */
[----:B------:R3:W-:Y:S01]  /*4ee0*/  STL.64 [R1+0x78], R4 ;  /* 0x0000780401007387 */ /* 0x0007e20000100a00 */
[----:B------:R-:W-:Y:S01]  /*4ef0*/  R2UR UR22, R6 ;  /* 0x00000000061672ca */ /* 0x000fe200000e0000 */
[----:B------:R-:W-:Y:S01]  /*4f00*/  VIADD R6, R251, 0x4000 ;  /* 0x00004000fb067836 */ /* 0x000fe20000000000 */
[----:B------:R-:W-:Y:S02]  /*4f10*/  SEL R246, R246, 0xffffffe0, !P1 ;  /* 0xffffffe0f6f67807 */ /* 0x000fe40004800000 */
[----:B------:R-:W-:Y:S02]  /*4f20*/  SEL R245, R245, 0xffffffc0, !P2 ;  /* 0xffffffc0f5f57807 */ /* 0x000fe40005000000 */
[----:B------:R-:W-:Y:S01]  /*4f30*/  SEL R247, R6, R251, !P0 ;  /* 0x000000fb06f77207 */ /* 0x000fe20004000000 */
[----:B------:R-:W-:Y:S01]  /*4f40*/  IMAD.IADD R244, R249, 0x1, R246 ;  /* 0x00000001f9f47824 */ /* 0x000fe200078e02f6 */
[----:B------:R-:W-:-:S02]  /*4f50*/  CS2R R28, SRZ ;  /* 0x00000000001c7805 */ /* 0x000fc4000001ff00 */
[----:B------:R-:W-:Y:S01]  /*4f60*/  LEA R248, R248, UR4, 0x1 ;  /* 0x00000004f8f87c11 */ /* 0x000fe2000f8e08ff */
[----:B------:R-:W-:Y:S01]  /*4f70*/  IMAD.IADD R242, R249, 0x1, R245 ;  /* 0x00000001f9f27824 */ /* 0x000fe200078e02f5 */
[----:B------:R-:W-:Y:S01]  /*4f80*/  LEA R247, R247, UR4, 0x1 ;  /* 0x00000004f7f77c11 */ /* 0x000fe2000f8e08ff */
[----:B------:R-:W-:Y:S01]  /*4f90*/  IMAD.IADD R243, R245, 0x1, R244 ;  /* 0x00000001f5f37824 */ /* 0x000fe200078e02f4 */
        /* <DEDUP_REMOVED lines=11> */
[----:B---3--:R-:W-:-:S12]  /*5050*/  UIADD3 UR25, UR21, 0x646e171e, URZ ;  /* 0x646e171e15197890 */ /* 0x008fd8000fffe03f */
.L_x_778:
[----:B------:R-:W0:Y:S01]  /*5060*/  LDGDEPBAR ;  /* 0x00000000000079af */ /* 0x000e220000000000 */
[C---:B------:R-:W-:Y:S01]  /*5070*/  IMAD.IADD R114, R248.reuse, 0x1, R246 ;  /* 0x00000001f8727824 */ /* 0x040fe200078e02f6 */
[----:B------:R-:W-:Y:S01]  /*5080*/  USHF.L.U32 UR13, UR5, 0x6, URZ ;  /* 0x00000006050d7899 */ /* 0x000fe2000800063f */
[--C-:B------:R-:W-:Y:S01]  /*5090*/  IMAD.IADD R113, R248, 0x1, R245.reuse ;  /* 0x00000001f8717824 */ /* 0x100fe200078e02f5 */
[----:B------:R-:W2:Y:S01]  /*50a0*/  LDL R116, [R1] ;  /* 0x0000000001747983 */ /* 0x000ea20000100800 */
[----:B------:R-:W-:Y:S01]  /*50b0*/  IMAD.IADD R112, R114, 0x1, R245 ;  /* 0x0000000172707824 */ /* 0x000fe200078e02f5 */
[----:B------:R-:W-:Y:S01]  /*50c0*/  USHF.L.U32 UR11, UR12, 0x6, URZ ;  /* 0x000000060c0b7899 */ /* 0x000fe2000800063f */
[----:B------:R-:W-:Y:S01]  /*50d0*/  IMAD.U32 R115, RZ, RZ, UR5 ;  /* 0x00000005ff737e24 */ /* 0x000fe2000f8e00ff */
[----:B------:R-:W3:Y:S01]  /*50e0*/  LDL.64 R122, [R1+0x78] ;  /* 0x00007800017a7983 */ /* 0x000ee20000100a00 */
[----:B------:R-:W-:Y:S01]  /*50f0*/  IMAD.U32 R118, RZ, RZ, UR12 ;  /* 0x0000000cff767e24 */ /* 0x000fe2000f8e00ff */
[----:B------:R-:W-:Y:S02]  /*5100*/  UIADD3 UR14, UR17, 0x40, UR11 ;  /* 0x00000040110e7890 */ /* 0x000fe4000fffe00b */
[----:B------:R-:W4:Y:S01]  /*5110*/  LDL R119, [R1+0x58] ;  /* 0x0000580001777983 */ /* 0x000f220000100800 */
[----:B------:R-:W-:Y:S02]  /*5120*/  UIADD3 UR11, UR11, 0x40, URZ ;  /* 0x000000400b0b7890 */ /* 0x000fe4000fffe03f */
[----:B------:R-:W-:Y:S01]  /*5130*/  UIADD3 UR14, UR14, -UR10, URZ ;  /* 0x8000000a0e0e7290 */ /* 0x000fe2000fffe03f */
[----:B------:R-:W3:Y:S01]  /*5140*/  LDL R204, [R1+0x18] ;  /* 0x0000180001cc7983 */ /* 0x000ee20000100800 */
[----:B------:R-:W-:Y:S02]  /*5150*/  UISETP.GT.AND UP2, UPT, UR5, UR20, UPT ;  /* 0x000000140500728c */ /* 0x000fe4000bf44270 */
[----:B------:R-:W-:Y:S01]  /*5160*/  UISETP.GE.AND UP0, UPT, UR13, UR14, UPT ;  /* 0x0000000e0d00728c */ /* 0x000fe2000bf06270 */
[----:B------:R-:W3:Y:S03]  /*5170*/  LDL R125, [R1+0x30] ;  /* 0x00003000017d7983 */ /* 0x000ee60000100800 */
[----:B------:R-:W-:Y:S01]  /*5180*/  UISETP.LT.AND UP0, UPT, UR11, UR10, UP0 ;  /* 0x0000000a0b00728c */ /* 0x000fe20008701270 */
[----:B------:R-:W3:Y:S04]  /*5190*/  LDL R211, [R1+0x1c] ;  /* 0x00001c0001d37983 */ /* 0x000ee80000100800 */
[----:B------:R-:W3:Y:S01]  /*51a0*/  LDL R210, [R1+0x2c] ;  /* 0x00002c0001d27983 */ /* 0x000ee20000100800 */
[----:B------:R-:W-:Y:S03]  /*51b0*/  PLOP3.LUT P4, PT, PT, PT, UP0, 0x80, 0x0 ;  /* 0x000000000000781c */ /* 0x000fe60003f8f008 */
[----:B------:R-:W3:Y:S04]  /*51c0*/  LDL R209, [R1+0x24] ;  /* 0x0000240001d17983 */ /* 0x000ee80000100800 */
[----:B------:R-:W3:Y:S04]  /*51d0*/  LDL R208, [R1+0x44] ;  /* 0x0000440001d07983 */ /* 0x000ee80000100800 */
[----:B------:R-:W5:Y:S04]  /*51e0*/  LDL.64 R206, [R1+0x10] ;  /* 0x0000100001ce7983 */ /* 0x000f680000100a00 */
[----:B------:R-:W5:Y:S01]  /*51f0*/  LDL R205, [R1+0x40] ;  /* 0x0000400001cd7983 */ /* 0x000f620000100800 */
[----:B------:R-:W1:Y:S01]  /*5200*/  S2R R120, SR_TID.X ;  /* 0x0000000000787919 */ /* 0x000e620000002100 */
[----:B------:R-:W1:Y:S01]  /*5210*/  S2R R117, SR_TID.X ;  /* 0x0000000000757919 */ /* 0x000e620000002100 */
[----:B------:R-:W-:Y:S04]  /*5220*/  DEPBAR.LE SB0, 0x0 ;  /* 0x000080000000791a */ /* 0x000fe80000000000 */
[----:B------:R-:W-:Y:S06]  /*5230*/  BAR.SYNC.DEFER_BLOCKING 0x0 ;  /* 0x0000000000007b1d */ /* 0x000fec0000010000 */
[----:B------:R-:W-:Y:S01]  /*5240*/  LDSM.16.M88.4 R84, [R248] ;  /* 0x00000000f854783b */ /* 0x000fe20000000200 */
[----:B-1----:R-:W-:Y:S03]  /*5250*/  SHF.R.S32.HI R117, RZ, 0x1f, R117 ;  /* 0x0000001fff757819 */ /* 0x002fe60000011475 */
[----:B------:R-:W1:Y:S01]  /*5260*/  LDSM.16.M88.4 R88, [R241+0x18000] ;  /* 0x01800000f158783b */ /* 0x000e620000000200 */
[----:B------:R-:W-:Y:S03]  /*5270*/  LEA.HI R117, R117, R120, RZ, 0x7 ;  /* 0x0000007875757211 */ /* 0x000fe600078f38ff */
[----:B------:R-:W1:Y:S01]  /*5280*/  LDSM.16.M88.4 R92, [R241+0x18800] ;  /* 0x01880000f15c783b */ /* 0x000e620000000200 */
[----:B------:R-:W-:Y:S03]  /*5290*/  SHF.R.S32.HI R117, RZ, 0x7, R117 ;  /* 0x00000007ff757819 */ /* 0x000fe60000011475 */
[----:B------:R-:W-:Y:S04]  /*52a0*/  LDSM.16.M88.4 R96, [R114] ;  /* 0x000000007260783b */ /* 0x000fe80000000200 */
[----:B------:R-:W1:Y:S01]  /*52b0*/  LDSM.16.M88.4 R100, [R240+0x18000] ;  /* 0x01800000f064783b */ /* 0x000e620000000200 */
[----:B------:R-:W-:Y:S03]  /*52c0*/  IMAD R118, R118, 0x2, R117 ;  /* 0x0000000276767824 */ /* 0x000fe600078e0275 */
[----:B------:R-:W1:Y:S04]  /*52d0*/  LDSM.16.M88.4 R104, [R240+0x18800] ;  /* 0x01880000f068783b */ /* 0x000e680000000200 */
[----:B------:R-:W-:Y:S01]  /*52e0*/  LDSM.16.M88.4 R108, [R3+0x18000] ;  /* 0x01800000036c783b */ /* 0x000fe20000000200 */
[C---:B-1----:R-:W-:Y:S06]  /*52f0*/  HMMA.16816.F32 R4, R84.reuse, R88, RZ ;  /* 0x000000585404723c */ /* 0x042fec00000018ff */
[C---:B------:R-:W-:Y:S01]  /*5300*/  HMMA.16816.F32 R8, R84.reuse, R90, RZ ;  /* 0x0000005a5408723c */ /* 0x040fe200000018ff */
[----:B------:R-:W1:Y:S05]  /*5310*/  LDSM.16.M88.4 R88, [R113] ;  /* 0x000000007158783b */ /* 0x000e6a0000000200 */
[C---:B------:R-:W-:Y:S06]  /*5320*/  HMMA.16816.F32 R12, R84.reuse, R92, RZ ;  /* 0x0000005c540c723c */ /* 0x040fec00000018ff */
[----:B------:R-:W-:Y:S01]  /*5330*/  HMMA.16816.F32 R16, R84, R94, RZ ;  /* 0x0000005e5410723c */ /* 0x000fe200000018ff */
[----:B------:R-:W1:Y:S04]  /*5340*/  LDSM.16.M88.4 R84, [R3+0x18800] ;  /* 0x018800000354783b */ /* 0x000e680000000200 */
[----:B------:R-:W-:Y:S01]  /*5350*/  LDSM.16.M88.4 R92, [R112] ;  /* 0x00000000705c783b */ /* 0x000fe20000000200 */
[C---:B------:R-:W-:Y:S06]  /*5360*/  HMMA.16816.F32 R4, R96.reuse, R100, R4 ;  /* 0x000000646004723c */ /* 0x040fec0000001804 */
[C---:B------:R-:W-:Y:S01]  /*5370*/  HMMA.16816.F32 R8, R96.reuse, R102, R8 ;  /* 0x000000666008723c */ /* 0x040fe20000001808 */
[----:B------:R-:W1:Y:S05]  /*5380*/  LDSM.16.M88.4 R100, [R2+0x18000] ;  /* 0x018000000264783b */ /* 0x000e6a0000000200 */
[C---:B------:R-:W-:Y:S06]  /*5390*/  HMMA.16816.F32 R12, R96.reuse, R104, R12 ;  /* 0x00000068600c723c */ /* 0x040fec000000180c */
[----:B------:R-:W-:Y:S01]  /*53a0*/  HMMA.16816.F32 R16, R96, R106, R16 ;  /* 0x0000006a6010723c */ /* 0x000fe20000001810 */
[----:B------:R-:W1:Y:S04]  /*53b0*/  LDSM.16.M88.4 R96, [R2+0x18800] ;  /* 0x018800000260783b */ /* 0x000e680000000200 */
        /* <DEDUP_REMOVED lines=24> */
[----:B------:R-:W2:Y:S05]  /*5540*/  LDSM.16.M88.4 R100, [R112+0x2000] ;  /* 0x002000007064783b */ /* 0x000eaa0000000200 */
[C---:B------:R-:W-:Y:S06]  /*5550*/  HMMA.16816.F32 R12, R88.reuse, R92, R12 ;  /* 0x0000005c580c723c */ /* 0x040fec000000180c */
        /* <DEDUP_REMOVED lines=12> */
[----:B------:R-:W2:Y:S04]  /*5620*/  LDSM.16.M88.4 R104, [R240+0x1c000] ;  /* 0x01c00000f068783b */ /* 0x000ea80000000200 */
[----:B------:R-:W-:Y:S01]  /*5630*/  IMAD R116, R115, 0x4, R116 ;  /* 0x0000000473747824 */ /* 0x000fe200078e0274 */
[C---:B----4-:R-:W-:Y:S01]  /*5640*/  HMMA.16816.F32 R12, R100.reuse, R88, R12 ;  /* 0x00000058640c723c */ /* 0x050fe2000000180c */
[----:B------:R-:W4:Y:S04]  /*5650*/  @!P4 S2R R115, SR_TID.X ;  /* 0x000000000073c919 */ /* 0x000f280000002100 */
[----:B------:R-:W-:Y:S01]  /*5660*/  IMAD.WIDE.U32 R116, R116, -0x326172a9, RZ ;  /* 0xcd9e8d5774747825 */ /* 0x000fe200078e00ff */
[----:B------:R-:W-:Y:S01]  /*5670*/  HMMA.16816.F32 R16, R100, R90, R16 ;  /* 0x0000005a6410723c */ /* 0x000fe20000001810 */
[----:B------:R-:W4:Y:S04]  /*5680*/  LDSM.16.M88.4 R88, [R240+0x1c800] ;  /* 0x01c80000f058783b */ /* 0x000f280000000200 */
[----:B------:R-:W-:Y:S01]  /*5690*/  LDSM.16.M88.4 R100, [R113+0x4000] ;  /* 0x004000007164783b */ /* 0x000fe20000000200 */
[C---:B-1----:R-:W-:Y:S05]  /*56a0*/  HMMA.16816.F32 R4, R92.reuse, R108, R4 ;  /* 0x0000006c5c04723c */ /* 0x042fea0000001804 */
[----:B------:R-:W-:Y:S01]  /*56b0*/  LOP3.LUT R117, R117, UR22, R119, 0x96, !PT ;  /* 0x0000001675757c12 */ /* 0x000fe2000f8e9677 */
[C---:B------:R-:W-:Y:S01]  /*56c0*/  HMMA.16816.F32 R8, R92.reuse, R110, R8 ;  /* 0x0000006e5c08723c */ /* 0x040fe20000001808 */
[----:B------:R-:W1:Y:S04]  /*56d0*/  LDSM.16.M88.4 R108, [R3+0x1c000] ;  /* 0x01c00000036c783b */ /* 0x000e680000000200 */
[----:B------:R-:W-:Y:S01]  /*56e0*/  IMAD.WIDE.U32 R120, R117, -0x2daee0ad, RZ ;  /* 0xd2511f5375787825 */ /* 0x000fe200078e00ff */
[C---:B------:R-:W-:Y:S05]  /*56f0*/  HMMA.16816.F32 R12, R92.reuse, R84, R12 ;  /* 0x000000545c0c723c */ /* 0x040fea000000180c */
[----:B---3--:R-:W-:Y:S01]  /*5700*/  LOP3.LUT R118, R123, UR21, R118, 0x96, !PT ;  /* 0x000000157b767c12 */ /* 0x008fe2000f8e9676 */
[----:B------:R-:W-:Y:S01]  /*5710*/  HMMA.16816.F32 R16, R92, R86, R16 ;  /* 0x000000565c10723c */ /* 0x000fe20000001810 */
[----:B------:R-:W3:Y:S04]  /*5720*/  LDSM.16.M88.4 R84, [R3+0x1c800] ;  /* 0x01c800000354783b */ /* 0x000ee80000000200 */
[----:B------:R-:W-:Y:S01]  /*5730*/  LDSM.16.M88.4 R92, [R112+0x4000] ;  /* 0x00400000705c783b */ /* 0x000fe20000000200 */
[C---:B--2---:R-:W-:Y:S05]  /*5740*/  HMMA.16816.F32 R4, R96.reuse, R104, R4 ;  /* 0x000000686004723c */ /* 0x044fea0000001804 */
[----:B------:R-:W-:Y:S01]  /*5750*/  IMAD.WIDE.U32 R118, R118, -0x326172a9, RZ ;  /* 0xcd9e8d5776767825 */ /* 0x000fe200078e00ff */
[C---:B------:R-:W-:Y:S01]  /*5760*/  HMMA.16816.F32 R8, R96.reuse, R106, R8 ;  /* 0x0000006a6008723c */ /* 0x040fe20000001808 */
[----:B------:R-:W2:Y:S04]  /*5770*/  LDSM.16.M88.4 R104, [R2+0x1c000] ;  /* 0x01c000000268783b */ /* 0x000ea80000000200 */
[----:B------:R-:W-:Y:S01]  /*5780*/  LOP3.LUT R117, R119, UR36, R116, 0x96, !PT ;  /* 0x0000002477757c12 */ /* 0x000fe2000f8e9674 */
[C---:B----4-:R-:W-:Y:S05]  /*5790*/  HMMA.16816.F32 R12, R96.reuse, R88, R12 ;  /* 0x00000058600c723c */ /* 0x050fea000000180c */
[----:B------:R-:W-:Y:S01]  /*57a0*/  IMAD.WIDE.U32 R126, R117, -0x2daee0ad, RZ ;  /* 0xd2511f53757e7825 */ /* 0x000fe200078e00ff */
[----:B------:R-:W-:Y:S01]  /*57b0*/  HMMA.16816.F32 R16, R96, R90, R16 ;  /* 0x0000005a6010723c */ /* 0x000fe20000001810 */
[----:B------:R-:W4:Y:S04]  /*57c0*/  LDSM.16.M88.4 R88, [R2+0x1c800] ;  /* 0x01c800000258783b */ /* 0x000f280000000200 */
[----:B------:R-:W-:Y:S01]  /*57d0*/  LDSM.16.M88.4 R96, [R248+0x6000] ;  /* 0x00600000f860783b */ /* 0x000fe20000000200 */
[C---:B-1----:R-:W-:Y:S01]  /*57e0*/  HMMA.16816.F32 R4, R100.reuse, R108, R4 ;  /* 0x0000006c6404723c */ /* 0x042fe20000001804 */
[----:B------:R-:W-:Y:S04]  /*57f0*/  IMAD.U32 R117, RZ, RZ, UR17 ;  /* 0x00000011ff757e24 */ /* 0x000fe8000f8e00ff */
[----:B------:R-:W-:Y:S01]  /*5800*/  LOP3.LUT R116, R121, UR35, R122, 0x96, !PT ;  /* 0x0000002379747c12 */ /* 0x000fe2000f8e967a */
[C---:B------:R-:W-:Y:S01]  /*5810*/  HMMA.16816.F32 R8, R100.reuse, R110, R8 ;  /* 0x0000006e6408723c */ /* 0x040fe20000001808 */
[----:B------:R-:W1:Y:S01]  /*5820*/  LDSM.16.M88.4 R108, [R241+0x1e000] ;  /* 0x01e00000f16c783b */ /* 0x000e620000000200 */
[----:B------:R-:W-:Y:S03]  /*5830*/  IMAD.U32 R121, RZ, RZ, UR13 ;  /* 0x0000000dff797e24 */ /* 0x000fe6000f8e00ff */
[----:B------:R-:W-:Y:S01]  /*5840*/  @!P4 IADD3 R124, -R117, 0x1, R204 ;  /* 0x00000001757cc810 */ /* 0x000fe20007ffe1cc */
[C---:B---3--:R-:W-:Y:S05]  /*5850*/  HMMA.16816.F32 R12, R100.reuse, R84, R12 ;  /* 0x00000054640c723c */ /* 0x048fea000000180c */
[----:B------:R-:W-:Y:S01]  /*5860*/  @!P4 IADD3 R121, R121, UR10, R124 ;  /* 0x0000000a7979cc10 */ /* 0x000fe2000fffe07c */
        /* <DEDUP_REMOVED lines=9> */
[----:B------:R-:W-:Y:S01]  /*5900*/  @!P4 IMAD.SHL.U32 R120, R115, 0x2, RZ ;  /* 0x000000027378c824 */ /* 0x000fe200078e00ff */
[----:B------:R-:W-:Y:S01]  /*5910*/  HMMA.16816.F32 R16, R92, R90, R16 ;  /* 0x0000005a5c10723c */ /* 0x000fe20000001810 */
[----:B------:R-:W4:Y:S01]  /*5920*/  LDSM.16.M88.4 R88, [R240+0x1e800] ;  /* 0x01e80000f058783b */ /* 0x000f220000000200 */
[----:B------:R-:W-:Y:S03]  /*5930*/  IMAD.U32 R115, RZ, RZ, UR12 ;  /* 0x0000000cff737e24 */ /* 0x000fe6000f8e00ff */
[----:B------:R-:W-:Y:S01]  /*5940*/  LDSM.16.M88.4 R92, [R113+0x6000] ;  /* 0x00600000715c783b */ /* 0x000fe20000000200 */
[C---:B-1----:R-:W-:Y:S05]  /*5950*/  HMMA.16816.F32 R4, R96.reuse, R108, R4 ;  /* 0x0000006c6004723c */ /* 0x042fea0000001804 */
[----:B------:R-:W-:Y:S01]  /*5960*/  @!P4 LOP3.LUT R120, R125, 0x6, R120, 0xf8, !PT ;  /* 0x000000067d78c812 */ /* 0x000fe200078ef878 */
[C---:B------:R-:W-:Y:S01]  /*5970*/  HMMA.16816.F32 R8, R96.reuse, R110, R8 ;  /* 0x0000006e6008723c */ /* 0x040fe20000001808 */
[----:B------:R-:W1:Y:S04]  /*5980*/  LDSM.16.M88.4 R108, [R3+0x1e000] ;  /* 0x01e00000036c783b */ /* 0x000e680000000200 */
[----:B------:R-:W-:Y:S01]  /*5990*/  LOP3.LUT R116, R123, UR34, R118, 0x96, !PT ;  /* 0x000000227b747c12 */ /* 0x000fe2000f8e9676 */
[C---:B---3--:R-:W-:Y:S05]  /*59a0*/  HMMA.16816.F32 R12, R96.reuse, R84, R12 ;  /* 0x00000054600c723c */ /* 0x048fea000000180c */
[----:B------:R-:W-:Y:S01]  /*59b0*/  IMAD.WIDE.U32 R116, R116, -0x2daee0ad, RZ ;  /* 0xd2511f5374747825 */ /* 0x000fe200078e00ff */
[----:B------:R-:W-:Y:S01]  /*59c0*/  HMMA.16816.F32 R16, R96, R86, R16 ;  /* 0x000000566010723c */ /* 0x000fe20000001810 */
[----:B------:R-:W3:Y:S04]  /*59d0*/  LDSM.16.M88.4 R84, [R3+0x1e800] ;  /* 0x01e800000354783b */ /* 0x000ee80000000200 */
[----:B------:R-:W-:Y:S01]  /*59e0*/  LDSM.16.M88.4 R96, [R112+0x6000] ;  /* 0x006000007060783b */ /* 0x000fe20000000200 */
[C---:B--2---:R-:W-:Y:S05]  /*59f0*/  HMMA.16816.F32 R4, R100.reuse, R104, R4 ;  /* 0x000000686404723c */ /* 0x044fea0000001804 */
[----:B------:R-:W-:Y:S01]  /*5a00*/  LOP3.LUT R126, R117, UR31, R126, 0x96, !PT ;  /* 0x0000001f757e7c12 */ /* 0x000fe2000f8e967e */
[C---:B------:R-:W-:Y:S01]  /*5a10*/  HMMA.16816.F32 R8, R100.reuse, R106, R8 ;  /* 0x0000006a6408723c */ /* 0x040fe20000001808 */
[----:B------:R-:W2:Y:S04]  /*5a20*/  LDSM.16.M88.4 R104, [R2+0x1e000] ;  /* 0x01e000000268783b */ /* 0x000ea80000000200 */
[----:B------:R-:W-:Y:S01]  /*5a30*/  IMAD.WIDE.U32 R126, R126, -0x326172a9, RZ ;  /* 0xcd9e8d577e7e7825 */ /* 0x000fe200078e00ff */
[C---:B----4-:R-:W-:Y:S01]  /*5a40*/  HMMA.16816.F32 R12, R100.reuse, R88, R12 ;  /* 0x00000058640c723c */ /* 0x050fe2000000180c */
[----:B------:R-:W4:Y:S04]  /*5a50*/  LDL R89, [R1+0x60] ;  /* 0x0000600001597983 */ /* 0x000f280000100800 */
[----:B------:R-:W4:Y:S01]  /*5a60*/  LDL R88, [R1+0x64] ;  /* 0x0000640001587983 */ /* 0x000f220000100800 */
[----:B------:R-:W-:Y:S05]  /*5a70*/  HMMA.16816.F32 R16, R100, R90, R16 ;  /* 0x0000005a6410723c */ /* 0x000fea0000001810 */
[----:B------:R-:W-:Y:S01]  /*5a80*/  IMAD.WIDE.U32 R118, R119, -0x326172a9, RZ ;  /* 0xcd9e8d5777767825 */ /* 0x000fe200078e00ff */
[C---:B-1----:R-:W-:Y:S05]  /*5a90*/  HMMA.16816.F32 R4, R92.reuse, R108, R4 ;  /* 0x0000006c5c04723c */ /* 0x042fea0000001804 */
[----:B------:R-:W-:Y:S01]  /*5aa0*/  IMAD.MOV.U32 R90, RZ, RZ, 0x8 ;  /* 0x00000008ff5a7424 */ /* 0x000fe200078e00ff */
[C---:B------:R-:W-:Y:S05]  /*5ab0*/  HMMA.16816.F32 R8, R92.reuse, R110, R8 ;  /* 0x0000006e5c08723c */ /* 0x040fea0000001808 */
[----:B------:R-:W-:Y:S01]  /*5ac0*/  LOP3.LUT R123, R127, UR30, R118, 0x96, !PT ;  /* 0x0000001e7f7b7c12 */ /* 0x000fe2000f8e9676 */
[C---:B---3--:R-:W-:Y:S05]  /*5ad0*/  HMMA.16816.F32 R12, R92.reuse, R84, R12 ;  /* 0x000000545c0c723c */ /* 0x048fea000000180c */
[----:B------:R-:W-:Y:S01]  /*5ae0*/  IMAD.WIDE.U32 R130, R123, -0x2daee0ad, RZ ;  /* 0xd2511f537b827825 */ /* 0x000fe200078e00ff */
[----:B------:R-:W-:Y:S01]  /*5af0*/  HMMA.16816.F32 R16, R92, R86, R16 ;  /* 0x000000565c10723c */ /* 0x000fe20000001810 */
[----:B------:R-:W1:Y:S04]  /*5b00*/  LDSM.16.M88.4 R84, [R2+0x1e800] ;  /* 0x01e800000254783b */ /* 0x000e680000000200 */
[----:B------:R-:W-:Y:S01]  /*5b10*/  LOP3.LUT R125, R119, UR32, R122, 0x96, !PT ;  /* 0x00000020777d7c12 */ /* 0x000fe2000f8e967a */
[C---:B--2---:R-:W-:Y:S05]  /*5b20*/  HMMA.16816.F32 R4, R96.reuse, R104, R4 ;  /* 0x000000686004723c */ /* 0x044fea0000001804 */
[----:B------:R-:W-:Y:S01]  /*5b30*/  @!P4 IMAD R122, R115, 0x40, R120 ;  /* 0x00000040737ac824 */ /* 0x000fe200078e0278 */
[C---:B------:R-:W-:Y:S05]  /*5b40*/  HMMA.16816.F32 R8, R96.reuse, R106, R8 ;  /* 0x0000006a6008723c */ /* 0x040fea0000001808 */
[----:B------:R-:W-:Y:S01]  /*5b50*/  @!P4 VIMNMX R120, R121, UR10, PT ;  /* 0x0000000a7978cc48 */ /* 0x000fe2000bfe0100 */
[----:B------:R-:W-:Y:S01]  /*5b60*/  IMAD.WIDE.U32 R124, R125, -0x2daee0ad, RZ ;  /* 0xd2511f537d7c7825 */ /* 0x000fe200078e00ff */
[----:B------:R-:W-:Y:S02]  /*5b70*/  @!P4 VIADDMNMX R121, R121, R90, UR10, PT ;  /* 0x0000000a7979ce46 */ /* 0x000fe4000b80015a */
[CC--:B------:R-:W-:Y:S02]  /*5b80*/  @!P4 ISETP.GE.AND P2, PT, R122.reuse, R120.reuse, PT ;  /* 0x000000787a00c20c */ /* 0x0c0fe40003f46270 */
[C---:B------:R-:W-:Y:S01]  /*5b90*/  @!P4 VIADD R115, R122.reuse, 0x1 ;  /* 0x000000017a73c836 */ /* 0x040fe20000000000 */
[----:B------:R-:W-:Y:S01]  /*5ba0*/  LOP3.LUT R119, R125, UR29, R116, 0x96, !PT ;  /* 0x0000001d7d777c12 */ /* 0x000fe2000f8e9674 */
[C---:B------:R-:W-:Y:S01]  /*5bb0*/  @!P4 VIADD R116, R122.reuse, 0x9 ;  /* 0x000000097a74c836 */ /* 0x040fe20000000000 */
[----:B------:R-:W-:Y:S01]  /*5bc0*/  LOP3.LUT R124, R131, UR27, R124, 0x96, !PT ;  /* 0x0000001b837c7c12 */ /* 0x000fe2000f8e967c */
[----:B------:R-:W-:Y:S01]  /*5bd0*/  @!P4 VIADD R127, R122, 0x11 ;  /* 0x000000117a7fc836 */ /* 0x000fe20000000000 */
[-C--:B------:R-:W-:Y:S01]  /*5be0*/  @!P4 ISETP.GE.AND P1, PT, R115, R120.reuse, PT ;  /* 0x000000787300c20c */ /* 0x080fe20003f26270 */
[----:B------:R-:W-:Y:S01]  /*5bf0*/  IMAD.WIDE.U32 R196, R119, -0x326172a9, RZ ;  /* 0xcd9e8d5777c47825 */ /* 0x000fe200078e00ff */
[----:B------:R-:W-:Y:S02]  /*5c00*/  @!P4 FSEL R4, R4, -INF , !P2 ;  /* 0xff8000000404c808 */ /* 0x000fe40005000000 */
[----:B------:R-:W-:Y:S01]  /*5c10*/  @!P4 FSEL R5, R5, -INF , !P1 ;  /* 0xff8000000505c808 */ /* 0x000fe20004800000 */
[----:B------:R-:W-:Y:S01]  /*5c20*/  IMAD.WIDE.U32 R202, R124, -0x326172a9, RZ ;  /* 0xcd9e8d577cca7825 */ /* 0x000fe200078e00ff */
[----:B------:R-:W-:Y:S02]  /*5c30*/  LOP3.LUT R126, R197, UR28, R126, 0x96, !PT ;  /* 0x0000001cc57e7c12 */ /* 0x000fe4000f8e967e */
[-C--:B------:R-:W-:Y:S01]  /*5c40*/  @!P4 ISETP.GE.AND P1, PT, R116, R121.reuse, PT ;  /* 0x000000797400c20c */ /* 0x080fe20003f26270 */
[----:B------:R-:W-:Y:S01]  /*5c50*/  @!P4 VIADD R118, R122, 0x10 ;  /* 0x000000107a76c836 */ /* 0x000fe20000000000 */
[----:B------:R-:W-:Y:S01]  /*5c60*/  LOP3.LUT R197, R203, UR26, R196, 0x96, !PT ;  /* 0x0000001acbc57c12 */ /* 0x000fe2000f8e96c4 */
[----:B------:R-:W-:Y:S01]  /*5c70*/  IMAD.WIDE.U32 R198, R126, -0x2daee0ad, RZ ;  /* 0xd2511f537ec67825 */ /* 0x000fe200078e00ff */
[----:B------:R-:W-:Y:S01]  /*5c80*/  LOP3.LUT R126, R202, 0xffff, RZ, 0xc0, !PT ;  /* 0x0000ffffca7e7812 */ /* 0x000fe200078ec0ff */
[C---:B-1----:R-:W-:Y:S01]  /*5c90*/  HMMA.16816.F32 R12, R96.reuse, R84, R12 ;  /* 0x00000054600c723c */ /* 0x042fe2000000180c */
[----:B------:R-:W5:Y:S02]  /*5ca0*/  LDL R203, [R1+0x38] ;  /* 0x0000380001cb7983 */ /* 0x000f640000100800 */
[-C--:B------:R-:W-:Y:S01]  /*5cb0*/  @!P4 ISETP.GE.AND P3, PT, R115, R121.reuse, PT ;  /* 0x000000797300c20c */ /* 0x080fe20003f66270 */
[----:B------:R-:W-:Y:S01]  /*5cc0*/  @!P4 VIADD R115, R122, 0x8 ;  /* 0x000000087a73c836 */ /* 0x000fe20000000000 */
[----:B------:R-:W-:Y:S01]  /*5cd0*/  @!P4 FSEL R11, R11, -INF , !P1 ;  /* 0xff8000000b0bc808 */ /* 0x000fe20004800000 */
[----:B------:R-:W-:Y:S03]  /*5ce0*/  HMMA.16816.F32 R16, R96, R86, R16 ;  /* 0x000000566010723c */ /* 0x000fe60000001810 */
[CC--:B------:R-:W-:Y:S02]  /*5cf0*/  @!P4 ISETP.GE.AND P6, PT, R115.reuse, R120.reuse, PT ;  /* 0x000000787300c20c */ /* 0x0c0fe40003fc6270 */
[-C--:B------:R-:W-:Y:S02]  /*5d00*/  @!P4 ISETP.GE.AND P5, PT, R115, R121.reuse, PT ;  /* 0x000000797300c20c */ /* 0x080fe40003fa6270 */
[----:B------:R-:W-:Y:S02]  /*5d10*/  @!P4 FSEL R7, R7, -INF , !P3 ;  /* 0xff8000000707c808 */ /* 0x000fe40005800000 */
[-C--:B------:R-:W-:Y:S02]  /*5d20*/  @!P4 ISETP.GE.AND P3, PT, R118, R121.reuse, PT ;  /* 0x000000797600c20c */ /* 0x080fe40003f66270 */
[----:B------:R-:W-:Y:S02]  /*5d30*/  @!P4 FSEL R10, R10, -INF , !P5 ;  /* 0xff8000000a0ac808 */ /* 0x000fe40006800000 */
[----:B------:R-:W-:Y:S02]  /*5d40*/  @!P4 FSEL R8, R8, -INF , !P6 ;  /* 0xff8000000808c808 */ /* 0x000fe40007000000 */
[-C--:B------:R-:W-:Y:S02]  /*5d50*/  @!P4 ISETP.GE.AND P6, PT, R127, R120.reuse, PT ;  /* 0x000000787f00c20c */ /* 0x080fe40003fc6270 */
[----:B------:R-:W-:Y:S02]  /*5d60*/  LOP3.LUT R200, R197, 0xff, RZ, 0xc0, !PT ;  /* 0x000000ffc5c87812 */ /* 0x000fe400078ec0ff */
[----:B------:R-:W-:Y:S02]  /*5d70*/  LOP3.LUT R124, R198, 0xff, RZ, 0xc0, !PT ;  /* 0x000000ffc67c7812 */ /* 0x000fe400078ec0ff */
[----:B------:R-:W-:Y:S02]  /*5d80*/  SHF.R.U32.HI R131, RZ, 0x10, R198 ;  /* 0x00000010ff837819 */ /* 0x000fe400000116c6 */
[----:B------:R-:W-:Y:S02]  /*5d90*/  LOP3.LUT R130, R199, UR25, R130, 0x96, !PT ;  /* 0x00000019c7827c12 */ /* 0x000fe4000f8e9682 */
[----:B------:R-:W-:Y:S02]  /*5da0*/  @!P4 FSEL R13, R13, -INF , !P6 ;  /* 0xff8000000d0dc808 */ /* 0x000fe40007000000 */
[----:B------:R-:W-:Y:S02]  /*5db0*/  LOP3.LUT R196, R202, 0xff, RZ, 0xc0, !PT ;  /* 0x000000ffcac47812 */ /* 0x000fe400078ec0ff */
[----:B------:R-:W-:Y:S02]  /*5dc0*/  @!P4 FSEL R14, R14, -INF , !P3 ;  /* 0xff8000000e0ec808 */ /* 0x000fe40005800000 */
[----:B------:R-:W-:Y:S02]  /*5dd0*/  LOP3.LUT R131, R131, 0xff, RZ, 0xc0, !PT ;  /* 0x000000ff83837812 */ /* 0x000fe400078ec0ff */
[----:B------:R-:W-:Y:S01]  /*5de0*/  ISETP.LE.U32.AND P3, PT, R124, UR19, PT ;  /* 0x000000137c007c0c */ /* 0x000fe2000bf63070 */
[C---:B----4-:R-:W-:Y:S01]  /*5df0*/  FMUL.FTZ R129, R89.reuse, 1.4426950216293334961 ;  /* 0x3fb8aa3b59817820 */ /* 0x050fe20000410000 */
[----:B------:R-:W-:Y:S01]  /*5e00*/  FSETP.NEU.FTZ.AND P0, PT, R89, -INF , PT ;  /* 0xff8000005900780b */ /* 0x000fe20003f1d000 */
[----:B------:R-:W-:Y:S03]  /*5e10*/  FMUL.FTZ R115, R88, 1.4426950216293334961 ;  /* 0x3fb8aa3b58737820 */ /* 0x000fe60000410000 */
[----:B------:R-:W-:Y:S02]  /*5e20*/  FSEL R129, R129, RZ, P0 ;  /* 0x000000ff81817208 */ /* 0x000fe40000000000 */
[-C--:B------:R-:W-:Y:S02]  /*5e30*/  @!P4 ISETP.GE.AND P0, PT, R116, R120.reuse, PT ;  /* 0x000000787400c20c */ /* 0x080fe40003f06270 */
[----:B------:R-:W-:Y:S01]  /*5e40*/  FSETP.NEU.FTZ.AND P2, PT, R88, -INF , PT ;  /* 0xff8000005800780b */ /* 0x000fe20003f5d000 */
[--C-:B------:R-:W-:Y:S01]  /*5e50*/  FFMA.FTZ R125, R4, UR18, -R129.reuse ;  /* 0x00000012047d7c23 */ /* 0x100fe20008010881 */
[----:B------:R-:W-:Y:S01]  /*5e60*/  @!P4 FSEL R9, R9, -INF , !P0 ;  /* 0xff8000000909c808 */ /* 0x000fe20004000000 */
[--C-:B------:R-:W-:Y:S01]  /*5e70*/  FFMA.FTZ R117, R5, UR18, -R129.reuse ;  /* 0x0000001205757c23 */ /* 0x100fe20008010881 */
[----:B------:R-:W-:Y:S01]  /*5e80*/  FSEL R115, R115, RZ, P2 ;  /* 0x000000ff73737208 */ /* 0x000fe20001000000 */
[----:B------:R1:W2:Y:S01]  /*5e90*/  MUFU.EX2 R116, R125 ;  /* 0x0000007d00747308 */ /* 0x0002a20000000800 */
[-C--:B------:R-:W-:Y:S01]  /*5ea0*/  @!P4 ISETP.GE.AND P2, PT, R122, R121.reuse, PT ;  /* 0x000000797a00c20c */ /* 0x080fe20003f46270 */
[----:B------:R-:W-:Y:S01]  /*5eb0*/  FFMA.FTZ R123, R9, UR18, -R129 ;  /* 0x00000012097b7c23 */ /* 0x000fe20008010881 */
[-C--:B------:R-:W-:Y:S01]  /*5ec0*/  @!P4 ISETP.GE.AND P0, PT, R127, R121.reuse, PT ;  /* 0x000000797f00c20c */ /* 0x080fe20003f06270 */
[--C-:B------:R-:W-:Y:S01]  /*5ed0*/  FFMA.FTZ R127, R7, UR18, -R115.reuse ;  /* 0x00000012077f7c23 */ /* 0x100fe20008010873 */
[----:B------:R-:W-:Y:S01]  /*5ee0*/  @!P4 FSEL R6, R6, -INF , !P2 ;  /* 0xff8000000606c808 */ /* 0x000fe20005000000 */
[--C-:B------:R-:W-:Y:S01]  /*5ef0*/  FFMA.FTZ R201, R11, UR18, -R115.reuse ;  /* 0x000000120bc97c23 */ /* 0x100fe20008010873 */
[-C--:B------:R-:W-:Y:S03]  /*5f00*/  @!P4 ISETP.GE.AND P2, PT, R118, R120.reuse, PT ;  /* 0x000000787600c20c */ /* 0x080fe60003f46270 */
[----:B------:R-:W-:Y:S01]  /*5f10*/  MUFU.EX2 R119, R127 ;  /* 0x0000007f00777308 */ /* 0x000fe20000000800 */
[----:B------:R-:W-:Y:S01]  /*5f20*/  @!P4 FSEL R15, R15, -INF , !P0 ;  /* 0xff8000000f0fc808 */ /* 0x000fe20004000000 */
[----:B------:R-:W-:Y:S01]  /*5f30*/  FFMA.FTZ R128, R6, UR18, -R115 ;  /* 0x0000001206807c23 */ /* 0x000fe20008010873 */
[----:B------:R-:W-:Y:S07]  /*5f40*/  @!P4 FSEL R12, R12, -INF , !P2 ;  /* 0xff8000000c0cc808 */ /* 0x000fee0005000000 */
[----:B------:R-:W3:Y:S01]  /*5f50*/  MUFU.EX2 R117, R117 ;  /* 0x0000007500757308 */ /* 0x000ee20000000800 */
[----:B-1----:R-:W-:Y:S02]  /*5f60*/  @!P4 VIADD R125, R122, 0x18 ;  /* 0x000000187a7dc836 */ /* 0x002fe40000000000 */
[--C-:B------:R-:W-:Y:S01]  /*5f70*/  FFMA.FTZ R124, R12, UR18, -R129.reuse ;  /* 0x000000120c7c7c23 */ /* 0x100fe20008010881 */
[----:B------:R-:W-:Y:S02]  /*5f80*/  @!P4 VIADD R122, R122, 0x19 ;  /* 0x000000197a7ac836 */ /* 0x000fe40000000000 */
[CC--:B------:R-:W-:Y:S02]  /*5f90*/  @!P4 ISETP.GE.AND P5, PT, R125.reuse, R120.reuse, PT ;  /* 0x000000787d00c20c */ /* 0x0c0fe40003fa6270 */
[-C--:B------:R-:W-:Y:S02]  /*5fa0*/  @!P4 ISETP.GE.AND P2, PT, R125, R121.reuse, PT ;  /* 0x000000797d00c20c */ /* 0x080fe40003f46270 */
[----:B------:R-:W1:Y:S01]  /*5fb0*/  MUFU.EX2 R118, R128 ;  /* 0x0000008000767308 */ /* 0x000e620000000800 */
[----:B------:R-:W-:Y:S02]  /*5fc0*/  SHF.R.U32.HI R125, RZ, 0x18, R198 ;  /* 0x00000018ff7d7819 */ /* 0x000fe400000116c6 */
[----:B------:R-:W-:Y:S02]  /*5fd0*/  @!P4 FSEL R16, R16, -INF , !P5 ;  /* 0xff8000001010c808 */ /* 0x000fe40006800000 */
[----:B------:R-:W-:Y:S02]  /*5fe0*/  ISETP.LE.U32.AND P0, PT, R125, UR19, PT ;  /* 0x000000137d007c0c */ /* 0x000fe4000bf03070 */
[----:B------:R-:W-:Y:S03]  /*5ff0*/  LOP3.LUT R125, R197, 0xffff, RZ, 0xc0, !PT ;  /* 0x0000ffffc57d7812 */ /* 0x000fe600078ec0ff */
[----:B------:R-:W-:Y:S01]  /*6000*/  MUFU.EX2 R124, R124 ;  /* 0x0000007c007c7308 */ /* 0x000fe20000000800 */
[----:B------:R-:W-:Y:S01]  /*6010*/  @!P4 ISETP.GE.AND P1, PT, R122, R120, PT ;  /* 0x000000787a00c20c */ /* 0x000fe20003f26270 */
[----:B------:R-:W-:Y:S01]  /*6020*/  FFMA.FTZ R120, R8, UR18, -R129 ;  /* 0x0000001208787c23 */ /* 0x000fe20008010881 */
[----:B------:R-:W-:Y:S02]  /*6030*/  SHF.R.U32.HI R125, RZ, 0x8, R125 ;  /* 0x00000008ff7d7819 */ /* 0x000fe4000001167d */
[----:B------:R-:W-:Y:S02]  /*6040*/  ISETP.LE.U32.AND P5, PT, R200, UR19, PT ;  /* 0x00000013c8007c0c */ /* 0x000fe4000bfa3070 */
[----:B------:R-:W-:Y:S03]  /*6050*/  LOP3.LUT R198, R198, 0xffff, RZ, 0xc0, !PT ;  /* 0x0000ffffc6c67812 */ /* 0x000fe600078ec0ff */
[----:B------:R-:W4:Y:S01]  /*6060*/  MUFU.EX2 R120, R120 ;  /* 0x0000007800787308 */ /* 0x000f220000000800 */
[----:B------:R-:W-:Y:S02]  /*6070*/  LOP3.LUT R200, R125, 0xffff, RZ, 0xc0, !PT ;  /* 0x0000ffff7dc87812 */ /* 0x000fe400078ec0ff */
[----:B------:R-:W-:Y:S02]  /*6080*/  SHF.R.U32.HI R199, RZ, 0x10, R197 ;  /* 0x00000010ffc77819 */ /* 0x000fe400000116c5 */
[----:B------:R-:W-:Y:S02]  /*6090*/  @!P4 FSEL R17, R17, -INF , !P1 ;  /* 0xff8000001111c808 */ /* 0x000fe40004800000 */
[----:B------:R-:W-:Y:S01]  /*60a0*/  ISETP.LE.U32.AND P1, PT, R200, UR19, PT ;  /* 0x00000013c8007c0c */ /* 0x000fe2000bf23070 */
[--C-:B------:R-:W-:Y:S01]  /*60b0*/  FFMA.FTZ R200, R14, UR18, -R115.reuse ;  /* 0x000000120ec87c23 */ /* 0x100fe20008010873 */
[----:B------:R-:W-:Y:S01]  /*60c0*/  LOP3.LUT R199, R199, 0xff, RZ, 0xc0, !PT ;  /* 0x000000ffc7c77812 */ /* 0x000fe200078ec0ff */
[----:B--2---:R-:W-:Y:S01]  /*60d0*/  @!P5 FADD.FTZ R116, -R116, -RZ ;  /* 0x800000ff7474d221 */ /* 0x004fe20000010100 */
[----:B------:R-:W-:Y:S01]  /*60e0*/  @!P4 ISETP.GE.AND P6, PT, R122, R121, PT ;  /* 0x000000797a00c20c */ /* 0x000fe20003fc6270 */
[--C-:B------:R-:W-:Y:S01]  /*60f0*/  FFMA.FTZ R122, R10, UR18, -R115.reuse ;  /* 0x000000120a7a7c23 */ /* 0x100fe20008010873 */
[----:B------:R-:W-:Y:S01]  /*6100*/  @!P4 FSEL R18, R18, -INF , !P2 ;  /* 0xff8000001212c808 */ /* 0x000fe20005000000 */
[----:B------:R-:W2:Y:S01]  /*6110*/  MUFU.EX2 R121, R123 ;  /* 0x0000007b00797308 */ /* 0x000ea20000000800 */
[----:B------:R-:W-:Y:S02]  /*6120*/  ISETP.LE.U32.AND P2, PT, R199, UR19, PT ;  /* 0x00000013c7007c0c */ /* 0x000fe4000bf43070 */
[----:B------:R-:W-:Y:S02]  /*6130*/  @!P4 FSEL R19, R19, -INF , !P6 ;  /* 0xff8000001313c808 */ /* 0x000fe40007000000 */
[----:B------:R-:W-:Y:S01]  /*6140*/  SHF.R.U32.HI R199, RZ, 0x8, R126 ;  /* 0x00000008ffc77819 */ /* 0x000fe2000001167e */
[----:B---3--:R-:W-:Y:S01]  /*6150*/  @!P1 FADD.FTZ R117, -R117, -RZ ;  /* 0x800000ff75759221 */ /* 0x008fe20000010100 */
[--C-:B------:R-:W-:Y:S03]  /*6160*/  SHF.R.U32.HI R127, RZ, 0x18, R202.reuse ;  /* 0x00000018ff7f7819 */ /* 0x100fe600000116ca */
[----:B------:R-:W3:Y:S01]  /*6170*/  MUFU.EX2 R122, R122 ;  /* 0x0000007a007a7308 */ /* 0x000ee20000000800 */
[----:B------:R-:W-:Y:S01]  /*6180*/  ISETP.LE.U32.AND P4, PT, R196, UR19, PT ;  /* 0x00000013c4007c0c */ /* 0x000fe2000bf83070 */
[----:B------:R-:W-:Y:S01]  /*6190*/  FFMA.FTZ R196, R15, UR18, -R115 ;  /* 0x000000120fc47c23 */ /* 0x000fe20008010873 */
[----:B------:R-:W-:Y:S02]  /*61a0*/  LOP3.LUT R199, R199, 0xffff, RZ, 0xc0, !PT ;  /* 0x0000ffffc7c77812 */ /* 0x000fe400078ec0ff */
[----:B------:R-:W-:Y:S01]  /*61b0*/  ISETP.LE.U32.AND P5, PT, R127, UR19, PT ;  /* 0x000000137f007c0c */ /* 0x000fe2000bfa3070 */
[----:B-1----:R-:W-:Y:S01]  /*61c0*/  @!P2 FADD.FTZ R118, -R118, -RZ ;  /* 0x800000ff7676a221 */ /* 0x002fe20000010100 */
[----:B------:R-:W-:Y:S03]  /*61d0*/  SHF.R.U32.HI R197, RZ, 0x18, R197 ;  /* 0x00000018ffc57819 */ /* 0x000fe600000116c5 */
[----:B------:R1:W-:Y:S01]  /*61e0*/  MUFU.EX2 R127, R196 ;  /* 0x000000c4007f7308 */ /* 0x0003e20000000800 */
[----:B------:R-:W-:Y:S02]  /*61f0*/  ISETP.LE.U32.AND P1, PT, R199, UR19, PT ;  /* 0x00000013c7007c0c */ /* 0x000fe4000bf23070 */
[----:B------:R-:W-:Y:S02]  /*6200*/  ISETP.LE.U32.AND P6, PT, R197, UR19, PT ;  /* 0x00000013c5007c0c */ /* 0x000fe4000bfc3070 */
[----:B------:R-:W-:Y:S01]  /*6210*/  LOP3.LUT R197, R130, 0xff, RZ, 0xc0, !PT ;  /* 0x000000ff82c57812 */ /* 0x000fe200078ec0ff */
[----:B----4-:R-:W-:Y:S01]  /*6220*/  @!P4 FADD.FTZ R120, -R120, -RZ ;  /* 0x800000ff7878c221 */ /* 0x010fe20000010100 */
[----:B------:R-:W-:Y:S03]  /*6230*/  SHF.R.U32.HI R128, RZ, 0x10, R202 ;  /* 0x00000010ff807819 */ /* 0x000fe600000116ca */
[----:B------:R4:W3:Y:S01]  /*6240*/  MUFU.EX2 R123, R201 ;  /* 0x000000c9007b7308 */ /* 0x0008e20000000800 */
[----:B------:R-:W-:Y:S02]  /*6250*/  ISETP.LE.U32.AND P2, PT, R197, UR19, PT ;  /* 0x00000013c5007c0c */ /* 0x000fe4000bf43070 */
[--C-:B------:R-:W-:Y:S02]  /*6260*/  SHF.R.U32.HI R197, RZ, 0x18, R130.reuse ;  /* 0x00000018ffc57819 */ /* 0x100fe40000011682 */
[----:B------:R-:W-:Y:S01]  /*6270*/  LOP3.LUT R199, R128, 0xff, RZ, 0xc0, !PT ;  /* 0x000000ff80c77812 */ /* 0x000fe200078ec0ff */
[----:B--2---:R-:W-:Y:S01]  /*6280*/  @!P1 FADD.FTZ R121, -R121, -RZ ;  /* 0x800000ff79799221 */ /* 0x004fe20000010100 */
[----:B------:R-:W-:Y:S01]  /*6290*/  ISETP.LE.U32.AND P4, PT, R197, UR19, PT ;  /* 0x00000013c5007c0c */ /* 0x000fe2000bf83070 */
[----:B------:R-:W-:Y:S01]  /*62a0*/  FFMA.FTZ R197, R18, UR18, -R115 ;  /* 0x0000001212c57c23 */ /* 0x000fe20008010873 */
[----:B------:R-:W-:Y:S01]  /*62b0*/  @!P6 FADD.FTZ R119, -R119, -RZ ;  /* 0x800000ff7777e221 */ /* 0x000fe20000010100 */
[----:B------:R-:W-:Y:S01]  /*62c0*/  ISETP.LE.U32.AND P6, PT, R199, UR19, PT ;  /* 0x00000013c7007c0c */ /* 0x000fe2000bfc3070 */
[----:B------:R-:W-:Y:S01]  /*62d0*/  MUFU.EX2 R126, R200 ;  /* 0x000000c8007e7308 */ /* 0x000fe20000000800 */
[----:B------:R-:W-:Y:S01]  /*62e0*/  ISETP.LE.U32.AND P1, PT, R131, UR19, PT ;  /* 0x0000001383007c0c */ /* 0x000fe2000bf23070 */
[--C-:B------:R-:W-:Y:S01]  /*62f0*/  FFMA.FTZ R128, R16, UR18, -R129.reuse ;  /* 0x0000001210807c23 */ /* 0x100fe20008010881 */
[----:B------:R-:W-:Y:S01]  /*6300*/  SHF.R.U32.HI R131, RZ, 0x10, R130 ;  /* 0x00000010ff837819 */ /* 0x000fe20000011682 */
[----:B------:R-:W-:Y:S01]  /*6310*/  @!P2 FADD.FTZ R124, -R124, -RZ ;  /* 0x800000ff7c7ca221 */ /* 0x000fe20000010100 */
[----:B-1----:R-:W-:Y:S01]  /*6320*/  LOP3.LUT R196, R130, 0xffff, RZ, 0xc0, !PT ;  /* 0x0000ffff82c47812 */ /* 0x002fe200078ec0ff */
[--C-:B----4-:R-:W-:Y:S01]  /*6330*/  FFMA.FTZ R201, R13, UR18, -R129.reuse ;  /* 0x000000120dc97c23 */ /* 0x110fe20008010881 */
[----:B------:R-:W-:Y:S03]  /*6340*/  SHF.R.U32.HI R198, RZ, 0x8, R198 ;  /* 0x00000008ffc67819 */ /* 0x000fe600000116c6 */
[----:B------:R1:W2:Y:S01]  /*6350*/  MUFU.EX2 R130, R197 ;  /* 0x000000c500827308 */ /* 0x0002a20000000800 */
[----:B------:R-:W-:Y:S01]  /*6360*/  SHF.R.U32.HI R196, RZ, 0x8, R196 ;  /* 0x00000008ffc47819 */ /* 0x000fe200000116c4 */
[----:B------:R-:W-:Y:S01]  /*6370*/  FFMA.FTZ R129, R17, UR18, -R129 ;  /* 0x0000001211817c23 */ /* 0x000fe20008010881 */
[----:B------:R-:W-:Y:S01]  /*6380*/  LOP3.LUT R131, R131, 0xff, RZ, 0xc0, !PT ;  /* 0x000000ff83837812 */ /* 0x000fe200078ec0ff */
[----:B---3--:R-:W-:Y:S01]  /*6390*/  @!P6 FADD.FTZ R122, -R122, -RZ ;  /* 0x800000ff7a7ae221 */ /* 0x008fe20000010100 */
[----:B------:R-:W-:Y:S01]  /*63a0*/  LOP3.LUT R196, R196, 0xffff, RZ, 0xc0, !PT ;  /* 0x0000ffffc4c47812 */ /* 0x000fe200078ec0ff */
[----:B------:R-:W-:Y:S01]  /*63b0*/  @!P5 FADD.FTZ R123, -R123, -RZ ;  /* 0x800000ff7b7bd221 */ /* 0x000fe20000010100 */
[----:B------:R-:W-:Y:S03]  /*63c0*/  FFMA.FTZ R115, R19, UR18, -R115 ;  /* 0x0000001213737c23 */ /* 0x000fe60008010873 */
[----:B------:R-:W3:Y:S01]  /*63d0*/  MUFU.EX2 R125, R201 ;  /* 0x000000c9007d7308 */ /* 0x000ee20000000800 */
[----:B------:R-:W-:Y:S01]  /*63e0*/  ISETP.LE.U32.AND P6, PT, R196, UR19, PT ;  /* 0x00000013c4007c0c */ /* 0x000fe2000bfc3070 */
[----:B------:R-:W-:Y:S01]  /*63f0*/  @!P4 FADD.FTZ R127, -R127, -RZ ;  /* 0x800000ff7f7fc221 */ /* 0x000fe20000010100 */
[----:B------:R-:W-:Y:S02]  /*6400*/  LOP3.LUT R196, R198, 0xffff, RZ, 0xc0, !PT ;  /* 0x0000ffffc6c47812 */ /* 0x000fe400078ec0ff */
[----:B------:R-:W-:Y:S02]  /*6410*/  F2FP.RELU.F16.F32.PACK_AB R198, R117, R116 ;  /* 0x0000007475c6723e */ /* 0x000fe400000008ff */
[----:B------:R-:W-:Y:S03]  /*6420*/  ISETP.LE.U32.AND P2, PT, R196, UR19, PT ;  /* 0x00000013c4007c0c */ /* 0x000fe6000bf43070 */
[----:B------:R-:W4:Y:S01]  /*6430*/  MUFU.EX2 R128, R128 ;  /* 0x0000008000807308 */ /* 0x000f220000000800 */
[----:B-1----:R-:W-:Y:S01]  /*6440*/  F2FP.RELU.F16.F32.PACK_AB R197, R119, R118 ;  /* 0x0000007677c5723e */ /* 0x002fe200000008ff */
[----:B------:R1:W-:Y:S01]  /*6450*/  STS [R211+0x2a000], R198 ;  /* 0x02a000c6d3007388 */ /* 0x0003e20000000800 */
[----:B------:R-:W-:Y:S01]  /*6460*/  F2FP.RELU.F16.F32.PACK_AB R196, R121, R120 ;  /* 0x0000007879c4723e */ /* 0x000fe200000008ff */
[----:B--2---:R-:W-:Y:S01]  /*6470*/  @!P1 FADD.FTZ R130, -R130, -RZ ;  /* 0x800000ff82829221 */ /* 0x004fe20000010100 */
[----:B------:R-:W-:Y:S01]  /*6480*/  ISETP.LE.U32.AND P5, PT, R131, UR19, PT ;  /* 0x0000001383007c0c */ /* 0x000fe2000bfa3070 */
[----:B------:R2:W-:Y:S01]  /*6490*/  STS [R211+0x2a400], R197 ;  /* 0x02a400c5d3007388 */ /* 0x0005e20000000800 */
[----:B------:R-:W-:Y:S03]  /*64a0*/  F2FP.RELU.F16.F32.PACK_AB R200, R123, R122 ;  /* 0x0000007a7bc8723e */ /* 0x000fe600000008ff */
[----:B------:R-:W1:Y:S01]  /*64b0*/  MUFU.EX2 R129, R129 ;  /* 0x0000008100817308 */ /* 0x000e620000000800 */
[----:B---3--:R-:W-:Y:S01]  /*64c0*/  @!P6 FADD.FTZ R125, -R125, -RZ ;  /* 0x800000ff7d7de221 */ /* 0x008fe20000010100 */
[----:B------:R3:W-:Y:S01]  /*64d0*/  STS [R210+0x2a000], R196 ;  /* 0x02a000c4d2007388 */ /* 0x0007e20000000800 */
[----:B------:R-:W-:Y:S02]  /*64e0*/  FSETP.GE.FTZ.AND P1, PT, R120, RZ, PT ;  /* 0x000000ff7800720b */ /* 0x000fe40003f36000 */
[----:B------:R-:W-:Y:S01]  /*64f0*/  FSETP.GE.FTZ.AND P6, PT, R118, RZ, PT ;  /* 0x000000ff7600720b */ /* 0x000fe20003fd6000 */
[----:B------:R-:W-:Y:S01]  /*6500*/  STS [R210+0x2a400], R200 ;  /* 0x02a400c8d2007388 */ /* 0x000fe20000000800 */
[----:B------:R-:W-:Y:S03]  /*6510*/  F2FP.RELU.F16.F32.PACK_AB R199, R125, R124 ;  /* 0x0000007c7dc7723e */ /* 0x000fe600000008ff */
[----:B------:R-:W3:Y:S01]  /*6520*/  MUFU.EX2 R131, R115 ;  /* 0x0000007300837308 */ /* 0x000ee20000000800 */
[----:B----4-:R-:W-:Y:S01]  /*6530*/  @!P3 FADD.FTZ R128, -R128, -RZ ;  /* 0x800000ff8080b221 */ /* 0x010fe20000010100 */
[----:B------:R-:W-:Y:S01]  /*6540*/  @!P5 FADD.FTZ R126, -R126, -RZ ;  /* 0x800000ff7e7ed221 */ /* 0x000fe20000010100 */
[----:B------:R-:W-:Y:S01]  /*6550*/  FSETP.GE.FTZ.AND P3, PT, R116, RZ, PT ;  /* 0x000000ff7400720b */ /* 0x000fe20003f76000 */
[----:B------:R-:W-:Y:S01]  /*6560*/  STS [R209+0x2a000], R199 ;  /* 0x02a000c7d1007388 */ /* 0x000fe20000000800 */
[----:B-1----:R-:W-:Y:S01]  /*6570*/  @!P2 FADD.FTZ R129, -R129, -RZ ;  /* 0x800000ff8181a221 */ /* 0x002fe20000010100 */
[----:B------:R-:W-:Y:S02]  /*6580*/  FSETP.GE.FTZ.AND P2, PT, R117, RZ, PT ;  /* 0x000000ff7500720b */ /* 0x000fe40003f56000 */
[----:B------:R-:W-:Y:S02]  /*6590*/  F2FP.RELU.F16.F32.PACK_AB R198, R127, R126 ;  /* 0x0000007e7fc6723e */ /* 0x000fe400000008ff */
[----:B--2---:R-:W-:Y:S01]  /*65a0*/  F2FP.RELU.F16.F32.PACK_AB R197, R129, R128 ;  /* 0x0000008081c5723e */ /* 0x004fe200000008ff */
[----:B---3--:R-:W-:Y:S02]  /*65b0*/  @!P0 FADD.FTZ R131, -R131, -RZ ;  /* 0x800000ff83838221 */ /* 0x008fe40000010100 */
[----:B------:R-:W-:Y:S01]  /*65c0*/  STS [R209+0x2a400], R198 ;  /* 0x02a400c6d1007388 */ /* 0x000fe20000000800 */
[----:B------:R-:W-:Y:S02]  /*65d0*/  LEA R115, R252, UR4, 0x1 ;  /* 0x00000004fc737c11 */ /* 0x000fe4000f8e08ff */
[----:B------:R-:W-:Y:S01]  /*65e0*/  F2FP.RELU.F16.F32.PACK_AB R196, R131, R130 ;  /* 0x0000008283c4723e */ /* 0x000fe200000008ff */
[----:B------:R1:W-:Y:S02]  /*65f0*/  STS [R208+0x2a000], R197 ;  /* 0x02a000c5d0007388 */ /* 0x0003e40000000800 */
[--C-:B------:R-:W-:Y:S02]  /*6600*/  IMAD.IADD R114, R246, 0x1, R115.reuse ;  /* 0x00000001f6727824 */ /* 0x100fe400078e0273 */
[C---:B------:R-:W-:Y:S01]  /*6610*/  IMAD.IADD R113, R245.reuse, 0x1, R115 ;  /* 0x00000001f5717824 */ /* 0x040fe200078e0273 */
[----:B------:R2:W-:Y:S01]  /*6620*/  STS [R208+0x2a400], R196 ;  /* 0x02a400c4d0007388 */ /* 0x0005e20000000800 */
[----:B------:R-:W-:Y:S03]  /*6630*/  IMAD.IADD R112, R245, 0x1, R114 ;  /* 0x00000001f5707824 */ /* 0x000fe600078e0272 */
[----:B------:R-:W-:Y:S04]  /*6640*/  LDSM.16.M88.4 R84, [R115+0x10000] ;  /* 0x010000007354783b */ /* 0x000fe80000000200 */
[----:B------:R-:W3:Y:S04]  /*6650*/  LDSM.16.M88.4 R88, [R241+0x20000] ;  /* 0x02000000f158783b */ /* 0x000ee80000000200 */
[----:B------:R-:W4:Y:S04]  /*6660*/  LDSM.16.M88.4 R92, [R241+0x20800] ;  /* 0x02080000f15c783b */ /* 0x000f280000000200 */
[----:B------:R-:W-:Y:S04]  /*6670*/  LDSM.16.M88.4 R96, [R114+0x10000] ;  /* 0x010000007260783b */ /* 0x000fe80000000200 */
[----:B------:R-:W4:Y:S01]  /*6680*/  LDSM.16.M88.4 R100, [R240+0x20000] ;  /* 0x02000000f064783b */ /* 0x000f220000000200 */
[----:B-1----:R-:W-:Y:S03]  /*6690*/  IMAD.U32 R197, RZ, RZ, UR15 ;  /* 0x0000000fffc57e24 */ /* 0x002fe6000f8e00ff */
[----:B------:R-:W1:Y:S01]  /*66a0*/  LDSM.16.M88.4 R104, [R240+0x20800] ;  /* 0x02080000f068783b */ /* 0x000e620000000200 */
[----:B--2---:R-:W-:Y:S03]  /*66b0*/  IMAD.U32 R196, RZ, RZ, UR16 ;  /* 0x00000010ffc47e24 */ /* 0x004fe6000f8e00ff */
[----:B------:R-:W-:Y:S02]  /*66c0*/  LDSM.16.M88.4 R108, [R3+0x20000] ;  /* 0x02000000036c783b */ /* 0x000fe40000000200 */
[C---:B------:R-:W-:Y:S04]  /*66d0*/  LEA R198, P0, R204.reuse, R196, 0x2 ;  /* 0x000000c4ccc67211 */ /* 0x040fe800078010ff */
[----:B------:R-:W-:Y:S02]  /*66e0*/  LEA.HI.X.SX32 R199, R204, R197, 0x2, P0 ;  /* 0x000000c5ccc77211 */ /* 0x000fe400000f16ff */
[----:B------:R-:W5:Y:S01]  /*66f0*/  LDL R204, [R1+0x3c] ;  /* 0x00003c0001cc7983 */ /* 0x000f620000100800 */
[----:B------:R-:W-:Y:S03]  /*6700*/  FSETP.GE.FTZ.AND P0, PT, R121, RZ, PT ;  /* 0x000000ff7900720b */ /* 0x000fe60003f16000 */
[----:B------:R-:W2:Y:S01]  /*6710*/  LDG.E R196, desc[UR6][R198.64] ;  /* 0x00000006c6c47981 */ /* 0x000ea2000c1e1900 */
[C---:B---3--:R-:W-:Y:S06]  /*6720*/  HMMA.16816.F32 R4, R84.reuse, R88, RZ ;  /* 0x000000585404723c */ /* 0x048fec00000018ff */
[C---:B------:R-:W-:Y:S01]  /*6730*/  HMMA.16816.F32 R8, R84.reuse, R90, RZ ;  /* 0x0000005a5408723c */ /* 0x040fe200000018ff */
[----:B------:R-:W3:Y:S05]  /*6740*/  LDSM.16.M88.4 R88, [R113+0x10000] ;  /* 0x010000007158783b */ /* 0x000eea0000000200 */
[C---:B----4-:R-:W-:Y:S01]  /*6750*/  HMMA.16816.F32 R12, R84.reuse, R92, RZ ;  /* 0x0000005c540c723c */ /* 0x050fe200000018ff */
[----:B------:R4:W4:Y:S05]  /*6760*/  LDG.E R198, desc[UR6][R198.64+0x20] ;  /* 0x00002006c6c67981 */ /* 0x00092a000c1e1900 */
[----:B------:R-:W-:Y:S01]  /*6770*/  HMMA.16816.F32 R16, R84, R94, RZ ;  /* 0x0000005e5410723c */ /* 0x000fe200000018ff */
[----:B------:R-:W3:Y:S05]  /*6780*/  LDSM.16.M88.4 R84, [R3+0x20800] ;  /* 0x020800000354783b */ /* 0x000eea0000000200 */
[C---:B------:R-:W-:Y:S01]  /*6790*/  HMMA.16816.F32 R4, R96.reuse, R100, R4 ;  /* 0x000000646004723c */ /* 0x040fe20000001804 */
[----:B------:R-:W-:Y:S05]  /*67a0*/  LDSM.16.M88.4 R92, [R112+0x10000] ;  /* 0x01000000705c783b */ /* 0x000fea0000000200 */
[C---:B------:R-:W-:Y:S01]  /*67b0*/  HMMA.16816.F32 R8, R96.reuse, R102, R8 ;  /* 0x000000666008723c */ /* 0x040fe20000001808 */
[----:B------:R-:W3:Y:S05]  /*67c0*/  LDSM.16.M88.4 R100, [R2+0x20000] ;  /* 0x020000000264783b */ /* 0x000eea0000000200 */
[C---:B-1----:R-:W-:Y:S06]  /*67d0*/  HMMA.16816.F32 R12, R96.reuse, R104, R12 ;  /* 0x00000068600c723c */ /* 0x042fec000000180c */
[----:B------:R-:W-:Y:S01]  /*67e0*/  HMMA.16816.F32 R16, R96, R106, R16 ;  /* 0x0000006a6010723c */ /* 0x000fe20000001810 */
[----:B------:R-:W1:Y:S04]  /*67f0*/  LDSM.16.M88.4 R96, [R2+0x20800] ;  /* 0x020800000260783b */ /* 0x000e680000000200 */
[----:B------:R-:W-:Y:S01]  /*6800*/  LDSM.16.M88.4 R104, [R115+0x12000] ;  /* 0x012000007368783b */ /* 0x000fe20000000200 */
[C---:B---3--:R-:W-:Y:S06]  /*6810*/  HMMA.16816.F32 R4, R88.reuse, R108, R4 ;  /* 0x0000006c5804723c */ /* 0x048fec0000001804 */
[C---:B------:R-:W-:Y:S01]  /*6820*/  HMMA.16816.F32 R8, R88.reuse, R110, R8 ;  /* 0x0000006e5808723c */ /* 0x040fe20000001808 */
[----:B------:R-:W3:Y:S05]  /*6830*/  LDSM.16.M88.4 R108, [R241+0x22000] ;  /* 0x02200000f16c783b */ /* 0x000eea0000000200 */
[C---:B------:R-:W-:Y:S06]  /*6840*/  HMMA.16816.F32 R12, R88.reuse, R84, R12 ;  /* 0x00000054580c723c */ /* 0x040fec000000180c */
[----:B------:R-:W-:Y:S01]  /*6850*/  HMMA.16816.F32 R16, R88, R86, R16 ;  /* 0x000000565810723c */ /* 0x000fe20000001810 */
[----:B------:R-:W3:Y:S04]  /*6860*/  LDSM.16.M88.4 R84, [R241+0x22800] ;  /* 0x02280000f154783b */ /* 0x000ee80000000200 */
        /* <DEDUP_REMOVED lines=55> */
[----:B------:R-:W2:Y:S04]  /*6be0*/  LDSM.16.M88.4 R84, [R241+0x26800] ;  /* 0x02680000f154783b */ /* 0x000ea80000000200 */
        /* <DEDUP_REMOVED lines=8> */
[C---:B---3--:R-:W-:Y:S06]  /*6c70*/  HMMA.16816.F32 R4, R96.reuse, R108, R4 ;  /* 0x0000006c6004723c */ /* 0x048fec0000001804 */
[C---:B------:R-:W-:Y:S01]  /*6c80*/  HMMA.16816.F32 R8, R96.reuse, R110, R8 ;  /* 0x0000006e6008723c */ /* 0x040fe20000001808 */
[----:B------:R-:W3:Y:S05]  /*6c90*/  LDSM.16.M88.4 R108, [R3+0x26000] ;  /* 0x02600000036c783b */ /* 0x000eea0000000200 */
[C---:B--2---:R-:W-:Y:S06]  /*6ca0*/  HMMA.16816.F32 R12, R96.reuse, R84, R12 ;  /* 0x00000054600c723c */ /* 0x044fec000000180c */
[----:B------:R-:W-:Y:S01]  /*6cb0*/  HMMA.16816.F32 R16, R96, R86, R16 ;  /* 0x000000566010723c */ /* 0x000fe20000001810 */
[----:B------:R-:W2:Y:S04]  /*6cc0*/  LDSM.16.M88.4 R84, [R3+0x26800] ;  /* 0x026800000354783b */ /* 0x000ea80000000200 */
[----:B------:R-:W-:Y:S01]  /*6cd0*/  LDSM.16.M88.4 R96, [R112+0x16000] ;  /* 0x016000007060783b */ /* 0x000fe20000000200 */
[C---:B----4-:R-:W-:Y:S06]  /*6ce0*/  HMMA.16816.F32 R4, R100.reuse, R104, R4 ;  /* 0x000000686404723c */ /* 0x050fec0000001804 */
[C---:B------:R-:W-:Y:S01]  /*6cf0*/  HMMA.16816.F32 R8, R100.reuse, R106, R8 ;  /* 0x0000006a6408723c */ /* 0x040fe20000001808 */
[----:B------:R-:W4:Y:S05]  /*6d00*/  LDSM.16.M88.4 R104, [R2+0x26000] ;  /* 0x026000000268783b */ /* 0x000f2a0000000200 */
[C---:B-1----:R-:W-:Y:S06]  /*6d10*/  HMMA.16816.F32 R12, R100.reuse, R88, R12 ;  /* 0x00000058640c723c */ /* 0x042fec000000180c */
[----:B------:R-:W-:Y:S01]  /*6d20*/  HMMA.16816.F32 R16, R100, R90, R16 ;  /* 0x0000005a6410723c */ /* 0x000fe20000001810 */
[----:B------:R-:W1:Y:S05]  /*6d30*/  LDSM.16.M88.4 R88, [R2+0x26800] ;  /* 0x026800000258783b */ /* 0x000e6a0000000200 */
[C---:B---3--:R-:W-:Y:S06]  /*6d40*/  HMMA.16816.F32 R4, R92.reuse, R108, R4 ;  /* 0x0000006c5c04723c */ /* 0x048fec0000001804 */
[C---:B------:R-:W-:Y:S06]  /*6d50*/  HMMA.16816.F32 R8, R92.reuse, R110, R8 ;  /* 0x0000006e5c08723c */ /* 0x040fec0000001808 */
[C---:B--2---:R-:W-:Y:S06]  /*6d60*/  HMMA.16816.F32 R12, R92.reuse, R84, R12 ;  /* 0x000000545c0c723c */ /* 0x044fec000000180c */
[----:B------:R-:W-:Y:S06]  /*6d70*/  HMMA.16816.F32 R16, R92, R86, R16 ;  /* 0x000000565c10723c */ /* 0x000fec0000001810 */
[C---:B----4-:R-:W-:Y:S06]  /*6d80*/  HMMA.16816.F32 R4, R96.reuse, R104, R4 ;  /* 0x000000686004723c */ /* 0x050fec0000001804 */
[C---:B------:R-:W-:Y:S06]  /*6d90*/  HMMA.16816.F32 R8, R96.reuse, R106, R8 ;  /* 0x0000006a6008723c */ /* 0x040fec0000001808 */
[C---:B-1----:R-:W-:Y:S06]  /*6da0*/  HMMA.16816.F32 R12, R96.reuse, R88, R12 ;  /* 0x00000058600c723c */ /* 0x042fec000000180c */
[----:B------:R-:W-:Y:S06]  /*6db0*/  HMMA.16816.F32 R16, R96, R90, R16 ;  /* 0x0000005a6010723c */ /* 0x000fec0000001810 */
[C---:B------:R-:W-:Y:S01]  /*6dc0*/  FADD.FTZ R115, -R196.reuse, R4 ;  /* 0x00000004c4737221 */ /* 0x040fe20000010100 */
[C---:B------:R-:W-:Y:S04]  /*6dd0*/  FADD.FTZ R197, -R196.reuse, R5 ;  /* 0x00000005c4c57221 */ /* 0x040fe80000010100 */
[-C--:B------:R-:W-:Y:S01]  /*6de0*/  FSEL R115, R115, R196.reuse, P3 ;  /* 0x000000c473737208 */ /* 0x080fe20001800000 */
[C---:B------:R-:W-:Y:S01]  /*6df0*/  FADD.FTZ R201, -R196.reuse, R9 ;  /* 0x00000009c4c97221 */ /* 0x040fe20000010100 */
[-C--:B------:R-:W-:Y:S01]  /*6e00*/  FSEL R200, R197, R196.reuse, P2 ;  /* 0x000000c4c5c87208 */ /* 0x080fe20001000000 */
[----:B------:R-:W-:Y:S01]  /*6e10*/  FADD.FTZ R199, -R196, R8 ;  /* 0x00000008c4c77221 */ /* 0x000fe20000010100 */
[----:B------:R-:W-:Y:S01]  /*6e20*/  FSETP.GE.FTZ.AND P2, PT, R124, RZ, PT ;  /* 0x000000ff7c00720b */ /* 0x000fe20003f56000 */
[----:B------:R-:W-:Y:S01]  /*6e30*/  FMUL.FTZ R115, R116, R115 ;  /* 0x0000007374737220 */ /* 0x000fe20000410000 */
[----:B------:R-:W-:Y:S01]  /*6e40*/  FSEL R202, R201, R196, P0 ;  /* 0x000000c4c9ca7208 */ /* 0x000fe20000000000 */
[----:B------:R-:W-:Y:S01]  /*6e50*/  FMUL.FTZ R200, R117, R200 ;  /* 0x000000c875c87220 */ /* 0x000fe20000410000 */
[----:B------:R-:W-:Y:S01]  /*6e60*/  FSETP.GE.FTZ.AND P0, PT, R125, RZ, PT ;  /* 0x000000ff7d00720b */ /* 0x000fe20003f16000 */
[C---:B------:R-:W-:Y:S01]  /*6e70*/  FADD.FTZ R117, -R196.reuse, R12 ;  /* 0x0000000cc4757221 */ /* 0x040fe20000010100 */
[----:B------:R-:W-:Y:S01]  /*6e80*/  FSEL R199, R199, R196, P1 ;  /* 0x000000c4c7c77208 */ /* 0x000fe20000800000 */
[----:B------:R-:W-:Y:S01]  /*6e90*/  FMUL.FTZ R202, R121, R202 ;  /* 0x000000ca79ca7220 */ /* 0x000fe20000410000 */
[----:B------:R-:W-:Y:S01]  /*6ea0*/  FSETP.GE.FTZ.AND P1, PT, R129, RZ, PT ;  /* 0x000000ff8100720b */ /* 0x000fe20003f36000 */
[----:B------:R-:W-:Y:S01]  /*6eb0*/  FADD.FTZ R121, -R196, R13 ;  /* 0x0000000dc4797221 */ /* 0x000fe20000010100 */
[-C--:B------:R-:W-:Y:S01]  /*6ec0*/  FSEL R117, R117, R196.reuse, P2 ;  /* 0x000000c475757208 */ /* 0x080fe20001000000 */
[----:B------:R-:W-:Y:S01]  /*6ed0*/  FMUL.FTZ R199, R120, R199 ;  /* 0x000000c778c77220 */ /* 0x000fe20000410000 */
[----:B------:R-:W-:Y:S01]  /*6ee0*/  F2FP.F16.F32.PACK_AB R115, R200, R115 ;  /* 0x00000073c873723e */ /* 0x000fe200000000ff */
[----:B------:R-:W-:Y:S01]  /*6ef0*/  FADD.FTZ R197, -R198, R7 ;  /* 0x00000007c6c57221 */ /* 0x000fe20000010100 */
[----:B------:R-:W-:Y:S01]  /*6f00*/  FSEL R116, R121, R196, P0 ;  /* 0x000000c479747208 */ /* 0x000fe20000000000 */
[----:B------:R-:W-:Y:S01]  /*6f10*/  FADD.FTZ R121, -R196, R16 ;  /* 0x00000010c4797221 */ /* 0x000fe20000010100 */
[----:B------:R-:W-:Y:S01]  /*6f20*/  FSETP.GE.FTZ.AND P0, PT, R128, RZ, PT ;  /* 0x000000ff8000720b */ /* 0x000fe20003f16000 */
[----:B------:R-:W-:Y:S01]  /*6f30*/  FMUL.FTZ R117, R124, R117 ;  /* 0x000000757c757220 */ /* 0x000fe20000410000 */
[----:B------:R-:W-:Y:S01]  /*6f40*/  F2FP.F16.F32.PACK_AB R199, R202, R199 ;  /* 0x000000c7cac7723e */ /* 0x000fe200000000ff */
[----:B------:R-:W-:Y:S01]  /*6f50*/  FMUL.FTZ R116, R125, R116 ;  /* 0x000000747d747220 */ /* 0x000fe20000410000 */
[----:B------:R-:W-:Y:S01]  /*6f60*/  FSEL R121, R121, R196, P0 ;  /* 0x000000c479797208 */ /* 0x000fe20000000000 */
[----:B------:R-:W-:Y:S01]  /*6f70*/  @P1 FADD.FTZ R196, -R196, R17 ;  /* 0x00000011c4c41221 */ /* 0x000fe20000010100 */
[----:B------:R-:W-:Y:S01]  /*6f80*/  PLOP3.LUT P0, PT, PT, PT, UP2, 0x80, 0x0 ;  /* 0x000000000000781c */ /* 0x000fe20003f0f028 */
[----:B------:R-:W-:Y:S01]  /*6f90*/  FADD.FTZ R125, -R198, R6 ;  /* 0x00000006c67d7221 */ /* 0x000fe20000010100 */
[----:B------:R-:W-:Y:S01]  /*6fa0*/  F2FP.F16.F32.PACK_AB R117, R116, R117 ;  /* 0x000000757475723e */ /* 0x000fe200000000ff */
[----:B------:R-:W-:Y:S10]  /*6fb0*/  FMUL.FTZ R121, R128, R121 ;  /* 0x0000007980797220 */ /* 0x000ff40000410000 */
[----:B------:R-:W-:Y:S05]  /*6fc0*/  @!P0 BRA `(.L_x_776) ;  /* 0x0000000400988947 */ /* 0x000fea0003800000 */
        /* <DEDUP_REMOVED lines=10> */
[----:B------:R-:W-:Y:S02]  /*7070*/  UISETP.NE.U32.AND UP0, UPT, UR11, 0x1, UPT ;  /* 0x000000010b00788c */ /* 0x000fe4000bf05070 */
[----:B------:R-:W2:Y:S02]  /*7080*/  LDL.LU R212, [R1+0x5c] ;  /* 0x00005c0001d47983 */ /* 0x000ea40000300800 */
        /* <DEDUP_REMOVED lines=24> */
[----:B------:R-:W-:Y:S02]  /*7210*/  ISETP.GE.AND P2, PT, R203, UR24, PT ;  /* 0x00000018cb007c0c */ /* 0x000fe4000bf46270 */
[CCC-:B------:R-:W-:Y:S01]  /*7220*/  @!P4 LEA.HI.X R17, R6.reuse, R214.reuse, R7.reuse, 0x1, P1 ;  /* 0x000000d60611c211 */ /* 0x1c0fe200008f0c07 */
[----:B------:R1:W-:Y:S01]  /*7230*/  @P4 STS [R213+0x2004], RZ ;  /* 0x002004ffd5004388 */ /* 0x0003e20000000800 */
[CC--:B------:R-:W-:Y:S03]  /*7240*/  @!P3 LEA R4, P1, R6.reuse, R215.reuse, 0x1 ;  /* 0x000000d70604b211 */ /* 0x0c0fe600078208ff */
[----:B------:R1:W-:Y:S01]  /*7250*/  @P4 STS [R213+0x2008], RZ ;  /* 0x002008ffd5004388 */ /* 0x0003e20000000800 */
[CCC-:B------:R-:W-:Y:S03]  /*7260*/  @!P3 LEA.HI.X R5, R6.reuse, R214.reuse, R7.reuse, 0x1, P1 ;  /* 0x000000d60605b211 */ /* 0x1c0fe600008f0c07 */
[----:B------:R1:W-:Y:S02]  /*7270*/  @P4 STS [R213+0x200c], RZ ;  /* 0x00200cffd5004388 */ /* 0x0003e40000000800 */
[C---:B------:R-:W-:Y:S02]  /*7280*/  @!P2 LEA R84, P1, R6.reuse, R215, 0x1 ;  /* 0x000000d70654a211 */ /* 0x040fe400078208ff */
[----:B------:R-:W-:Y:S01]  /*7290*/  @!PT LDS RZ, [RZ] ;  /* 0x00000000fffff984 */ /* 0x000fe20000000800 */
[----:B------:R-:W-:Y:S01]  /*72a0*/  @!PT LDS RZ, [RZ] ;  /* 0x00000000fffff984 */ /* 0x000fe20000000800 */
[----:B------:R-:W-:Y:S01]  /*72b0*/  @!PT LDS RZ, [RZ] ;  /* 0x00000000fffff984 */ /* 0x000fe20000000800 */
[----:B------:R1:W-:Y:S02]  /*72c0*/  @!P4 LDGSTS.E.BYPASS.LTC128B.128 [R212+0x2000], desc[UR6][R8.64+0x80] ;  /* 0x0200008008d4cfae */ /* 0x0003e4000b901d46 */
[----:B------:R-:W-:Y:S02]  /*72d0*/  @!P2 LEA.HI.X R85, R6, R214, R7, 0x1, P1 ;  /* 0x000000d60655a211 */ /* 0x000fe400008f0c07 */
        /* <DEDUP_REMOVED lines=53> */
.L_x_776:
[----:B------:R-:W-:Y:S01]  /*7630*/  FSETP.GE.FTZ.AND P1, PT, R119, RZ, PT ;  /* 0x000000ff7700720b */ /* 0x000fe20003f36000 */
[C---:B-1----:R-:W-:Y:S01]  /*7640*/  FADD.FTZ R5, -R198.reuse, R10 ;  /* 0x0000000ac6057221 */ /* 0x042fe20000010100 */
[-C--:B------:R-:W-:Y:S01]  /*7650*/  FSEL R125, R125, R198.reuse, P6 ;  /* 0x000000c67d7d7208 */ /* 0x080fe20003000000 */
[----:B------:R-:W-:Y:S01]  /*7660*/  FADD.FTZ R11, -R198, R11 ;  /* 0x0000000bc60b7221 */ /* 0x000fe20000010100 */
[----:B------:R-:W-:Y:S01]  /*7670*/  FSEL R4, R197, R198, P1 ;  /* 0x000000c6c5047208 */ /* 0x000fe20000800000 */
[----:B------:R-:W-:Y:S01]  /*7680*/  STS [R211+0x28000], R115 ;  /* 0x02800073d3007388 */ /* 0x000fe20000000800 */
[----:B------:R-:W-:Y:S01]  /*7690*/  FSETP.GE.FTZ.AND P2, PT, R123, RZ, PT ;  /* 0x000000ff7b00720b */ /* 0x000fe20003f56000 */
[----:B------:R-:W-:Y:S01]  /*76a0*/  FMUL.FTZ R125, R118, R125 ;  /* 0x0000007d767d7220 */ /* 0x000fe20000410000 */
[----:B------:R-:W-:Y:S01]  /*76b0*/  FSETP.GE.FTZ.AND P1, PT, R122, RZ, PT ;  /* 0x000000ff7a00720b */ /* 0x000fe20003f36000 */
[----:B------:R-:W-:Y:S01]  /*76c0*/  FMUL.FTZ R4, R119, R4 ;  /* 0x0000000477047220 */ /* 0x000fe20000410000 */
[-C--:B------:R-:W-:Y:S01]  /*76d0*/  FSEL R6, R11, R198.reuse, P2 ;  /* 0x000000c60b067208 */ /* 0x080fe20001000000 */
[C---:B------:R-:W-:Y:S01]  /*76e0*/  FADD.FTZ R7, -R198.reuse, R14 ;  /* 0x0000000ec6077221 */ /* 0x040fe20000010100 */
[----:B------:R-:W-:Y:S01]  /*76f0*/  FSEL R5, R5, R198, P1 ;  /* 0x000000c605057208 */ /* 0x000fe20000800000 */
[----:B------:R-:W-:Y:S01]  /*7700*/  FADD.FTZ R15, -R198, R15 ;  /* 0x0000000fc60f7221 */ /* 0x000fe20000010100 */
[----:B------:R-:W-:Y:S01]  /*7710*/  F2FP.F16.F32.PACK_AB R125, R4, R125 ;  /* 0x0000007d047d723e */ /* 0x000fe200000000ff */
[----:B------:R-:W-:Y:S01]  /*7720*/  FMUL.FTZ R6, R123, R6 ;  /* 0x000000067b067220 */ /* 0x000fe20000410000 */
[----:B------:R-:W-:Y:S01]  /*7730*/  FSETP.GE.FTZ.AND P1, PT, R131, RZ, PT ;  /* 0x000000ff8300720b */ /* 0x000fe20003f36000 */
[----:B------:R-:W-:Y:S01]  /*7740*/  FMUL.FTZ R5, R122, R5 ;  /* 0x000000057a057220 */ /* 0x000fe20000410000 */
[----:B------:R-:W-:Y:S01]  /*7750*/  FSETP.GE.FTZ.AND P3, PT, R127, RZ, PT ;  /* 0x000000ff7f00720b */ /* 0x000fe20003f76000 */
[----:B------:R-:W-:Y:S01]  /*7760*/  STS [R211+0x28400], R125 ;  /* 0x0284007dd3007388 */ /* 0x000fe20000000800 */
[----:B------:R-:W-:Y:S01]  /*7770*/  FSETP.GE.FTZ.AND P4, PT, R126, RZ, PT ;  /* 0x000000ff7e00720b */ /* 0x000fe20003f96000 */
[----:B------:R-:W-:Y:S01]  /*7780*/  FADD.FTZ R9, -R198, R18 ;  /* 0x00000012c6097221 */ /* 0x000fe20000010100 */
[-C--:B------:R-:W-:Y:S02]  /*7790*/  FSEL R8, R15, R198.reuse, P3 ;  /* 0x000000c60f087208 */ /* 0x080fe40001800000 */
[----:B------:R-:W-:Y:S01]  /*77a0*/  STS [R210+0x28000], R199 ;  /* 0x028000c7d2007388 */ /* 0x000fe20000000800 */
[----:B------:R-:W-:Y:S01]  /*77b0*/  FSEL R7, R7, R198, P4 ;  /* 0x000000c607077208 */ /* 0x000fe20002000000 */
[----:B------:R-:W-:Y:S01]  /*77c0*/  FMUL.FTZ R196, R129, R196 ;  /* 0x000000c481c47220 */ /* 0x000fe20000410000 */
[----:B------:R-:W-:Y:S01]  /*77d0*/  F2FP.F16.F32.PACK_AB R84, R6, R5 ;  /* 0x000000050654723e */ /* 0x000fe200000000ff */
[----:B------:R-:W-:Y:S01]  /*77e0*/  FMUL.FTZ R8, R127, R8 ;  /* 0x000000087f087220 */ /* 0x000fe20000410000 */
[----:B------:R-:W-:Y:S01]  /*77f0*/  FSETP.GE.FTZ.AND P2, PT, R130, RZ, PT ;  /* 0x000000ff8200720b */ /* 0x000fe20003f56000 */
[----:B------:R-:W-:Y:S01]  /*7800*/  FMUL.FTZ R7, R126, R7 ;  /* 0x000000077e077220 */ /* 0x000fe20000410000 */
[----:B------:R-:W-:Y:S01]  /*7810*/  F2FP.F16.F32.PACK_AB R121, R196, R121 ;  /* 0x00000079c479723e */ /* 0x000fe200000000ff */
[----:B------:R-:W-:Y:S01]  /*7820*/  STS [R210+0x28400], R84 ;  /* 0x02840054d2007388 */ /* 0x000fe20000000800 */
[----:B------:R-:W-:Y:S01]  /*7830*/  FSEL R9, R9, R198, P2 ;  /* 0x000000c609097208 */ /* 0x000fe20001000000 */
[----:B------:R-:W-:Y:S01]  /*7840*/  @P1 FADD.FTZ R198, -R198, R19 ;  /* 0x00000013c6c61221 */ /* 0x000fe20000010100 */
[----:B------:R-:W-:Y:S02]  /*7850*/  F2FP.F16.F32.PACK_AB R92, R8, R7 ;  /* 0x00000007085c723e */ /* 0x000fe400000000ff */
[----:B------:R1:W-:Y:S01]  /*7860*/  STS [R209+0x28000], R117 ;  /* 0x02800075d1007388 */ /* 0x0003e20000000800 */
[----:B------:R-:W-:Y:S01]  /*7870*/  LEA R116, R251, UR4, 0x1 ;  /* 0x00000004fb747c11 */ /* 0x000fe2000f8e08ff */
[----:B------:R-:W-:Y:S01]  /*7880*/  FMUL.FTZ R9, R130, R9 ;  /* 0x0000000982097220 */ /* 0x000fe20000410000 */
[----:B------:R-:W-:Y:S02]  /*7890*/  FMUL.FTZ R198, R131, R198 ;  /* 0x000000c683c67220 */ /* 0x000fe40000410000 */
[----:B------:R-:W-:Y:S03]  /*78a0*/  STS [R209+0x28400], R92 ;  /* 0x0284005cd1007388 */ /* 0x000fe60000000800 */
[----:B------:R-:W-:Y:S02]  /*78b0*/  F2FP.F16.F32.PACK_AB R198, R198, R9 ;  /* 0x00000009c6c6723e */ /* 0x000fe400000000ff */
[----:B------:R-:W-:Y:S05]  /*78c0*/  STS [R208+0x28000], R121 ;  /* 0x02800079d0007388 */ /* 0x000fea0000000800 */
[----:B------:R-:W-:Y:S01]  /*78d0*/  STS [R208+0x28400], R198 ;  /* 0x028400c6d0007388 */ /* 0x000fe20000000800 */
[----:B------:R-:W-:Y:S06]  /*78e0*/  BAR.SYNC.DEFER_BLOCKING 0x0 ;  /* 0x0000000000007b1d */ /* 0x000fec0000010000 */
[----:B------:R-:W-:Y:S02]  /*78f0*/  LDSM.16.MT88.4 R4, [R250+0x2a000] ;  /* 0x02a00000fa04783b */ /* 0x000fe40000004200 */
[----:B-1----:R-:W1:Y:S03]  /*7900*/  LDC R117, c[0x0][0x270] ;  /* 0x00009c00ff757b82 */ /* 0x002e660000000800 */
[----:B------:R-:W2:Y:S05]  /*7910*/  LDSM.16.MT88.4 R8, [R116+0x10000] ;  /* 0x010000007408783b */ /* 0x000eaa0000004200 */
[----:B------:R-:W3:Y:S05]  /*7920*/  LDSM.16.MT88.4 R12, [R0+0x2a000] ;  /* 0x02a00000000c783b */ /* 0x000eea0000004200 */
[----:B------:R-:W4:Y:S05]  /*7930*/  LDSM.16.MT88.4 R16, [R116+0x12000] ;  /* 0x012000007410783b */ /* 0x000f2a0000004200 */
[----:B------:R-:W4:Y:S05]  /*7940*/  LDL.LU.64 R118, [R1+0x70] ;  /* 0x0000700001767983 */ /* 0x000f2a0000300a00 */
[----:B------:R-:W4:Y:S05]  /*7950*/  LDSM.16.MT88.4 R84, [R116+0x14000] ;  /* 0x014000007454783b */ /* 0x000f2a0000004200 */
[----:B------:R-:W4:Y:S05]  /*7960*/  LDSM.16.MT88.4 R88, [R116+0x16000] ;  /* 0x016000007458783b */ /* 0x000f2a0000004200 */
[----:B------:R-:W-:Y:S05]  /*7970*/  LDSM.16.MT88.4 R92, [R250+0x2a800] ;  /* 0x02a80000fa5c783b */ /* 0x000fea0000004200 */
[----:B------:R-:W4:Y:S05]  /*7980*/  LDSM.16.MT88.4 R96, [R116+0x10800] ;  /* 0x010800007460783b */ /* 0x000f2a0000004200 */
[----:B------:R-:W4:Y:S01]  /*7990*/  LDSM.16.MT88.4 R100, [R0+0x2a800] ;  /* 0x02a800000064783b */ /* 0x000f220000004200 */
[-C--:B--2---:R-:W-:Y:S04]  /*79a0*/  HMMA.16816.F32 R20, R4, R8.reuse, R20 ;  /* 0x000000080414723c */ /* 0x084fe80000001814 */
[----:B------:R-:W-:Y:S01]  /*79b0*/  LDSM.16.MT88.4 R104, [R116+0x17000] ;  /* 0x017000007468783b */ /* 0x000fe20000004200 */
[----:B-1----:R-:W-:Y:S01]  /*79c0*/  IMAD R117, R117, UR37, RZ ;  /* 0x0000002575757c24 */ /* 0x002fe2000f8e02ff */
[C---:B---3--:R-:W-:Y:S03]  /*79d0*/  HMMA.16816.F32 R24, R12.reuse, R8, R24 ;  /* 0x000000080c18723c */ /* 0x048fe60000001818 */
[----:B------:R-:W-:Y:S03]  /*79e0*/  LDSM.16.MT88.4 R108, [R116+0x15800] ;  /* 0x01580000746c783b */ /* 0x000fe60000004200 */
[-C--:B------:R-:W-:Y:S02]  /*79f0*/  HMMA.16816.F32 R28, R12, R10.reuse, R28 ;  /* 0x0000000a0c1c723c */ /* 0x080fe4000000181c */
[----:B------:R-:W-:Y:S04]  /*7a00*/  LDSM.16.MT88.4 R112, [R116+0x17800] ;  /* 0x017800007470783b */ /* 0x000fe80000004200 */
        /* <DEDUP_REMOVED lines=42> */
[C---:B------:R-:W-:Y:S01]  /*7cb0*/  HMMA.16816.F32 R24, R88.reuse, R12, R24 ;  /* 0x0000000c5818723c */ /* 0x040fe20000001818 */
        /* <DEDUP_REMOVED lines=106> */
.L_x_777:
[----:B------:R-:W-:Y:S01]  /*8360*/  LEA R236, R251, UR4, 0x1 ;  /* 0x00000004fbec7c11 */ /* 0x000fe2000f8e08ff */
[----:B------:R-:W-:Y:S01]  /*8370*/  LDSM.16.M88.4 R128, [R249] ;  /* 0x00000000f980783b */ /* 0x000fe20000000200 */
[----:B------:R-:W-:Y:S02]  /*8380*/  @UP2 UIADD3 UR13, UP0, UR8, -0x100, URZ ;  /* 0xffffff00080d2890 */ /* 0x000fe4000ff1e03f */
[----:B------:R-:W-:Y:S01]  /*8390*/  UISETP.GT.AND UP1, UPT, UR5, UR20, UPT ;  /* 0x000000140500728c */ /* 0x000fe2000bf24270 */
[----:B------:R-:W4:Y:S01]  /*83a0*/  LDSM.16.MT88.4 R16, [R236+0x18000] ;  /* 0x01800000ec10783b */ /* 0x000f220000004200 */
[----:B------:R-:W-:Y:S03]  /*83b0*/  @UP2 UIADD3.X UR11, UR9, -0x1, URZ, UP0, !UPT ;  /* 0xffffffff090b2890 */ /* 0x000fe600087fe43f */
[----:B------:R-:W1:Y:S01]  /*83c0*/  LDSM.16.M88.4 R124, [R249+0x1000] ;  /* 0x00100000f97c783b */ /* 0x000e620000000200 */
[----:B------:R-:W-:Y:S03]  /*83d0*/  @UP2 UMOV UR8, UR13 ;  /* 0x0000000d00082c82 */ /* 0x000fe60008000000 */
[----:B------:R-:W2:Y:S01]  /*83e0*/  LDSM.16.MT88.4 R96, [R236+0x1a000] ;  /* 0x01a00000ec60783b */ /* 0x000ea20000004200 */
[----:B------:R-:W-:Y:S01]  /*83f0*/  @UP2 UMOV UR9, UR11 ;  /* 0x0000000b00092c82 */ /* 0x000fe20008000000 */
[----:B------:R-:W-:Y:S02]  /*8400*/  ULOP3.LUT UR11, UR5, 0x1, URZ, 0xc0, !UPT ;  /* 0x00000001050b7892 */ /* 0x000fe4000f8ec03f */
[----:B------:R-:W3:Y:S01]  /*8410*/  LDSM.16.MT88.4 R112, [R236+0x1c000] ;  /* 0x01c00000ec70783b */ /* 0x000ee20000004200 */
[----:B------:R-:W-:Y:S02]  /*8420*/  UIADD3 UR5, UR5, -0x1, URZ ;  /* 0xffffffff05057890 */ /* 0x000fe4000fffe03f */
[----:B------:R-:W-:Y:S01]  /*8430*/  UISETP.NE.U32.AND UP0, UPT, UR11, 0x1, UPT ;  /* 0x000000010b00788c */ /* 0x000fe2000bf05070 */
[----:B------:R-:W3:Y:S04]  /*8440*/  LDSM.16.MT88.4 R196, [R236+0x1e000] ;  /* 0x01e00000ecc4783b */ /* 0x000ee80000004200 */
[----:B-----5:R-:W-:Y:S04]  /*8450*/  LDSM.16.M88.4 R200, [R244] ;  /* 0x00000000f4c8783b */ /* 0x020fe80000000200 */
[----:B------:R-:W3:Y:S04]  /*8460*/  LDSM.16.MT88.4 R204, [R236+0x18800] ;  /* 0x01880000eccc783b */ /* 0x000ee80000004200 */
[----:B------:R-:W3:Y:S04]  /*8470*/  LDSM.16.M88.4 R208, [R244+0x1000] ;  /* 0x00100000f4d0783b */ /* 0x000ee80000000200 */
[----:B------:R-:W3:Y:S04]  /*8480*/  LDSM.16.MT88.4 R212, [R236+0x1a800] ;  /* 0x01a80000ecd4783b */ /* 0x000ee80000004200 */
[----:B------:R-:W3:Y:S01]  /*8490*/  LDSM.16.MT88.4 R216, [R236+0x1c800] ;  /* 0x01c80000ecd8783b */ /* 0x000ee20000004200 */
[-C--:B----4-:R-:W-:Y:S03]  /*84a0*/  HMMA.16816.F32 R4, R128, R16.reuse, RZ ;  /* 0x000000108004723c */ /* 0x090fe600000018ff */
[----:B------:R-:W4:Y:S04]  /*84b0*/  LDSM.16.MT88.4 R220, [R236+0x1e800] ;  /* 0x01e80000ecdc783b */ /* 0x000f280000004200 */
[----:B------:R-:W-:Y:S01]  /*84c0*/  LDSM.16.MT88.4 R224, [R236+0x19000] ;  /* 0x01900000ece0783b */ /* 0x000fe20000004200 */
[C---:B-1----:R-:W-:Y:S03]  /*84d0*/  HMMA.16816.F32 R8, R124.reuse, R16, RZ ;  /* 0x000000107c08723c */ /* 0x042fe600000018ff */
[----:B------:R-:W-:Y:S03]  /*84e0*/  LDSM.16.M88.4 R228, [R242+0x1000] ;  /* 0x00100000f2e4783b */ /* 0x000fe60000000200 */
[-C--:B------:R-:W-:Y:S01]  /*84f0*/  HMMA.16816.F32 R12, R124, R18.reuse, RZ ;  /* 0x000000127c0c723c */ /* 0x080fe200000018ff */
[----:B------:R-:W-:Y:S05]  /*8500*/  LDSM.16.MT88.4 R232, [R236+0x1b800] ;  /* 0x01b80000ece8783b */ /* 0x000fea0000004200 */
        /* <DEDUP_REMOVED lines=13> */
[----:B------:R-:W1:Y:S05]  /*85e0*/  LDSM.16.M88.4 R196, [R242] ;  /* 0x00000000f2c4783b */ /* 0x000e6a0000000200 */
        /* <DEDUP_REMOVED lines=14> */
[----:B------:R-:W-:Y:S05]  /*86d0*/  LDSM.16.MT88.4 R216, [R236+0x19800] ;  /* 0x01980000ecd8783b */ /* 0x000fea0000004200 */
[-C--:B----4-:R-:W-:Y:S06]  /*86e0*/  HMMA.16816.F32 R116, R200, R220.reuse, R116 ;  /* 0x000000dcc874723c */ /* 0x090fec0000001874 */
[C---:B------:R-:W-:Y:S06]  /*86f0*/  HMMA.16816.F32 R120, R208.reuse, R220, R120 ;  /* 0x000000dcd078723c */ /* 0x040fec0000001878 */
[-C--:B------:R-:W-:Y:S01]  /*8700*/  HMMA.16816.F32 R124, R208, R222.reuse, R124 ;  /* 0x000000ded07c723c */ /* 0x080fe2000000187c */
[----:B------:R-:W3:Y:S05]  /*8710*/  LDSM.16.MT88.4 R208, [R236+0x1d000] ;  /* 0x01d00000ecd0783b */ /* 0x000eea0000004200 */
[----:B------:R-:W-:Y:S01]  /*8720*/  HMMA.16816.F32 R128, R200, R222, R128 ;  /* 0x000000dec880723c */ /* 0x000fe20000001880 */
[----:B------:R-:W4:Y:S04]  /*8730*/  LDSM.16.MT88.4 R200, [R236+0x1f000] ;  /* 0x01f00000ecc8783b */ /* 0x000f280000004200 */
[----:B------:R-:W4:Y:S01]  /*8740*/  LDSM.16.M88.4 R220, [R243+0x1000] ;  /* 0x00100000f3dc783b */ /* 0x000f220000000200 */
        /* <DEDUP_REMOVED lines=12> */
[----:B------:R-:W2:Y:S05]  /*8810*/  LDL R207, [R1+0x18] ;  /* 0x0000180001cf7983 */ /* 0x000eaa0000100800 */
[-C--:B---3--:R-:W-:Y:S01]  /*8820*/  HMMA.16816.F32 R100, R196, R208.reuse, R100 ;  /* 0x000000d0c464723c */ /* 0x088fe20000001864 */
[----:B------:R-:W-:Y:S05]  /*8830*/  IMAD.MOV.U32 R206, RZ, RZ, 0x4 ;  /* 0x00000004ffce7424 */ /* 0x000fea00078e00ff */
[C---:B------:R-:W-:Y:S01]  /*8840*/  HMMA.16816.F32 R104, R228.reuse, R208, R104 ;  /* 0x000000d0e468723c */ /* 0x040fe20000001868 */
[----:B------:R-:W3:Y:S05]  /*8850*/  LDC R209, c[0x0][0x270] ;  /* 0x00009c00ffd17b82 */ /* 0x000eea0000000800 */
[-C--:B------:R-:W-:Y:S06]  /*8860*/  HMMA.16816.F32 R108, R228, R210.reuse, R108 ;  /* 0x000000d2e46c723c */ /* 0x080fec000000186c */
[C---:B------:R-:W-:Y:S06]  /*8870*/  HMMA.16816.F32 R112, R196.reuse, R210, R112 ;  /* 0x000000d2c470723c */ /* 0x040fec0000001870 */
[-C--:B----4-:R-:W-:Y:S06]  /*8880*/  HMMA.16816.F32 R116, R196, R200.reuse, R116 ;  /* 0x000000c8c474723c */ /* 0x090fec0000001874 */
[C---:B------:R-:W-:Y:S05]  /*8890*/  HMMA.16816.F32 R120, R228.reuse, R200, R120 ;  /* 0x000000c8e478723c */ /* 0x040fea0000001878 */
[----:B---3--:R-:W-:Y:S01]  /*88a0*/  IMAD R211, R209, UR37, RZ ;  /* 0x00000025d1d37c24 */ /* 0x008fe2000f8e02ff */
[-C--:B------:R-:W-:Y:S01]  /*88b0*/  HMMA.16816.F32 R124, R228, R202.reuse, R124 ;  /* 0x000000cae47c723c */ /* 0x080fe2000000187c */
[----:B------:R-:W3:Y:S05]  /*88c0*/  LDL.64 R230, [R1+0x70] ;  /* 0x0000700001e67983 */ /* 0x000eea0000100a00 */
[----:B------:R-:W-:Y:S06]  /*88d0*/  HMMA.16816.F32 R128, R196, R202, R128 ;  /* 0x000000cac480723c */ /* 0x000fec0000001880 */
[-C--:B------:R-:W-:Y:S05]  /*88e0*/  HMMA.16816.F32 R4, R212, R216.reuse, R4 ;  /* 0x000000d8d404723c */ /* 0x080fea0000001804 */
[C---:B------:R-:W-:Y:S01]  /*88f0*/  IMAD.SHL.U32 R196, R211.reuse, 0x8, RZ ;  /* 0x00000008d3c47824 */ /* 0x040fe200078e00ff */
[C---:B------:R-:W-:Y:S05]  /*8900*/  HMMA.16816.F32 R8, R220.reuse, R216, R8 ;  /* 0x000000d8dc08723c */ /* 0x040fea0000001808 */
[C---:B------:R-:W-:Y:S01]  /*8910*/  IMAD.SHL.U32 R197, R211.reuse, 0x10, RZ ;  /* 0x00000010d3c57824 */ /* 0x040fe200078e00ff */
[-C--:B------:R-:W-:Y:S05]  /*8920*/  HMMA.16816.F32 R12, R220, R218.reuse, R12 ;  /* 0x000000dadc0c723c */ /* 0x080fea000000180c */
[C---:B------:R-:W-:Y:S01]  /*8930*/  IMAD R202, R211.reuse, 0x18, RZ ;  /* 0x00000018d3ca7824 */ /* 0x040fe200078e02ff */
[C---:B------:R-:W-:Y:S05]  /*8940*/  HMMA.16816.F32 R16, R212.reuse, R218, R16 ;  /* 0x000000dad410723c */ /* 0x040fea0000001810 */
[----:B------:R-:W-:Y:S01]  /*8950*/  IMAD.SHL.U32 R203, R211, 0x20, RZ ;  /* 0x00000020d3cb7824 */ /* 0x000fe200078e00ff */
        /* <DEDUP_REMOVED lines=11> */
[----:B------:R-:W-:Y:S05]  /*8a10*/  HMMA.16816.F32 R128, R212, R238, R128 ;  /* 0x000000eed480723c */ /* 0x000fea0000001880 */
[----:B--2---:R-:W-:Y:S05]  /*8a20*/  @P0 IMAD.WIDE R198, R207, R206, UR8 ;  /* 0x00000008cfc60e25 */ /* 0x004fea000f8e02ce */
[----:B------:R-:W2:Y:S04]  /*8a30*/  @P0 LDG.E R205, desc[UR6][R198.64+0x20] ;  /* 0x00002006c6cd0981 */ /* 0x000ea8000c1e1900 */
[----:B------:R1:W4:Y:S02]  /*8a40*/  @P0 LDG.E R204, desc[UR6][R198.64] ;  /* 0x00000006c6cc0981 */ /* 0x000324000c1e1900 */
[C---:B-1----:R-:W-:Y:S02]  /*8a50*/  IMAD R198, R211.reuse, 0x28, RZ ;  /* 0x00000028d3c67824 */ /* 0x042fe400078e02ff */
[----:B------:R-:W-:Y:S01]  /*8a60*/  IMAD R199, R211, 0x30, RZ ;  /* 0x00000030d3c77824 */ /* 0x000fe200078e02ff */
[----:B---3--:R1:W-:Y:S01]  /*8a70*/  REDG.E.ADD.F32.FTZ.RN.STRONG.GPU desc[UR6][R230.64], R4 ;  /* 0x00000004e60079a6 */ /* 0x0083e2000c10f386 */
[CC--:B------:R-:W-:Y:S04]  /*8a80*/  LEA R206, P1, R197.reuse, R230.reuse, 0x2 ;  /* 0x000000e6c5ce7211 */ /* 0x0c0fe800078210ff */
[-C--:B------:R-:W-:Y:S02]  /*8a90*/  LEA.HI.X.SX32 R207, R197, R231.reuse, 0x2, P1 ;  /* 0x000000e7c5cf7211 */ /* 0x080fe400008f16ff */
[CC--:B------:R-:W-:Y:S04]  /*8aa0*/  LEA R208, P1, R203.reuse, R230.reuse, 0x2 ;  /* 0x000000e6cbd07211 */ /* 0x0c0fe800078210ff */
[-C--:B------:R-:W-:Y:S02]  /*8ab0*/  LEA.HI.X.SX32 R209, R203, R231.reuse, 0x2, P1 ;  /* 0x000000e7cbd17211 */ /* 0x080fe400008f16ff */
[-C--:B------:R-:W-:Y:S01]  /*8ac0*/  LEA R210, P1, R199, R230.reuse, 0x2 ;  /* 0x000000e6c7d27211 */ /* 0x080fe200078210ff */
[----:B-1----:R-:W-:Y:S03]  /*8ad0*/  IMAD R4, R211, 0x38, RZ ;  /* 0x00000038d3047824 */ /* 0x002fe600078e02ff */
[-C--:B------:R-:W-:Y:S01]  /*8ae0*/  LEA.HI.X.SX32 R211, R199, R231.reuse, 0x2, P1 ;  /* 0x000000e7c7d37211 */ /* 0x080fe200008f16ff */
[----:B--2---:R-:W-:Y:S04]  /*8af0*/  @P0 STL [R1+0x64], R205 ;  /* 0x000064cd01000387 */ /* 0x004fe80000100800 */
[----:B----4-:R1:W-:Y:S01]  /*8b00*/  @P0 STL [R1+0x60], R204 ;  /* 0x000060cc01000387 */ /* 0x0103e20000100800 */
[CC--:B------:R-:W-:Y:S04]  /*8b10*/  LEA R200, P0, R196.reuse, R230.reuse, 0x2 ;  /* 0x000000e6c4c87211 */ /* 0x0c0fe800078010ff */
[-C--:B------:R-:W-:Y:S05]  /*8b20*/  LEA.HI.X.SX32 R201, R196, R231.reuse, 0x2, P0 ;  /* 0x000000e7c4c97211 */ /* 0x080fea00000f16ff */
[----:B------:R2:W-:Y:S04]  /*8b30*/  REDG.E.ADD.F32.FTZ.RN.STRONG.GPU desc[UR6][R200.64], R5 ;  /* 0x00000005c80079a6 */ /* 0x0005e8000c10f386 */
[----:B------:R-:W-:Y:S01]  /*8b40*/  REDG.E.ADD.F32.FTZ.RN.STRONG.GPU desc[UR6][R206.64], R6 ;  /* 0x00000006ce0079a6 */ /* 0x000fe2000c10f386 */
[CC--:B-1----:R-:W-:Y:S04]  /*8b50*/  LEA R204, P0, R202.reuse, R230.reuse, 0x2 ;  /* 0x000000e6cacc7211 */ /* 0x0c2fe800078010ff */
[-C--:B------:R-:W-:Y:S02]  /*8b60*/  LEA.HI.X.SX32 R205, R202, R231.reuse, 0x2, P0 ;  /* 0x000000e7cacd7211 */ /* 0x080fe400000f16ff */
[CC--:B------:R-:W-:Y:S03]  /*8b70*/  LEA R202, P0, R198.reuse, R230.reuse, 0x2 ;  /* 0x000000e6c6ca7211 */ /* 0x0c0fe600078010ff */
[----:B------:R1:W-:Y:S01]  /*8b80*/  REDG.E.ADD.F32.FTZ.RN.STRONG.GPU desc[UR6][R204.64], R7 ;  /* 0x00000007cc0079a6 */ /* 0x0003e2000c10f386 */
[-C--:B------:R-:W-:Y:S02]  /*8b90*/  LEA.HI.X.SX32 R203, R198, R231.reuse, 0x2, P0 ;  /* 0x000000e7c6cb7211 */ /* 0x080fe400000f16ff */
[CC--:B------:R-:W-:Y:S01]  /*8ba0*/  LEA R198, P0, R4.reuse, R230.reuse, 0x2 ;  /* 0x000000e604c67211 */ /* 0x0c0fe200078010ff */
[----:B------:R-:W-:Y:S01]  /*8bb0*/  REDG.E.ADD.F32.FTZ.RN.STRONG.GPU desc[UR6][R208.64], R8 ;  /* 0x00000008d00079a6 */ /* 0x000fe2000c10f386 */
[----:B--2---:R-:W-:Y:S02]  /*8bc0*/  VIADD R5, R197, 0x20 ;  /* 0x00000020c5057836 */ /* 0x004fe40000000000 */
[-C--:B------:R-:W-:Y:S01]  /*8bd0*/  LEA.HI.X.SX32 R199, R4, R231.reuse, 0x2, P0 ;  /* 0x000000e704c77211 */ /* 0x080fe200000f16ff */
[----:B------:R2:W-:Y:S04]  /*8be0*/  REDG.E.ADD.F32.FTZ.RN.STRONG.GPU desc[UR6][R202.64], R9 ;  /* 0x00000009ca0079a6 */ /* 0x0005e8000c10f386 */
[----:B------:R-:W-:Y:S04]  /*8bf0*/  REDG.E.ADD.F32.FTZ.RN.STRONG.GPU desc[UR6][R210.64], R10 ;  /* 0x0000000ad20079a6 */ /* 0x000fe8000c10f386 */
[----:B------:R3:W-:Y:S04]  /*8c00*/  REDG.E.ADD.F32.FTZ.RN.STRONG.GPU desc[UR6][R198.64], R11 ;  /* 0x0000000bc60079a6 */ /* 0x0007e8000c10f386 */
[----:B------:R4:W-:Y:S04]  /*8c10*/  REDG.E.ADD.F32.FTZ.RN.STRONG.GPU desc[UR6][R230.64+0x80], R16 ;  /* 0x00008010e60079a6 */ /* 0x0009e8000c10f386 */
[----:B------:R4:W-:Y:S01]  /*8c20*/  REDG.E.ADD.F32.FTZ.RN.STRONG.GPU desc[UR6][R200.64+0x80], R17 ;  /* 0x00008011c80079a6 */ /* 0x0009e2000c10f386 */
[CC--:B-1----:R-:W-:Y:S01]  /*8c30*/  LEA R204, P0, R5.reuse, R230.reuse, 0x2 ;  /* 0x000000e605cc7211 */ /* 0x0c2fe200078010ff */
[C---:B------:R-:W-:Y:S03]  /*8c40*/  IMAD.IADD R7, R196.reuse, 0x1, R5 ;  /* 0x00000001c4077824 */ /* 0x040fe600078e0205 */
[-C--:B------:R-:W-:Y:S01]  /*8c50*/  LEA.HI.X.SX32 R205, R5, R231.reuse, 0x2, P0 ;  /* 0x000000e705cd7211 */ /* 0x080fe200000f16ff */
[C---:B------:R-:W-:Y:S01]  /*8c60*/  IMAD.IADD R5, R196.reuse, 0x1, R7 ;  /* 0x00000001c4057824 */ /* 0x040fe200078e0207 */
[CC--:B------:R-:W-:Y:S03]  /*8c70*/  LEA R206, P0, R7.reuse, R230.reuse, 0x2 ;  /* 0x000000e607ce7211 */ /* 0x0c0fe600078010ff */
[----:B------:R1:W-:Y:S01]  /*8c80*/  REDG.E.ADD.F32.FTZ.RN.STRONG.GPU desc[UR6][R204.64], R18 ;  /* 0x00000012cc0079a6 */ /* 0x0003e2000c10f386 */
[-C--:B------:R-:W-:Y:S01]  /*8c90*/  LEA.HI.X.SX32 R207, R7, R231.reuse, 0x2, P0 ;  /* 0x000000e707cf7211 */ /* 0x080fe200000f16ff */
[C---:B------:R-:W-:Y:S01]  /*8ca0*/  IMAD.IADD R7, R196.reuse, 0x1, R5 ;  /* 0x00000001c4077824 */ /* 0x040fe200078e0205 */
[-C--:B--2---:R-:W-:Y:S03]  /*8cb0*/  LEA R202, P1, R5, R230.reuse, 0x2 ;  /* 0x000000e605ca7211 */ /* 0x084fe600078210ff */
        /* <DEDUP_REMOVED lines=9> */
[----:B---3--:R-:W-:Y:S02]  /*8d50*/  IMAD.IADD R11, R196, 0x1, R5 ;  /* 0x00000001c40b7824 */ /* 0x008fe400078e0205 */
[-C--:B------:R-:W-:Y:S01]  /*8d60*/  LEA.HI.X.SX32 R9, R9, R231.reuse, 0x2, P0 ;  /* 0x000000e709097211 */ /* 0x080fe200000f16ff */
[----:B------:R3:W-:Y:S01]  /*8d70*/  REDG.E.ADD.F32.FTZ.RN.STRONG.GPU desc[UR6][R6.64], R13 ;  /* 0x0000000d060079a6 */ /* 0x0007e2000c10f386 */
[CC--:B----4-:R-:W-:Y:S03]  /*8d80*/  LEA R16, P0, R4.reuse, R230.reuse, 0x2 ;  /* 0x000000e604107211 */ /* 0x0d0fe600078010ff */
[----:B------:R4:W-:Y:S01]  /*8d90*/  REDG.E.ADD.F32.FTZ.RN.STRONG.GPU desc[UR6][R8.64], R14 ;  /* 0x0000000e080079a6 */ /* 0x0009e2000c10f386 */
[-C--:B------:R-:W-:Y:S02]  /*8da0*/  LEA.HI.X.SX32 R17, R4, R231.reuse, 0x2, P0 ;  /* 0x000000e704117211 */ /* 0x080fe400000f16ff */
[CC--:B-1----:R-:W-:Y:S03]  /*8db0*/  LEA R18, P0, R5.reuse, R230.reuse, 0x2 ;  /* 0x000000e605127211 */ /* 0x0c2fe600078010ff */
[----:B------:R1:W-:Y:S04]  /*8dc0*/  REDG.E.ADD.F32.FTZ.RN.STRONG.GPU desc[UR6][R16.64], R15 ;  /* 0x0000000f100079a6 */ /* 0x0003e8000c10f386 */
[----:B------:R-:W-:Y:S01]  /*8dd0*/  REDG.E.ADD.F32.FTZ.RN.STRONG.GPU desc[UR6][R230.64+0x100], R84 ;  /* 0x00010054e60079a6 */ /* 0x000fe2000c10f386 */
[-C--:B--2---:R-:W-:Y:S01]  /*8de0*/  LEA.HI.X.SX32 R19, R5, R231.reuse, 0x2, P0 ;  /* 0x000000e705137211 */ /* 0x084fe200000f16ff */
[C---:B------:R-:W-:Y:S01]  /*8df0*/  IMAD.IADD R5, R196.reuse, 0x1, R11 ;  /* 0x00000001c4057824 */ /* 0x040fe200078e020b */
[CC--:B------:R-:W-:Y:S01]  /*8e00*/  LEA R10, P0, R11.reuse, R230.reuse, 0x2 ;  /* 0x000000e60b0a7211 */ /* 0x0c0fe200078010ff */
[----:B------:R-:W-:Y:S03]  /*8e10*/  REDG.E.ADD.F32.FTZ.RN.STRONG.GPU desc[UR6][R200.64+0x100], R85 ;  /* 0x00010055c80079a6 */ /* 0x000fe6000c10f386 */
[-C--:B------:R-:W-:Y:S01]  /*8e20*/  LEA.HI.X.SX32 R11, R11, R231.reuse, 0x2, P0 ;  /* 0x000000e70b0b7211 */ /* 0x080fe200000f16ff */
[----:B------:R-:W-:Y:S01]  /*8e30*/  REDG.E.ADD.F32.FTZ.RN.STRONG.GPU desc[UR6][R18.64], R86 ;  /* 0x00000056120079a6 */ /* 0x000fe2000c10f386 */
[CC--:B------:R-:W-:Y:S03]  /*8e40*/  LEA R12, P1, R5.reuse, R230.reuse, 0x2 ;  /* 0x000000e6050c7211 */ /* 0x0c0fe600078210ff */
[----:B------:R2:W-:Y:S01]  /*8e50*/  REDG.E.ADD.F32.FTZ.RN.STRONG.GPU desc[UR6][R10.64], R87 ;  /* 0x000000570a0079a6 */ /* 0x0005e2000c10f386 */
[C---:B---3--:R-:W-:Y:S01]  /*8e60*/  IMAD.IADD R7, R196.reuse, 0x1, R5 ;  /* 0x00000001c4077824 */ /* 0x048fe200078e0205 */
[-C--:B------:R-:W-:Y:S01]  /*8e70*/  LEA.HI.X.SX32 R13, R5, R231.reuse, 0x2, P1 ;  /* 0x000000e7050d7211 */ /* 0x080fe200008f16ff */
[----:B------:R-:W-:Y:S01]  /*8e80*/  VIADD R5, R197, 0x60 ;  /* 0x00000060c5057836 */ /* 0x000fe20000000000 */
[----:B------:R-:W-:Y:S01]  /*8e90*/  LDSM.16.MT88.4 R84, [R247+0x4000] ;  /* 0x00400000f754783b */ /* 0x000fe20000004200 */
[C---:B----4-:R-:W-:Y:S01]  /*8ea0*/  IMAD.IADD R9, R196.reuse, 0x1, R7 ;  /* 0x00000001c4097824 */ /* 0x050fe200078e0207 */
[CC--:B------:R-:W-:Y:S02]  /*8eb0*/  LEA R6, P0, R7.reuse, R230.reuse, 0x2 ;  /* 0x000000e607067211 */ /* 0x0c0fe400078010ff */
[----:B------:R3:W-:Y:S01]  /*8ec0*/  REDG.E.ADD.F32.FTZ.RN.STRONG.GPU desc[UR6][R12.64], R88 ;  /* 0x000000580c0079a6 */ /* 0x0007e2000c10f386 */
[----:B------:R-:W-:Y:S01]  /*8ed0*/  IMAD.IADD R4, R196, 0x1, R9 ;  /* 0x00000001c4047824 */ /* 0x000fe200078e0209 */
[-C--:B------:R-:W-:Y:S02]  /*8ee0*/  LEA.HI.X.SX32 R7, R7, R231.reuse, 0x2, P0 ;  /* 0x000000e707077211 */ /* 0x080fe400000f16ff */
[CC--:B------:R-:W-:Y:S03]  /*8ef0*/  LEA R8, P0, R9.reuse, R230.reuse, 0x2 ;  /* 0x000000e609087211 */ /* 0x0c0fe600078010ff */
[----:B------:R4:W-:Y:S01]  /*8f00*/  REDG.E.ADD.F32.FTZ.RN.STRONG.GPU desc[UR6][R6.64], R89 ;  /* 0x00000059060079a6 */ /* 0x0009e2000c10f386 */
[-C--:B------:R-:W-:Y:S02]  /*8f10*/  LEA.HI.X.SX32 R9, R9, R231.reuse, 0x2, P0 ;  /* 0x000000e709097211 */ /* 0x080fe400000f16ff */
[CC--:B------:R-:W-:Y:S03]  /*8f20*/  LEA R14, P0, R4.reuse, R230.reuse, 0x2 ;  /* 0x000000e6040e7211 */ /* 0x0c0fe600078010ff */
[----:B------:R4:W-:Y:S01]  /*8f30*/  REDG.E.ADD.F32.FTZ.RN.STRONG.GPU desc[UR6][R8.64], R90 ;  /* 0x0000005a080079a6 */ /* 0x0009e2000c10f386 */
[-C--:B-1----:R-:W-:Y:S02]  /*8f40*/  LEA.HI.X.SX32 R15, R4, R231.reuse, 0x2, P0 ;  /* 0x000000e7040f7211 */ /* 0x082fe400000f16ff */
[CC--:B------:R-:W-:Y:S03]  /*8f50*/  LEA R16, P0, R5.reuse, R230.reuse, 0x2 ;  /* 0x000000e605107211 */ /* 0x0c0fe600078010ff */
        /* <DEDUP_REMOVED lines=8> */
[CC--:B---3--:R-:W-:Y:S01]  /*8fe0*/  LEA R12, P1, R5.reuse, R230.reuse, 0x2 ;  /* 0x000000e6050c7211 */ /* 0x0c8fe200078210ff */
[----:B------:R2:W-:Y:S01]  /*8ff0*/  REDG.E.ADD.F32.FTZ.RN.STRONG.GPU desc[UR6][R16.64], R98 ;  /* 0x00000062100079a6 */ /* 0x0005e2000c10f386 */
[C---:B----4-:R-:W-:Y:S02]  /*9000*/  IMAD.IADD R7, R196.reuse, 0x1, R5 ;  /* 0x00000001c4077824 */ /* 0x050fe400078e0205 */
[-C--:B------:R-:W-:Y:S01]  /*9010*/  LEA.HI.X.SX32 R13, R5, R231.reuse, 0x2, P1 ;  /* 0x000000e7050d7211 */ /* 0x080fe200008f16ff */
[----:B------:R3:W-:Y:S01]  /*9020*/  REDG.E.ADD.F32.FTZ.RN.STRONG.GPU desc[UR6][R10.64], R99 ;  /* 0x000000630a0079a6 */ /* 0x0007e2000c10f386 */
[----:B------:R-:W-:Y:S01]  /*9030*/  VIADD R5, R197, 0x80 ;  /* 0x00000080c5057836 */ /* 0x000fe20000000000 */
[CC--:B------:R-:W-:Y:S01]  /*9040*/  LEA R6, P0, R7.reuse, R230.reuse, 0x2 ;  /* 0x000000e607067211 */ /* 0x0c0fe200078010ff */
[C---:B------:R-:W-:Y:S01]  /*9050*/  IMAD.IADD R9, R196.reuse, 0x1, R7 ;  /* 0x00000001c4097824 */ /* 0x040fe200078e0207 */
[----:B------:R4:W-:Y:S02]  /*9060*/  REDG.E.ADD.F32.FTZ.RN.STRONG.GPU desc[UR6][R12.64], R92 ;  /* 0x0000005c0c0079a6 */ /* 0x0009e4000c10f386 */
[-C--:B------:R-:W-:Y:S01]  /*9070*/  LEA.HI.X.SX32 R7, R7, R231.reuse, 0x2, P0 ;  /* 0x000000e707077211 */ /* 0x080fe200000f16ff */
[----:B------:R-:W-:Y:S01]  /*9080*/  IMAD.IADD R4, R196, 0x1, R9 ;  /* 0x00000001c4047824 */ /* 0x000fe200078e0209 */
[CC--:B------:R-:W-:Y:S01]  /*9090*/  LEA R8, P0, R9.reuse, R230.reuse, 0x2 ;  /* 0x000000e609087211 */ /* 0x0c0fe200078010ff */
[----:B------:R-:W-:Y:S03]  /*90a0*/  LDSM.16.MT88.4 R88, [R247+0x6000] ;  /* 0x00600000f758783b */ /* 0x000fe60000004200 */
[-C--:B------:R-:W-:Y:S01]  /*90b0*/  LEA.HI.X.SX32 R9, R9, R231.reuse, 0x2, P0 ;  /* 0x000000e709097211 */ /* 0x080fe200000f16ff */
[----:B------:R4:W-:Y:S01]  /*90c0*/  REDG.E.ADD.F32.FTZ.RN.STRONG.GPU desc[UR6][R6.64], R93 ;  /* 0x0000005d060079a6 */ /* 0x0009e2000c10f386 */
[CC--:B-1----:R-:W-:Y:S03]  /*90d0*/  LEA R14, P0, R4.reuse, R230.reuse, 0x2 ;  /* 0x000000e6040e7211 */ /* 0x0c2fe600078010ff */
[----:B------:R1:W-:Y:S01]  /*90e0*/  REDG.E.ADD.F32.FTZ.RN.STRONG.GPU desc[UR6][R8.64], R94 ;  /* 0x0000005e080079a6 */ /* 0x0003e2000c10f386 */
[-C--:B------:R-:W-:Y:S02]  /*90f0*/  LEA.HI.X.SX32 R15, R4, R231.reuse, 0x2, P0 ;  /* 0x000000e7040f7211 */ /* 0x080fe400000f16ff */
[CC--:B--2---:R-:W-:Y:S03]  /*9100*/  LEA R16, P0, R5.reuse, R230.reuse, 0x2 ;  /* 0x000000e605107211 */ /* 0x0c4fe600078010ff */
[----:B------:R2:W-:Y:S01]  /*9110*/  REDG.E.ADD.F32.FTZ.RN.STRONG.GPU desc[UR6][R14.64], R95 ;  /* 0x0000005f0e0079a6 */ /* 0x0005e2000c10f386 */
[C---:B---3--:R-:W-:Y:S03]  /*9120*/  IMAD.IADD R11, R196.reuse, 0x1, R5 ;  /* 0x00000001c40b7824 */ /* 0x048fe600078e0205 */
[----:B------:R-:W-:Y:S01]  /*9130*/  REDG.E.ADD.F32.FTZ.RN.STRONG.GPU desc[UR6][R230.64+0x200], R100 ;  /* 0x00020064e60079a6 */ /* 0x000fe2000c10f386 */
[-C--:B------:R-:W-:Y:S01]  /*9140*/  LEA.HI.X.SX32 R17, R5, R231.reuse, 0x2, P0 ;  /* 0x000000e705117211 */ /* 0x080fe200000f16ff */
[C---:B------:R-:W-:Y:S01]  /*9150*/  IMAD.IADD R5, R196.reuse, 0x1, R11 ;  /* 0x00000001c4057824 */ /* 0x040fe200078e020b */
[CC--:B------:R-:W-:Y:S01]  /*9160*/  LEA R10, P0, R11.reuse, R230.reuse, 0x2 ;  /* 0x000000e60b0a7211 */ /* 0x0c0fe200078010ff */
[----:B------:R-:W-:Y:S03]  /*9170*/  REDG.E.ADD.F32.FTZ.RN.STRONG.GPU desc[UR6][R200.64+0x200], R101 ;  /* 0x00020065c80079a6 */ /* 0x000fe6000c10f386 */
[-C--:B------:R-:W-:Y:S01]  /*9180*/  LEA.HI.X.SX32 R11, R11, R231.reuse, 0x2, P0 ;  /* 0x000000e70b0b7211 */ /* 0x080fe200000f16ff */
[----:B------:R3:W-:Y:S01]  /*9190*/  REDG.E.ADD.F32.FTZ.RN.STRONG.GPU desc[UR6][R16.64], R102 ;  /* 0x00000066100079a6 */ /* 0x0007e2000c10f386 */
[CC--:B----4-:R-:W-:Y:S01]  /*91a0*/  LEA R12, P1, R5.reuse, R230.reuse, 0x2 ;  /* 0x000000e6050c7211 */ /* 0x0d0fe200078210ff */
[C---:B------:R-:W-:Y:S03]  /*91b0*/  IMAD.IADD R7, R196.reuse, 0x1, R5 ;  /* 0x00000001c4077824 */ /* 0x040fe600078e0205 */
[-C--:B------:R-:W-:Y:S01]  /*91c0*/  LEA.HI.X.SX32 R13, R5, R231.reuse, 0x2, P1 ;  /* 0x000000e7050d7211 */ /* 0x080fe200008f16ff */
[----:B------:R4:W-:Y:S01]  /*91d0*/  REDG.E.ADD.F32.FTZ.RN.STRONG.GPU desc[UR6][R10.64], R103 ;  /* 0x000000670a0079a6 */ /* 0x0009e2000c10f386 */
[----:B------:R-:W-:Y:S01]  /*91e0*/  VIADD R5, R197, 0xa0 ;  /* 0x000000a0c5057836 */ /* 0x000fe20000000000 */
[CC--:B------:R-:W-:Y:S01]  /*91f0*/  LEA R6, P0, R7.reuse, R230.reuse, 0x2 ;  /* 0x000000e607067211 */ /* 0x0c0fe200078010ff */
[C---:B-1----:R-:W-:Y:S01]  /*9200*/  IMAD.IADD R9, R196.reuse, 0x1, R7 ;  /* 0x00000001c4097824 */ /* 0x042fe200078e0207 */
[----:B------:R1:W-:Y:S02]  /*9210*/  REDG.E.ADD.F32.FTZ.RN.STRONG.GPU desc[UR6][R12.64], R104 ;  /* 0x000000680c0079a6 */ /* 0x0003e4000c10f386 */
[-C--:B------:R-:W-:Y:S01]  /*9220*/  LEA.HI.X.SX32 R7, R7, R231.reuse, 0x2, P0 ;  /* 0x000000e707077211 */ /* 0x080fe200000f16ff */
[----:B------:R-:W-:Y:S01]  /*9230*/  IMAD.IADD R4, R196, 0x1, R9 ;  /* 0x00000001c4047824 */ /* 0x000fe200078e0209 */
[CC--:B------:R-:W-:Y:S01]  /*9240*/  LEA R8, P0, R9.reuse, R230.reuse, 0x2 ;  /* 0x000000e609087211 */ /* 0x0c0fe200078010ff */
[----:B------:R-:W-:Y:S03]  /*9250*/  LDSM.16.MT88.4 R92, [R250+0x28800] ;  /* 0x02880000fa5c783b */ /* 0x000fe60000004200 */
[-C--:B------:R-:W-:Y:S01]  /*9260*/  LEA.HI.X.SX32 R9, R9, R231.reuse, 0x2, P0 ;  /* 0x000000e709097211 */ /* 0x080fe200000f16ff */
[----:B------:R1:W-:Y:S01]  /*9270*/  REDG.E.ADD.F32.FTZ.RN.STRONG.GPU desc[UR6][R6.64], R105 ;  /* 0x00000069060079a6 */ /* 0x0003e2000c10f386 */
[CC--:B--2---:R-:W-:Y:S03]  /*9280*/  LEA R14, P0, R4.reuse, R230.reuse, 0x2 ;  /* 0x000000e6040e7211 */ /* 0x0c4fe600078010ff */
[----:B------:R2:W-:Y:S01]  /*9290*/  REDG.E.ADD.F32.FTZ.RN.STRONG.GPU desc[UR6][R8.64], R106 ;  /* 0x0000006a080079a6 */ /* 0x0005e2000c10f386 */
[-C--:B------:R-:W-:Y:S02]  /*92a0*/  LEA.HI.X.SX32 R15, R4, R231.reuse, 0x2, P0 ;  /* 0x000000e7040f7211 */ /* 0x080fe400000f16ff */
[CC--:B---3--:R-:W-:Y:S03]  /*92b0*/  LEA R16, P0, R5.reuse, R230.reuse, 0x2 ;  /* 0x000000e605107211 */ /* 0x0c8fe600078010ff */
[----:B------:R3:W-:Y:S01]  /*92c0*/  REDG.E.ADD.F32.FTZ.RN.STRONG.GPU desc[UR6][R14.64], R107 ;  /* 0x0000006b0e0079a6 */ /* 0x0007e2000c10f386 */
[-C--:B------:R-:W-:Y:S01]  /*92d0*/  LEA.HI.X.SX32 R17, R5, R231.reuse, 0x2, P0 ;  /* 0x000000e705117211 */ /* 0x080fe200000f16ff */
[C---:B----4-:R-:W-:Y:S02]  /*92e0*/  IMAD.IADD R11, R196.reuse, 0x1, R5 ;  /* 0x00000001c40b7824 */ /* 0x050fe400078e0205 */
[----:B------:R-:W-:Y:S02]  /*92f0*/  REDG.E.ADD.F32.FTZ.RN.STRONG.GPU desc[UR6][R230.64+0x280], R112 ;  /* 0x00028070e60079a6 */ /* 0x000fe4000c10f386 */
[C---:B------:R-:W-:Y:S01]  /*9300*/  IMAD.IADD R5, R196.reuse, 0x1, R11 ;  /* 0x00000001c4057824 */ /* 0x040fe200078e020b */
[CC--:B------:R-:W-:Y:S01]  /*9310*/  LEA R10, P0, R11.reuse, R230.reuse, 0x2 ;  /* 0x000000e60b0a7211 */ /* 0x0c0fe200078010ff */
[----:B------:R-:W-:Y:S03]  /*9320*/  REDG.E.ADD.F32.FTZ.RN.STRONG.GPU desc[UR6][R200.64+0x280], R113 ;  /* 0x00028071c80079a6 */ /* 0x000fe6000c10f386 */
[-C--:B------:R-:W-:Y:S01]  /*9330*/  LEA.HI.X.SX32 R11, R11, R231.reuse, 0x2, P0 ;  /* 0x000000e70b0b7211 */ /* 0x080fe200000f16ff */
[----:B------:R4:W-:Y:S01]  /*9340*/  REDG.E.ADD.F32.FTZ.RN.STRONG.GPU desc[UR6][R16.64], R114 ;  /* 0x00000072100079a6 */ /* 0x0009e2000c10f386 */
[CC--:B-1----:R-:W-:Y:S01]  /*9350*/  LEA R12, P1, R5.reuse, R230.reuse, 0x2 ;  /* 0x000000e6050c7211 */ /* 0x0c2fe200078210ff */
[C---:B------:R-:W-:Y:S03]  /*9360*/  IMAD.IADD R7, R196.reuse, 0x1, R5 ;  /* 0x00000001c4077824 */ /* 0x040fe600078e0205 */
[-C--:B------:R-:W-:Y:S01]  /*9370*/  LEA.HI.X.SX32 R13, R5, R231.reuse, 0x2, P1 ;  /* 0x000000e7050d7211 */ /* 0x080fe200008f16ff */
[----:B------:R1:W-:Y:S01]  /*9380*/  REDG.E.ADD.F32.FTZ.RN.STRONG.GPU desc[UR6][R10.64], R115 ;  /* 0x000000730a0079a6 */ /* 0x0003e2000c10f386 */
[----:B------:R-:W-:Y:S01]  /*9390*/  VIADD R5, R197, 0xc0 ;  /* 0x000000c0c5057836 */ /* 0x000fe20000000000 */
[-C--:B------:R-:W-:Y:S01]  /*93a0*/  LEA R6, P0, R7, R230.reuse, 0x2 ;  /* 0x000000e607067211 */ /* 0x080fe200078010ff */
[C---:B--2---:R-:W-:Y:S01]  /*93b0*/  IMAD.IADD R9, R196.reuse, 0x1, R7 ;  /* 0x00000001c4097824 */ /* 0x044fe200078e0207 */
[----:B------:R2:W-:Y:S01]  /*93c0*/  REDG.E.ADD.F32.FTZ.RN.STRONG.GPU desc[UR6][R12.64], R108 ;  /* 0x0000006c0c0079a6 */ /* 0x0005e2000c10f386 */
[----:B------:R-:W-:Y:S01]  /*93d0*/  VIADD R197, R197, 0xe0 ;  /* 0x000000e0c5c57836 */ /* 0x000fe20000000000 */
[-C--:B------:R-:W-:Y:S01]  /*93e0*/  LEA.HI.X.SX32 R7, R7, R231.reuse, 0x2, P0 ;  /* 0x000000e707077211 */ /* 0x080fe200000f16ff */
[----:B------:R-:W-:Y:S01]  /*93f0*/  IMAD.IADD R4, R196, 0x1, R9 ;  /* 0x00000001c4047824 */ /* 0x000fe200078e0209 */
[CC--:B------:R-:W-:Y:S01]  /*9400*/  LEA R8, P0, R9.reuse, R230.reuse, 0x2 ;  /* 0x000000e609087211 */ /* 0x0c0fe200078010ff */
[----:B------:R-:W-:Y:S03]  /*9410*/  LDSM.16.MT88.4 R112, [R247+0x7800] ;  /* 0x00780000f770783b */ /* 0x000fe60000004200 */
[-C--:B------:R-:W-:Y:S01]  /*9420*/  LEA.HI.X.SX32 R9, R9, R231.reuse, 0x2, P0 ;  /* 0x000000e709097211 */ /* 0x080fe200000f16ff */
[----:B------:R2:W-:Y:S01]  /*9430*/  REDG.E.ADD.F32.FTZ.RN.STRONG.GPU desc[UR6][R6.64], R109 ;  /* 0x0000006d060079a6 */ /* 0x0005e2000c10f386 */
[CC--:B---3--:R-:W-:Y:S03]  /*9440*/  LEA R14, P0, R4.reuse, R230.reuse, 0x2 ;  /* 0x000000e6040e7211 */ /* 0x0c8fe600078010ff */
[----:B------:R3:W-:Y:S01]  /*9450*/  REDG.E.ADD.F32.FTZ.RN.STRONG.GPU desc[UR6][R8.64], R110 ;  /* 0x0000006e080079a6 */ /* 0x0007e2000c10f386 */
[-C--:B------:R-:W-:Y:S02]  /*9460*/  LEA.HI.X.SX32 R15, R4, R231.reuse, 0x2, P0 ;  /* 0x000000e7040f7211 */ /* 0x080fe400000f16ff */
[CC--:B----4-:R-:W-:Y:S03]  /*9470*/  LEA R16, P0, R5.reuse, R230.reuse, 0x2 ;  /* 0x000000e605107211 */ /* 0x0d0fe600078010ff */
[----:B------:R4:W-:Y:S01]  /*9480*/  REDG.E.ADD.F32.FTZ.RN.STRONG.GPU desc[UR6][R14.64], R111 ;  /* 0x0000006f0e0079a6 */ /* 0x0009e2000c10f386 */
[-C--:B------:R-:W-:Y:S01]  /*9490*/  LEA.HI.X.SX32 R17, R5, R231.reuse, 0x2, P0 ;  /* 0x000000e705117211 */ /* 0x080fe200000f16ff */
[C---:B-1----:R-:W-:Y:S02]  /*94a0*/  IMAD.IADD R11, R196.reuse, 0x1, R5 ;  /* 0x00000001c40b7824 */ /* 0x042fe400078e0205 */
[----:B------:R-:W-:Y:S02]  /*94b0*/  REDG.E.ADD.F32.FTZ.RN.STRONG.GPU desc[UR6][R230.64+0x300], R116 ;  /* 0x00030074e60079a6 */ /* 0x000fe4000c10f386 */
[C---:B------:R-:W-:Y:S01]  /*94c0*/  IMAD.IADD R5, R196.reuse, 0x1, R11 ;  /* 0x00000001c4057824 */ /* 0x040fe200078e020b */
[CC--:B------:R-:W-:Y:S01]  /*94d0*/  LEA R10, P0, R11.reuse, R230.reuse, 0x2 ;  /* 0x000000e60b0a7211 */ /* 0x0c0fe200078010ff */
[----:B------:R-:W-:Y:S03]  /*94e0*/  REDG.E.ADD.F32.FTZ.RN.STRONG.GPU desc[UR6][R200.64+0x300], R117 ;  /* 0x00030075c80079a6 */ /* 0x000fe6000c10f386 */
[-C--:B------:R-:W-:Y:S01]  /*94f0*/  LEA.HI.X.SX32 R11, R11, R231.reuse, 0x2, P0 ;  /* 0x000000e70b0b7211 */ /* 0x080fe200000f16ff */
[----:B------:R1:W-:Y:S01]  /*9500*/  REDG.E.ADD.F32.FTZ.RN.STRONG.GPU desc[UR6][R16.64], R118 ;  /* 0x00000076100079a6 */ /* 0x0003e2000c10f386 */
[CC--:B--2---:R-:W-:Y:S01]  /*9510*/  LEA R12, P1, R5.reuse, R230.reuse, 0x2 ;  /* 0x000000e6050c7211 */ /* 0x0c4fe200078210ff */
[C---:B------:R-:W-:Y:S03]  /*9520*/  IMAD.IADD R7, R196.reuse, 0x1, R5 ;  /* 0x00000001c4077824 */ /* 0x040fe600078e0205 */
[-C--:B------:R-:W-:Y:S01]  /*9530*/  LEA.HI.X.SX32 R13, R5, R231.reuse, 0x2, P1 ;  /* 0x000000e7050d7211 */ /* 0x080fe200008f16ff */
[----:B------:R2:W-:Y:S01]  /*9540*/  REDG.E.ADD.F32.FTZ.RN.STRONG.GPU desc[UR6][R10.64], R119 ;  /* 0x000000770a0079a6 */ /* 0x0005e2000c10f386 */
[C---:B------:R-:W-:Y:S01]  /*9550*/  IMAD.IADD R5, R196.reuse, 0x1, R197 ;  /* 0x00000001c4057824 */ /* 0x040fe200078e02c5 */
[CC--:B------:R-:W-:Y:S01]  /*9560*/  LEA R6, P0, R7.reuse, R230.reuse, 0x2 ;  /* 0x000000e607067211 */ /* 0x0c0fe200078010ff */
[C---:B---3--:R-:W-:Y:S01]  /*9570*/  IMAD.IADD R9, R196.reuse, 0x1, R7 ;  /* 0x00000001c4097824 */ /* 0x048fe200078e0207 */
[----:B------:R-:W-:Y:S02]  /*9580*/  REDG.E.ADD.F32.FTZ.RN.STRONG.GPU desc[UR6][R12.64], R120 ;  /* 0x000000780c0079a6 */ /* 0x000fe4000c10f386 */
[-C--:B------:R-:W-:Y:S01]  /*9590*/  LEA.HI.X.SX32 R7, R7, R231.reuse, 0x2, P0 ;  /* 0x000000e707077211 */ /* 0x080fe200000f16ff */
[----:B------:R-:W-:Y:S01]  /*95a0*/  IMAD.IADD R4, R196, 0x1, R9 ;  /* 0x00000001c4047824 */ /* 0x000fe200078e0209 */
[CC--:B------:R-:W-:Y:S01]  /*95b0*/  LEA R8, P0, R9.reuse, R230.reuse, 0x2 ;  /* 0x000000e609087211 */ /* 0x0c0fe200078010ff */
[----:B------:R-:W-:Y:S03]  /*95c0*/  LDSM.16.MT88.4 R108, [R247+0x5800] ;  /* 0x00580000f76c783b */ /* 0x000fe60000004200 */
[-C--:B------:R-:W-:Y:S01]  /*95d0*/  LEA.HI.X.SX32 R9, R9, R231.reuse, 0x2, P0 ;  /* 0x000000e709097211 */ /* 0x080fe200000f16ff */
[----:B------:R3:W-:Y:S01]  /*95e0*/  REDG.E.ADD.F32.FTZ.RN.STRONG.GPU desc[UR6][R6.64], R121 ;  /* 0x00000079060079a6 */ /* 0x0007e2000c10f386 */
[CC--:B----4-:R-:W-:Y:S03]  /*95f0*/  LEA R14, P0, R4.reuse, R230.reuse, 0x2 ;  /* 0x000000e6040e7211 */ /* 0x0d0fe600078010ff */
[----:B------:R-:W-:Y:S01]  /*9600*/  REDG.E.ADD.F32.FTZ.RN.STRONG.GPU desc[UR6][R8.64], R122 ;  /* 0x0000007a080079a6 */ /* 0x000fe2000c10f386 */
[-C--:B------:R-:W-:Y:S02]  /*9610*/  LEA.HI.X.SX32 R15, R4, R231.reuse, 0x2, P0 ;  /* 0x000000e7040f7211 */ /* 0x080fe400000f16ff */
[CC--:B-1----:R-:W-:Y:S03]  /*9620*/  LEA R16, P0, R197.reuse, R230.reuse, 0x2 ;  /* 0x000000e6c5107211 */ /* 0x0c2fe600078010ff */
[----:B------:R-:W-:Y:S01]  /*9630*/  REDG.E.ADD.F32.FTZ.RN.STRONG.GPU desc[UR6][R14.64], R123 ;  /* 0x0000007b0e0079a6 */ /* 0x000fe2000c10f386 */
[-C--:B------:R-:W-:Y:S01]  /*9640*/  LEA.HI.X.SX32 R17, R197, R231.reuse, 0x2, P0 ;  /* 0x000000e7c5117211 */ /* 0x080fe200000f16ff */
[C---:B--2---:R-:W-:Y:S01]  /*9650*/  IMAD.IADD R11, R196.reuse, 0x1, R5 ;  /* 0x00000001c40b7824 */ /* 0x044fe200078e0205 */
[CC--:B------:R-:W-:Y:S01]  /*9660*/  LEA R18, P0, R5.reuse, R230.reuse, 0x2 ;  /* 0x000000e605127211 */ /* 0x0c0fe200078010ff */
[----:B------:R-:W-:Y:S03]  /*9670*/  LDSM.16.MT88.4 R12, [R0+0x28000] ;  /* 0x02800000000c783b */ /* 0x000fe60000004200 */
[-C--:B------:R-:W-:Y:S01]  /*9680*/  LEA.HI.X.SX32 R19, R5, R231.reuse, 0x2, P0 ;  /* 0x000000e705137211 */ /* 0x080fe200000f16ff */
[----:B------:R-:W-:Y:S01]  /*9690*/  REDG.E.ADD.F32.FTZ.RN.STRONG.GPU desc[UR6][R230.64+0x380], R128 ;  /* 0x00038080e60079a6 */ /* 0x000fe2000c10f386 */
[CC--:B------:R-:W-:Y:S03]  /*96a0*/  LEA R96, P0, R11.reuse, R230.reuse, 0x2 ;  /* 0x000000e60b607211 */ /* 0x0c0fe600078010ff */
[----:B------:R-:W-:Y:S01]  /*96b0*/  REDG.E.ADD.F32.FTZ.RN.STRONG.GPU desc[UR6][R200.64+0x380], R129 ;  /* 0x00038081c80079a6 */ /* 0x000fe2000c10f386 */
[-C--:B------:R-:W-:Y:S01]  /*96c0*/  LEA.HI.X.SX32 R97, R11, R231.reuse, 0x2, P0 ;  /* 0x000000e70b617211 */ /* 0x080fe200000f16ff */
[C---:B---3--:R-:W-:Y:S02]  /*96d0*/  IMAD.IADD R7, R196.reuse, 0x1, R11 ;  /* 0x00000001c4077824 */ /* 0x048fe400078e020b */
[----:B------:R-:W-:Y:S02]  /*96e0*/  REDG.E.ADD.F32.FTZ.RN.STRONG.GPU desc[UR6][R16.64], R130 ;  /* 0x00000082100079a6 */ /* 0x000fe4000c10f386 */
[C---:B------:R-:W-:Y:S01]  /*96f0*/  IMAD.IADD R5, R196.reuse, 0x1, R7 ;  /* 0x00000001c4057824 */ /* 0x040fe200078e0207 */
[-C--:B------:R-:W-:Y:S01]  /*9700*/  LEA R100, P2, R7, R230.reuse, 0x2 ;  /* 0x000000e607647211 */ /* 0x080fe200078410ff */
[----:B------:R-:W-:Y:S02]  /*9710*/  LDSM.16.MT88.4 R8, [R247] ;  /* 0x00000000f708783b */ /* 0x000fe40000004200 */
        /* <DEDUP_REMOVED lines=103> */
[----:B------:R-:W-:Y:S01]  /*9d90*/  ULDC UR5, c[0x0][0x390] ;  /* 0x0000e40000057ab9 */ /* 0x000fe20000000800 */
[----:B------:R-:W-:Y:S02]  /*9da0*/  ULDC UR8, c[0x0][0x38c] ;  /* 0x0000e30000087ab9 */ /* 0x000fe40000000800 */
        /* <DEDUP_REMOVED lines=196> */
[----:B------:R-:W-:Y:S01]  /*a9f0*/  PLOP3.LUT P0, PT, PT, PT, UP0, 0x80, 0x0 ;  /* 0x000000000000781c */ /* 0x000fe20003f0f008 */
[----:B------:R-:W-:Y:S01]  /*aa00*/  @UP0 UIADD3 UR5, UR23, UR39, URZ ;  /* 0x0000002717050290 */ /* 0x000fe2000fffe03f */
[----:B------:R-:W-:-:S03]  /*aa10*/  @UP0 ULDC.64 UR8, c[0x0][0x450] ;  /* 0x0001140000080ab9 */ /* 0x000fc60000000a00 */
[----:B------:R-:W-:Y:S02]  /*aa20*/  @UP0 UIMAD.WIDE.U32 UR14, UR5, UR8, URZ ;  /* 0x00000008050e02a5 */ /* 0x000fe4000f8e003f */
[----:B------:R-:W-:-:S04]  /*aa30*/  @UP0 UIMAD UR5, UR5, UR9, URZ ;  /* 0x00000009050502a4 */ /* 0x000fc8000f8e023f */
[----:B------:R-:W-:Y:S01]  /*aa40*/  @UP0 UIADD3 UR21, UR15, UR5, URZ ;  /* 0x000000050f150290 */ /* 0x000fe2000fffe03f */
[----:B------:R-:W-:Y:S01]  /*aa50*/  @UP0 UMOV UR20, UR14 ;  /* 0x0000000e00140c82 */ /* 0x000fe20008000000 */
        /* <DEDUP_REMOVED lines=78> */
.L_x_779:
        /* <DEDUP_REMOVED lines=21> */
.L_x_780:
        /* <DEDUP_REMOVED lines=9> */
[----:B------:R-:W-:Y:S01]  /*b120*/  SHF.R.S32.HI R54, RZ, 0x3, R7 ;  /* 0x00000003ff367819 */ /* 0x000fe20000011407 */
[----:B------:R-:W-:Y:S01]  /*b130*/  USHF.R.S32.HI UR22, URZ, 0x1f, UR59 ;  /* 0x0000001f3f167899 */ /* 0x000fe2000801143b */
[----:B------:R-:W-:Y:S01]  /*b140*/  BSSY B0, `(.L_x_781) ;  /* 0x0000032000007945 */ /* 0x000fe20003800000 */
[----:B------:R-:W-:Y:S01]  /*b150*/  ULDC.64 UR18, c[0x0][0x468] ;  /* 0x00011a0000127ab9 */ /* 0x000fe20000000a00 */
[----:B------:R-:W-:Y:S01]  /*b160*/  ISETP.GE.AND P5, PT, R54, UR10, PT ;  /* 0x0000000a36007c0c */ /* 0x000fe2000bfa6270 */
[----:B------:R-:W-:Y:S01]  /*b170*/  IMAD.U32 R4, RZ, RZ, UR13 ;  /* 0x0000000dff047e24 */ /* 0x000fe2000f8e00ff */
[----:B------:R-:W-:Y:S01]  /*b180*/  UIMAD UR13, UR22, UR18, URZ ;  /* 0x00000012160d72a4 */ /* 0x000fe2000f8e023f */
[----:B------:R-:W-:-:S03]  /*b190*/  SHF.R.S32.HI R53, RZ, 0x1f, R54 ;  /* 0x0000001fff357819 */ /* 0x000fc60000011436 */
        /* <DEDUP_REMOVED lines=13> */
[----:B------:R-:W-:-:S04]  /*b270*/  IMAD.WIDE.U32 R8, R5, UR5, R62 ;  /* 0x0000000505087c25 */ /* 0x000fc8000f8e003e */
[----:B------:R-:W-:Y:S01]  /*b280*/  VIADD R5, R54, 0x20 ;  /* 0x0000002036057836 */ /* 0x000fe20000000000 */
[----:B------:R-:W-:Y:S01]  /*b290*/  IADD3 R64, P0, R8, UR20, RZ ;  /* 0x0000001408407c10 */ /* 0x000fe2000ff1e0ff */
[----:B------:R-:W-:-:S03]  /*b2a0*/  VIADD R55, R68, 0xc0 ;  /* 0x000000c044377836 */ /* 0x000fc60000000000 */
[----:B------:R-:W-:Y:S02]  /*b2b0*/  IADD3.X R65, R9, UR21, R4, P0, !PT ;  /* 0x0000001509417c10 */ /* 0x000fe400087fe404 */
[----:B------:R-:W-:Y:S02]  /*b2c0*/  MOV R4, UR18 ;  /* 0x0000001200047c02 */ /* 0x000fe40008000f00 */
[----:B------:R-:W-:-:S03]  /*b2d0*/  ISETP.GE.AND P4, PT, R5, UR10, PT ;  /* 0x0000000a05007c0c */ /* 0x000fc6000bf86270 */
[----:B------:R-:W-:-:S04]  /*b2e0*/  IMAD.WIDE.U32 R64, R4, UR59, R64 ;  /* 0x0000003b04407c25 */ /* 0x000fc8000f8e0040 */
[----:B------:R-:W-:Y:S01]  /*b2f0*/  VIADD R59, R65, UR19 ;  /* 0x00000013413b7c36 */ /* 0x000fe20008000000 */
[----:B-1-34-:R-:W-:Y:S06]  /*b300*/  @P5 BRA `(.L_x_782) ;  /* 0x0000000000545947 */ /* 0x01afec0003800000 */
[----:B------:R-:W-:Y:S01]  /*b310*/  ULDC UR13, c[0x0][0x2d0] ;  /* 0x0000b400000d7ab9 */ /* 0x000fe20000000800 */
[----:B------:R-:W1:Y:S01]  /*b320*/  LDS.128 R16, [R56+0x1a000] ;  /* 0x01a0000038107984 */ /* 0x000e620000000c00 */
[----:B------:R-:W-:Y:S01]  /*b330*/  ISETP.GE.AND P3, PT, R68, UR13, PT ;  /* 0x0000000d44007c0c */ /* 0x000fe2000bf66270 */
[----:B------:R-:W-:Y:S01]  /*b340*/  IMAD.MOV.U32 R58, RZ, RZ, R64 ;  /* 0x000000ffff3a7224 */ /* 0x000fe200078e0040 */
[----:B------:R-:W-:Y:S01]  /*b350*/  ISETP.GE.AND P2, PT, R52, UR13, PT ;  /* 0x0000000d34007c0c */ /* 0x000fe2000bf46270 */
[----:B------:R-:W2:Y:S01]  /*b360*/  LDS.128 R12, [R56+0x1c000] ;  /* 0x01c00000380c7984 */ /* 0x000ea20000000c00 */
[----:B------:R-:W-:Y:S01]  /*b370*/  IMAD R61, R53, UR8, RZ ;  /* 0x00000008353d7c24 */ /* 0x000fe2000f8e02ff */
[----:B------:R-:W-:Y:S01]  /*b380*/  ISETP.GE.AND P1, PT, R57, UR13, PT ;  /* 0x0000000d39007c0c */ /* 0x000fe2000bf26270 */
[C---:B------:R-:W-:Y:S01]  /*b390*/  IMAD.WIDE.U32 R66, R54.reuse, UR8, R58 ;  /* 0x0000000836427c25 */ /* 0x040fe2000f8e003a */
[----:B------:R-:W3:Y:S01]  /*b3a0*/  LDS.128 R8, [R56+0x1e000] ;  /* 0x01e0000038087984 */ /* 0x000ee20000000c00 */
[----:B------:R-:W-:Y:S01]  /*b3b0*/  ISETP.GE.AND P0, PT, R55, UR13, PT ;  /* 0x0000000d37007c0c */ /* 0x000fe2000bf06270 */
[----:B------:R-:W-:Y:S01]  /*b3c0*/  ULDC.64 UR18, c[0x0][0x3f0] ;  /* 0x0000fc0000127ab9 */ /* 0x000fe20000000a00 */
[----:B------:R-:W-:Y:S01]  /*b3d0*/  IMAD R58, R54, UR9, R61 ;  /* 0x00000009363a7c24 */ /* 0x000fe2000f8e023d */
[----:B------:R-:W-:-:S02]  /*b3e0*/  LEA R60, P6, R66, UR18, 0x1 ;  /* 0x00000012423c7c11 */ /* 0x000fc4000f8c08ff */
[----:B------:R-:W4:Y:S01]  /*b3f0*/  @!P3 LDS.128 R4, [R56+0x18000] ;  /* 0x018000003804b984 */ /* 0x000f220000000c00 */
[----:B------:R-:W-:-:S05]  /*b400*/  IMAD.IADD R58, R58, 0x1, R67 ;  /* 0x000000013a3a7824 */ /* 0x000fca00078e0243 */
[----:B------:R-:W-:-:S05]  /*b410*/  LEA.HI.X R61, R66, UR19, R58, 0x1, P6 ;  /* 0x00000013423d7c11 */ /* 0x000fca000b0f0c3a */
[----:B-1----:R1:W-:Y:S04]  /*b420*/  @!P2 STG.E.128 desc[UR6][R60.64+0x80], R16 ;  /* 0x000080103c00a986 */ /* 0x0023e8000c101d06 */
[----:B--2---:R1:W-:Y:S04]  /*b430*/  @!P1 STG.E.128 desc[UR6][R60.64+0x100], R12 ;  /* 0x0001000c3c009986 */ /* 0x0043e8000c101d06 */
[----:B---3--:R1:W-:Y:S04]  /*b440*/  @!P0 STG.E.128 desc[UR6][R60.64+0x180], R8 ;  /* 0x000180083c008986 */ /* 0x0083e8000c101d06 */
[----:B----4-:R1:W-:Y:S02]  /*b450*/  @!P3 STG.E.128 desc[UR6][R60.64], R4 ;  /* 0x000000043c00b986 */ /* 0x0103e4000c101d06 */
.L_x_782:
[----:B------:R-:W-:Y:S05]  /*b460*/  BSYNC B0 ;  /* 0x0000000000007941 */ /* 0x000fea0003800000 */
.L_x_781:
        /* <DEDUP_REMOVED lines=21> */
.L_x_784:
[----:B------:R-:W-:Y:S05]  /*b5c0*/  BSYNC B0 ;  /* 0x0000000000007941 */ /* 0x000fea0003800000 */
.L_x_783:
        /* <DEDUP_REMOVED lines=33> */
[----:B---3--:R3:W-:Y:S04]  /*b7e0*/  @!P3 STG.E.128 desc[UR6][R38.64], R12 ;  /* 0x0000000c2600b986 */ /* 0x0087e8000c101d06 */
[----:B--2---:R3:W-:Y:S04]  /*b7f0*/  @!P2 STG.E.128 desc[UR6][R38.64+0x80], R8 ;  /* 0x000080082600a986 */ /* 0x0047e8000c101d06 */
[----:B----4-:R3:W-:Y:S04]  /*b800*/  @!P1 STG.E.128 desc[UR6][R38.64+0x100], R4 ;  /* 0x0001000426009986 */ /* 0x0107e8000c101d06 */
[----:B-1----:R3:W-:Y:S02]  /*b810*/  @!P0 STG.E.128 desc[UR6][R38.64+0x180], R16 ;  /* 0x0001801026008986 */ /* 0x0027e4000c101d06 */
.L_x_786:
[----:B------:R-:W-:Y:S05]  /*b820*/  BSYNC B0 ;  /* 0x0000000000007941 */ /* 0x000fea0003800000 */
.L_x_785:
        /* <DEDUP_REMOVED lines=20> */
.L_x_757:
[----:B------:R-:W-:Y:S05]  /*b970*/  BSYNC B1 ;  /* 0x0000000000017941 */ /* 0x000fea0003800000 */
.L_x_743:
[----:B---34-:R-:W3:Y:S01]  /*b980*/  LDL.LU R4, [R1+0x8] ;  /* 0x0000080001047983 */ /* 0x018ee20000300800 */
[----:B------:R-:W-:Y:S02]  /*b990*/  ULDC UR8, c[0x0][0x2c8] ;  /* 0x0000b20000087ab9 */ /* 0x000fe40000000800 */
[----:B------:R-:W-:-:S04]  /*b9a0*/  UIADD3 UR8, UR8, 0x3f, URZ ;  /* 0x0000003f08087890 */ /* 0x000fc8000fffe03f */
[----:B------:R-:W-:-:S04]  /*b9b0*/  USHF.R.S32.HI UR5, URZ, 0x1f, UR8 ;  /* 0x0000001f3f057899 */ /* 0x000fc80008011408 */
[----:B------:R-:W-:-:S03]  /*b9c0*/  ULEA.HI UR5, UR5, UR8, URZ, 0x6 ;  /* 0x0000000805057291 */ /* 0x000fc6000f8f303f */
[----:B------:R-:W-:Y:S01]  /*b9d0*/  ULDC UR8, c[0x0][0xc] ;  /* 0x0000030000087ab9 */ /* 0x000fe20000000800 */
[----:B------:R-:W-:Y:S02]  /*b9e0*/  USHF.R.S32.HI UR5, URZ, 0x6, UR5 ;  /* 0x000000063f057899 */ /* 0x000fe40008011405 */
[----:B------:R-:W-:-:S04]  /*b9f0*/  UIADD3 UR12, UR8, UR12, URZ ;  /* 0x0000000c080c7290 */ /* 0x000fc8000fffe03f */
[----:B------:R-:W-:-:S06]  /*ba00*/  UISETP.GE.AND UP0, UPT, UR12, UR5, UPT ;  /* 0x000000050c00728c */ /* 0x000fcc000bf06270 */
[----:B------:R-:W-:Y:S02]  /*ba10*/  PLOP3.LUT P0, PT, PT, PT, UP0, 0x80, 0x0 ;  /* 0x000000000000781c */ /* 0x000fe40003f0f008 */
[----:B---3--:R-:W-:-:S13]  /*ba20*/  R2UR UR9, R4 ;  /* 0x00000000040972ca */ /* 0x008fda00000e0000 */
[----:B------:R-:W-:-:S06]  /*ba30*/  UIADD3 UR9, UR9, 0x1, URZ ;  /* 0x0000000109097890 */ /* 0x000fcc000fffe03f */
[----:B------:R-:W-:-:S05]  /*ba40*/  IMAD.U32 R4, RZ, RZ, UR9 ;  /* 0x00000009ff047e24 */ /* 0x000fca000f8e00ff */
[----:B------:R3:W-:Y:S01]  /*ba50*/  STL [R1+0x8], R4 ;  /* 0x0000080401007387 */ /* 0x0007e20000100800 */
[----:B------:R-:W-:Y:S05]  /*ba60*/  @P0 BRA `(.L_x_787) ;  /* 0x0000000000040947 */ /* 0x000fea0003800000 */
[----:B------:R-:W-:Y:S05]  /*ba70*/  BRA `(.L_x_788) ;  /* 0xffffff4c00d87947 */ /* 0x000fea000383ffff */
.L_x_787:
[----:B------:R-:W-:Y:S05]  /*ba80*/  EXIT ;  /* 0x000000000000794d */ /* 0x000fea0003800000 */
.L_x_789:
        /* <DEDUP_REMOVED lines=15> */
.L_x_1054:


//--------------------- .text._ZN5flash44flash_bwd_dq_dk_dv_loop_seqk_parallel_kernelI23Flash_bwd_kernel_traitsILi256ELi64ELi64ELi8ELi4ELi2ELi2ELb0ELb0EN7cutlass6half_tE19Flash_kernel_traitsILi256ELi64ELi64ELi8ES3_EELb0ELb1ELb0ELb0ELb0ELb0ELb1EEEvNS_16Flash_bwd_paramsE --------------------------
	.section	.text._ZN5flash44flash_bwd_dq_dk_dv_loop_seqk_parallel_kernelI23Flash_bwd_kernel_traitsILi256ELi64ELi64ELi8ELi4ELi2ELi2ELb0ELb0EN7cutlass6half_tE19Flash_kernel_traitsILi256ELi64ELi64ELi8ES3_EELb0ELb1ELb0ELb0ELb0ELb0ELb1EEEvNS_16Flash_bwd_paramsE,"ax",@progbits
	.align	128
        .global         _ZN5flash44flash_bwd_dq_dk_dv_loop_seqk_parallel_kernelI23Flash_bwd_kernel_traitsILi256ELi64ELi64ELi8ELi4ELi2ELi2ELb0ELb0EN7cutlass6half_tE19Flash_kernel_traitsILi256ELi64ELi64ELi8ES3_EELb0ELb1ELb0ELb0ELb0ELb0ELb1EEEvNS_16Flash_bwd_paramsE
        .type           _ZN5flash44flash_bwd_dq_dk_dv_loop_seqk_parallel_kernelI23Flash_bwd_kernel_traitsILi256ELi64ELi64ELi8ELi4ELi2ELi2ELb0ELb0EN7cutlass6half_tE19Flash_kernel_traitsILi256ELi64ELi64ELi8ES3_EELb0ELb1ELb0ELb0ELb0ELb0ELb1EEEvNS_16Flash_bwd_paramsE,@function
        .size           _ZN5flash44flash_bwd_dq_dk_dv_loop_seqk_parallel_kernelI23Flash_bwd_kernel_traitsILi256ELi64ELi64ELi8ELi4ELi2ELi2ELb0ELb0EN7cutlass6half_tE19Flash_kernel_traitsILi256ELi64ELi64ELi8ES3_EELb0ELb1ELb0ELb0ELb0ELb0ELb1EEEvNS_16Flash_bwd_paramsE,(.L_x_1055 - _ZN5flash44flash_bwd_dq_dk_dv_loop_seqk_parallel_kernelI23Flash_bwd_kernel_traitsILi256ELi64ELi64ELi8ELi4ELi2ELi2ELb0ELb0EN7cutlass6half_tE19Flash_kernel_traitsILi256ELi64ELi64ELi8ES3_EELb0ELb1ELb0ELb0ELb0ELb0ELb1EEEvNS_16Flash_bwd_paramsE)
        .other          _ZN5flash44flash_bwd_dq_dk_dv_loop_seqk_parallel_kernelI23Flash_bwd_kernel_traitsILi256ELi64ELi64ELi8ELi4ELi2ELi2ELb0ELb0EN7cutlass6half_tE19Flash_kernel_traitsILi256ELi64ELi64ELi8ES3_EELb0ELb1ELb0ELb0ELb0ELb0ELb1EEEvNS_16Flash_bwd_paramsE,@"STO_CUDA_ENTRY STV_DEFAULT"
_ZN5flash44flash_bwd_dq_dk_dv_loop_seqk_parallel_kernelI23Flash_bwd_kernel_traitsILi256ELi64ELi64ELi8ELi4ELi2ELi2ELb0ELb0EN7cutlass6half_tE19Flash_kernel_traitsILi256ELi64ELi64ELi8ES3_EELb0ELb1ELb0ELb0ELb0ELb0ELb1EEEvNS_16Flash_bwd_paramsE:
.text._ZN5flash44flash_bwd_dq_dk_dv_loop_seqk_parallel_kernelI23Flash_bwd_kernel_traitsILi256ELi64ELi64ELi8ELi4ELi2ELi2ELb0ELb0EN7cutlass6half_tE19Flash_kernel_traitsILi256ELi64ELi64ELi8ES3_EELb0ELb1ELb0ELb0ELb0ELb0ELb1EEEvNS_16Flash_bwd_paramsE:
        /* <DEDUP_REMOVED lines=16> */
[----:B------:R-:W-:Y:S01]  /*0100*/  IMAD.MOV.U32 R247, RZ, RZ, 0x40 ;  /* 0x00000040fff77424 */ /* 0x000fe200078e00ff */
[----:B------:R-:W-:-:S03]  /*0110*/  UMOV UR61, 0xffff8000 ;  /* 0xffff8000003d7882 */ /* 0x000fc60000000000 */
        /* <DEDUP_REMOVED lines=142> */
.L_x_836:
        /* <DEDUP_REMOVED lines=19> */
[----:B-1-3--:R-:W-:Y:S01]  /*0b30*/  IMAD.U32 R14, RZ, RZ, UR8 ;  /* 0x00000008ff0e7e24 */ /* 0x00afe2000f8e00ff */
        /* <DEDUP_REMOVED lines=38> */
[----:B------:R-:W-:-:S04]  /*0da0*/  ISETP.NE.U32.AND P0, PT, RZ, UR12, PT ;  /* 0x0000000cff007c0c */ /* 0x000fc8000bf05070 */
[----:B------:R-:W-:Y:S02]  /*0db0*/  ISETP.NE.AND.EX P0, PT, RZ, UR13, PT, P0 ;  /* 0x0000000dff007c0c */ /* 0x000fe4000bf05300 */
[----:B---3--:R-:W-:Y:S01]  /*0dc0*/  @P1 R2UR UR22, R4 ;  /* 0x00000000041612ca */ /* 0x008fe200000e0000 */
[----:B------:R-:W-:Y:S01]  /*0dd0*/  USHF.L.U32 UR12, UR14, 0x6, URZ ;  /* 0x000000060e0c7899 */ /* 0x000fe2000800063f */
        /* <DEDUP_REMOVED lines=11> */
.L_x_790:
        /* <DEDUP_REMOVED lines=17> */
[----:B------:R-:W-:Y:S02]  /*0fa0*/  UIMAD.WIDE.U32 UR36, UR14, UR10, URZ ;  /* 0x0000000a0e2472a5 */ /* 0x000fe4000f8e003f */
[----:B------:R-:W-:Y:S02]  /*0fb0*/  UIMAD UR12, UR58, UR8, URZ ;  /* 0x000000083a0c72a4 */ /* 0x000fe4000f8e023f */
[----:B------:R-:W-:Y:S02]  /*0fc0*/  UISETP.NE.AND UP0, UPT, UR39, -0x1, UPT ;  /* 0xffffffff2700788c */ /* 0x000fe4000bf05270 */
[----:B------:R-:W-:-:S02]  /*0fd0*/  UIMAD UR53, UR14, UR11, UR37 ;  /* 0x0000000b0e3572a4 */ /* 0x000fc4000f8e0225 */
[----:B------:R-:W-:Y:S02]  /*0fe0*/  UIMAD.WIDE.U32 UR30, UR50, UR8, URZ ;  /* 0x00000008321e72a5 */ /* 0x000fe4000f8e003f */
[----:B------:R-:W-:Y:S01]  /*0ff0*/  UIMAD UR40, UR50, UR9, UR12 ;  /* 0x00000009322872a4 */ /* 0x000fe2000f8e020c */
[----:B------:R-:W-:Y:S02]  /*1000*/  @UP1 ULDC.64 UR10, c[0x0][0x420] ;  /* 0x00010800000a1ab9 */ /* 0x000fe40000000a00 */
[----:B------:R-:W-:Y:S01]  /*1010*/  @!UP1 ULDC.64 UR8, c[0x0][0x418] ;  /* 0x0001060000089ab9 */ /* 0x000fe20000000a00 */
[----:B------:R-:W-:Y:S02]  /*1020*/  @UP1 UIMAD.WIDE.U32 UR46, UR5, UR10, URZ ;  /* 0x0000000a052e12a5 */ /* 0x000fe4000f8e003f */
[----:B------:R-:W-:Y:S02]  /*1030*/  USHF.L.U32 UR13, UR50, 0x7, URZ ;  /* 0x00000007320d7899 */ /* 0x000fe4000800063f */
[----:B------:R-:W-:Y:S01]  /*1040*/  @!UP1 UIMAD UR10, UR58, UR8, URZ ;  /* 0x000000083a0a92a4 */ /* 0x000fe2000f8e023f */
[----:B-1----:R-:W-:Y:S01]  /*1050*/  IABS R5, R2 ;  /* 0x0000000200057213 */ /* 0x002fe20000000000 */
[----:B------:R-:W-:Y:S01]  /*1060*/  UIADD3 UR14, UR38, 0x3f, URZ ;  /* 0x0000003f260e7890 */ /* 0x000fe2000fffe03f */
[----:B------:R-:W-:Y:S01]  /*1070*/  ISETP.NE.AND P3, PT, R2, RZ, PT ;  /* 0x000000ff0200720c */ /* 0x000fe20003f65270 */
[----:B------:R-:W-:Y:S01]  /*1080*/  ULDC UR59, c[0x0][0x2d4] ;  /* 0x0000b500003b7ab9 */ /* 0x000fe20000000800 */
[----:B------:R-:W1:Y:S01]  /*1090*/  I2F.RP R14, R5 ;  /* 0x00000005000e7306 */ /* 0x000e620000209400 */
[----:B------:R-:W-:Y:S01]  /*10a0*/  USHF.L.U64.HI UR17, UR50, 0x7, UR58 ;  /* 0x0000000732117899 */ /* 0x000fe2000801023a */
[----:B------:R-:W-:Y:S01]  /*10b0*/  ULDC.64 UR26, c[0x0][0x240] ;  /* 0x00009000001a7ab9 */ /* 0x000fe20000000a00 */
[----:B------:R-:W-:Y:S01]  /*10c0*/  USHF.R.S32.HI UR48, URZ, 0x1f, UR59 ;  /* 0x0000001f3f307899 */ /* 0x000fe2000801143b */
[----:B------:R-:W-:Y:S01]  /*10d0*/  ULDC UR24, c[0x0][0x2dc] ;  /* 0x0000b70000187ab9 */ /* 0x000fe20000000800 */
[----:B------:R-:W-:Y:S01]  /*10e0*/  ULDC UR51, c[0x0][0x270] ;  /* 0x00009c0000337ab9 */ /* 0x000fe20000000800 */
[----:B------:R-:W-:Y:S01]  /*10f0*/  USEL UR43, UR13, URZ, UP2 ;  /* 0x0000003f0d2b7287 */ /* 0x000fe20009000000 */
[----:B------:R-:W-:Y:S01]  /*1100*/  ULDC.U8 UR21, c[0x0][0x480] ;  /* 0x0001200000157ab9 */ /* 0x000fe20000000000 */
[----:B------:R-:W-:Y:S01]  /*1110*/  ULDC.U8 UR20, c[0x0][0x3d8] ;  /* 0x0000f60000147ab9 */ /* 0x000fe20000000000 */
[----:B------:R-:W-:-:S02]  /*1120*/  @UP1 UIMAD UR41, UR5, UR11, UR47 ;  /* 0x0000000b052912a4 */ /* 0x000fc4000f8e022f */
[----:B------:R-:W-:Y:S01]  /*1130*/  @!UP1 UIMAD.WIDE.U32 UR44, UR50, UR8, URZ ;  /* 0x00000008322c92a5 */ /* 0x000fe2000f8e003f */
[----:B-1----:R-:W1:Y:S01]  /*1140*/  MUFU.RCP R14, R14 ;  /* 0x0000000e000e7308 */ /* 0x002e620000001000 */
[----:B------:R-:W-:Y:S02]  /*1150*/  @!UP1 UIMAD UR35, UR50, UR9, UR10 ;  /* 0x00000009322392a4 */ /* 0x000fe4000f8e020a */
[----:B------:R-:W-:Y:S02]  /*1160*/  USHF.R.S32.HI UR19, URZ, 0x1f, UR14 ;  /* 0x0000001f3f137899 */ /* 0x000fe4000801140e */
[----:B------:R-:W-:Y:S02]  /*1170*/  UIMAD.WIDE.U32 UR12, UR5, UR26, URZ ;  /* 0x0000001a050c72a5 */ /* 0x000fe4000f8e003f */
[----:B------:R-:W-:Y:S02]  /*1180*/  UIMAD UR23, UR5, UR27, URZ ;  /* 0x0000001b051772a4 */ /* 0x000fe4000f8e023f */
[----:B------:R-:W-:-:S02]  /*1190*/  @UP0 UIADD3 UR15, UR22, UR39, URZ ;  /* 0x00000027160f0290 */ /* 0x000fc4000fffe03f */
[----:B------:R-:W-:Y:S02]  /*11a0*/  UIMAD.WIDE UR8, UR24, UR51, URZ ;  /* 0x00000033180872a5 */ /* 0x000fe4000f8e023f */
[----:B------:R-:W-:Y:S02]  /*11b0*/  UIMAD.WIDE.U32 UR10, UR50, UR59, URZ ;  /* 0x0000003b320a72a5 */ /* 0x000fe4000f8e003f */
[----:B------:R-:W-:Y:S01]  /*11c0*/  USEL UR37, UR17, URZ, UP2 ;  /* 0x0000003f11257287 */ /* 0x000fe20009000000 */
[----:B-1----:R-:W-:Y:S01]  /*11d0*/  VIADD R14, R14, 0xffffffe ;  /* 0x0ffffffe0e0e7836 */ /* 0x002fe20000000000 */
[----:B------:R-:W-:Y:S02]  /*11e0*/  UISETP.NE.AND UP4, UPT, UR21, URZ, UPT ;  /* 0x0000003f1500728c */ /* 0x000fe4000bf85270 */
[----:B------:R-:W-:Y:S01]  /*11f0*/  UISETP.NE.AND UP3, UPT, UR20, URZ, UPT ;  /* 0x0000003f1400728c */ /* 0x000fe2000bf65270 */
[----:B------:R-:W1:Y:S01]  /*1200*/  F2I.FTZ.U32.TRUNC.NTZ R15, R14 ;  /* 0x0000000e000f7305 */ /* 0x000e62000021f000 */
[----:B------:R-:W-:Y:S01]  /*1210*/  UIMAD UR17, UR48, UR50, URZ ;  /* 0x00000032301172a4 */ /* 0x000fe2000f8e023f */
[----:B------:R-:W-:Y:S01]  /*1220*/  @UP0 ULDC.64 UR20, c[0x0][0x248] ;  /* 0x0000920000140ab9 */ /* 0x000fe20000000a00 */
[----:B------:R-:W-:-:S02]  /*1230*/  UIADD3 UR40, UR31, UR40, URZ ;  /* 0x000000281f287290 */ /* 0x000fc4000fffe03f */
[----:B------:R-:W-:Y:S02]  /*1240*/  ULEA.HI UR32, UR19, UR14, URZ, 0x6 ;  /* 0x0000000e13207291 */ /* 0x000fe4000f8f303f */
[----:B------:R-:W-:Y:S02]  /*1250*/  @UP0 UIMAD.WIDE.U32 UR28, UR15, UR20, URZ ;  /* 0x000000140f1c02a5 */ /* 0x000fe4000f8e003f */
[----:B------:R-:W-:Y:S02]  /*1260*/  @UP0 UIMAD UR49, UR15, UR21, URZ ;  /* 0x000000150f3102a4 */ /* 0x000fe4000f8e023f */
[----:B------:R-:W-:Y:S02]  /*1270*/  @UP1 UIADD3 UR40, UR13, UR23, URZ ;  /* 0x000000170d281290 */ /* 0x000fe4000fffe03f */
[----:B------:R-:W-:Y:S01]  /*1280*/  UIMAD.WIDE.U32 UR14, UR8, UR10, URZ ;  /* 0x0000000a080e72a5 */ /* 0x000fe2000f8e003f */
[--C-:B-1----:R-:W-:Y:S01]  /*1290*/  IMAD.MOV R3, RZ, RZ, -R15.reuse ;  /* 0x000000ffff037224 */ /* 0x102fe200078e0a0f */
[----:B------:R-:W-:Y:S01]  /*12a0*/  UIMAD UR23, UR9, UR10, URZ ;  /* 0x0000000a091772a4 */ /* 0x000fe2000f8e023f */
[----:B------:R-:W-:Y:S01]  /*12b0*/  IMAD.MOV.U32 R14, RZ, RZ, RZ ;  /* 0x000000ffff0e7224 */ /* 0x000fe200078e00ff */
[----:B------:R-:W-:Y:S01]  /*12c0*/  UIMAD UR10, UR58, UR59, UR17 ;  /* 0x0000003b3a0a72a4 */ /* 0x000fe2000f8e0211 */
[----:B------:R-:W-:Y:S01]  /*12d0*/  IMAD R4, R3, R5, RZ ;  /* 0x0000000503047224 */ /* 0x000fe200078e02ff */
[----:B------:R-:W-:Y:S01]  /*12e0*/  IABS R3, UR57 ;  /* 0x0000003900037c13 */ /* 0x000fe20008000000 */
[----:B------:R-:W-:Y:S01]  /*12f0*/  ULDC UR54, c[0x0][0x2c4] ;  /* 0x0000b10000367ab9 */ /* 0x000fe20000000800 */
[----:B------:R-:W-:Y:S01]  /*1300*/  UIADD3 UR10, UR11, UR10, URZ ;  /* 0x0000000a0b0a7290 */ /* 0x000fe2000fffe03f */
[----:B------:R-:W-:Y:S01]  /*1310*/  IMAD.HI.U32 R4, R15, R4, R14 ;  /* 0x000000040f047227 */ /* 0x000fe200078e000e */
[----:B------:R-:W-:-:S02]  /*1320*/  @UP3 UIMAD UR19, UR50, UR54, URZ ;  /* 0x00000036321332a4 */ /* 0x000fc4000f8e023f */
[----:B------:R-:W-:Y:S02]  /*1330*/  UIMAD UR23, UR8, UR10, UR23 ;  /* 0x0000000a081772a4 */ /* 0x000fe4000f8e0217 */
[----:B------:R-:W-:Y:S01]  /*1340*/  ULOP3.LUT UR10, UR32, 0xffffffc0, URZ, 0xc0, !UPT ;  /* 0xffffffc0200a7892 */ /* 0x000fe2000f8ec03f */
[----:B------:R-:W-:Y:S01]  /*1350*/  IMAD.HI.U32 R10, R4, R3, RZ ;  /* 0x00000003040a7227 */ /* 0x000fe200078e00ff */
[----:B------:R-:W-:Y:S02]  /*1360*/  @UP3 USEL UR19, UR19, UR5, !UP1 ;  /* 0x0000000513133287 */ /* 0x000fe4000c800000 */
[----:B------:R-:W-:Y:S01]  /*1370*/  @!UP3 UIMAD UR17, UR50, UR51, UR57 ;  /* 0x000000333211b2a4 */ /* 0x000fe2000f8e0239 */
[----:B------:R-:W-:Y:S01]  /*1380*/  IMAD.MOV R4, RZ, RZ, -R10 ;  /* 0x000000ffff047224 */ /* 0x000fe200078e0a0a */
[----:B------:R-:W-:Y:S01]  /*1390*/  @UP3 ULDC UR11, c[0x0][0x2e4] ;  /* 0x0000b900000b3ab9 */ /* 0x000fe20000000800 */
[----:B------:R-:W-:Y:S02]  /*13a0*/  UIADD3 UR10, UR10, -0x40, URZ ;  /* 0xffffffc00a0a7890 */ /* 0x000fe4000fffe03f */
[----:B------:R-:W-:Y:S01]  /*13b0*/  IMAD R4, R5, R4, R3 ;  /* 0x0000000405047224 */ /* 0x000fe200078e0203 */
[----:B------:R-:W-:Y:S01]  /*13c0*/  USEL UR42, UR30, UR12, !UP1 ;  /* 0x0000000c1e2a7287 */ /* 0x000fe2000c800000 */
[----:B------:R-:W-:Y:S01]  /*13d0*/  LOP3.LUT R3, R2, UR57, RZ, 0x3c, !PT ;  /* 0x0000003902037c12 */ /* 0x000fe2000f8e3cff */
[----:B------:R-:W-:-:S02]  /*13e0*/  @UP3 UIMAD UR51, UR57, UR11, UR19 ;  /* 0x0000000b393332a4 */ /* 0x000fc4000f8e0213 */
[----:B------:R-:W-:Y:S01]  /*13f0*/  ISETP.GT.U32.AND P1, PT, R5, R4, PT ;  /* 0x000000040500720c */ /* 0x000fe20003f24070 */
[----:B------:R-:W-:Y:S01]  /*1400*/  UIMAD.WIDE.U32 UR12, UR8, UR5, URZ ;  /* 0x00000005080c72a5 */ /* 0x000fe2000f8e003f */
[----:B------:R-:W-:Y:S01]  /*1410*/  ISETP.GE.AND P2, PT, R3, RZ, PT ;  /* 0x000000ff0300720c */ /* 0x000fe20003f46270 */
[----:B------:R-:W-:Y:S02]  /*1420*/  @!UP3 UIMAD UR51, UR17, UR54, URZ ;  /* 0x000000361133b2a4 */ /* 0x000fe4000f8e023f */
[----:B------:R-:W-:Y:S02]  /*1430*/  USHF.R.S32.HI UR17, URZ, 0x1f, UR10 ;  /* 0x0000001f3f117899 */ /* 0x000fe4000801140a */
[----:B------:R-:W-:Y:S02]  /*1440*/  UIADD3 UR11, UP2, UR10, UR43, URZ ;  /* 0x0000002b0a0b7290 */ /* 0x000fe4000ff5e03f */
[----:B------:R-:W-:Y:S02]  /*1450*/  USEL UR56, UR14, UR12, !UP1 ;  /* 0x0000000c0e387287 */ /* 0x000fe4000c800000 */
[----:B------:R-:W-:-:S02]  /*1460*/  UIADD3.X UR14, UR17, UR37, URZ, UP2, !UPT ;  /* 0x00000025110e7290 */ /* 0x000fc400097fe43f */
[-C--:B------:R-:W-:Y:S01]  /*1470*/  @!P1 IADD3 R4, R4, -R5.reuse, RZ ;  /* 0x8000000504049210 */ /* 0x080fe20007ffe0ff */
[----:B------:R-:W-:Y:S01]  /*1480*/  @!P1 VIADD R10, R10, 0x1 ;  /* 0x000000010a0a9836 */ /* 0x000fe20000000000 */
[----:B------:R-:W-:Y:S01]  /*1490*/  UIMAD UR12, UR9, UR11, URZ ;  /* 0x0000000b090c72a4 */ /* 0x000fe2000f8e023f */
[----:B------:R-:W-:Y:S01]  /*14a0*/  PLOP3.LUT P1, PT, PT, PT, UP0, 0x80, 0x0 ;  /* 0x000000000000781c */ /* 0x000fe20003f2f008 */
[----:B------:R-:W-:Y:S01]  /*14b0*/  @UP0 UIADD3 UR34, UR22, UR39, URZ ;  /* 0x0000002716220290 */ /* 0x000fe2000fffe03f */
[----:B------:R-:W-:Y:S01]  /*14c0*/  ISETP.GE.U32.AND P0, PT, R4, R5, PT ;  /* 0x000000050400720c */ /* 0x000fe20003f06070 */
[----:B------:R-:W-:Y:S02]  /*14d0*/  UIMAD UR52, UR57, UR24, URZ ;  /* 0x00000018393472a4 */ /* 0x000fe4000f8e023f */
[----:B------:R-:W-:Y:S01]  /*14e0*/  UIADD3 UR43, UR15, UR23, URZ ;  /* 0x000000170f2b7290 */ /* 0x000fe2000fffe03f */
[----:B------:R-:W-:Y:S01]  /*14f0*/  @UP0 ULDC.64 UR24, c[0x0][0x250] ;  /* 0x0000940000180ab9 */ /* 0x000fe20000000a00 */
[----:B------:R-:W-:-:S02]  /*1500*/  UIMAD.WIDE.U32 UR30, UR8, UR11, URZ ;  /* 0x0000000b081e72a5 */ /* 0x000fc4000f8e003f */
[----:B------:R-:W-:Y:S02]  /*1510*/  UIMAD UR15, UR9, UR5, URZ ;  /* 0x00000005090f72a4 */ /* 0x000fe4000f8e023f */
[----:B------:R-:W-:Y:S02]  /*1520*/  UIMAD UR11, UR8, UR14, UR12 ;  /* 0x0000000e080b72a4 */ /* 0x000fe4000f8e020c */
[----:B------:R-:W-:Y:S02]  /*1530*/  @UP0 UIMAD.WIDE.U32 UR8, UR34, UR24, URZ ;  /* 0x00000018220802a5 */ /* 0x000fe4000f8e003f */
[----:B------:R-:W-:Y:S01]  /*1540*/  @P0 VIADD R10, R10, 0x1 ;  /* 0x000000010a0a0836 */ /* 0x000fe20000000000 */
[----:B------:R-:W-:Y:S01]  /*1550*/  @UP0 UIMAD UR12, UR34, UR25, URZ ;  /* 0x00000019220c02a4 */ /* 0x000fe2000f8e023f */
[----:B------:R-:W-:Y:S01]  /*1560*/  PLOP3.LUT P0, PT, PT, PT, UP3, 0x80, 0x0 ;  /* 0x000000000000781c */ /* 0x000fe20003f0f038 */
[----:B------:R-:W-:Y:S02]  /*1570*/  @!UP1 UIADD3 UR41, UR45, UR35, URZ ;  /* 0x000000232d299290 */ /* 0x000fe4000fffe03f */
[----:B------:R-:W-:Y:S01]  /*1580*/  USEL UR54, UR36, URZ, UP4 ;  /* 0x0000003f24367287 */ /* 0x000fe2000a000000 */
[----:B------:R-:W-:Y:S01]  /*1590*/  @!P2 IADD3 R10, -R10, RZ, RZ ;  /* 0x000000ff0a0aa210 */ /* 0x000fe20007ffe1ff */
[----:B------:R-:W-:Y:S01]  /*15a0*/  USHF.R.S32.HI UR48, URZ, 0x6, UR32 ;  /* 0x000000063f307899 */ /* 0x000fe20008011420 */
[----:B------:R-:W-:Y:S01]  /*15b0*/  @!P3 LOP3.LUT R10, RZ, R2, RZ, 0x33, !PT ;  /* 0x00000002ff0ab212 */ /* 0x000fe200078e33ff */
[----:B------:R-:W-:-:S02]  /*15c0*/  USHF.R.S32.HI UR55, URZ, 0x1f, UR52 ;  /* 0x0000001f3f377899 */ /* 0x000fc40008011434 */
[----:B------:R-:W-:Y:S02]  /*15d0*/  @UP0 UIADD3 UR35, UR9, UR12, URZ ;  /* 0x0000000c09230290 */ /* 0x000fe4000fffe03f */
[----:B------:R-:W-:Y:S02]  /*15e0*/  USEL UR53, UR53, URZ, UP4 ;  /* 0x0000003f35357287 */ /* 0x000fe4000a000000 */
        /* <DEDUP_REMOVED lines=18> */
.L_x_792:
        /* <DEDUP_REMOVED lines=13> */
.L_x_793:
        /* <DEDUP_REMOVED lines=11> */
.L_x_794:
[----:B------:R-:W-:Y:S02]  /*1890*/  ULDC UR5, c[0x0][0x270] ;  /* 0x00009c0000057ab9 */ /* 0x000fe40000000800 */
[----:B------:R-:W-:-:S04]  /*18a0*/  UIMAD UR5, UR50, UR5, UR57 ;  /* 0x00000005320572a4 */ /* 0x000fc8000f8e0239 */
[----:B------:R-:W-:-:S12]  /*18b0*/  UIMAD UR5, UR5, UR59, URZ ;  /* 0x0000003b050572a4 */ /* 0x000fd8000f8e023f */
.L_x_795:
        /* <DEDUP_REMOVED lines=45> */
[----:B------:R3:W-:Y:S01]  /*1b90*/  STL [R1+0x14], R33 ;  /* 0x0000142101007387 */ /* 0x0007e20000100800 */
[----:B------:R-:W-:-:S02]  /*1ba0*/  IMAD.WIDE.U32 R16, R2, UR10, R16 ;  /* 0x0000000a02107c25 */ /* 0x000fc4000f8e0010 */
[----:B------:R-:W-:Y:S01]  /*1bb0*/  IADD3.X R19, R7, UR17, RZ, P0, !PT ;  /* 0x0000001107137c10 */ /* 0x000fe200087fe4ff */
[----:B------:R-:W-:Y:S01]  /*1bc0*/  UIADD3.X UR8, UR53, UR8, UR43, UP2, UP1 ;  /* 0x0000000835087290 */ /* 0x000fe200097e242b */
[----:B------:R-:W-:Y:S01]  /*1bd0*/  IADD3 R14, P0, R5, UR11, RZ ;  /* 0x0000000b050e7c10 */ /* 0x000fe2000ff1e0ff */
[----:B------:R-:W-:Y:S01]  /*1be0*/  IMAD.IADD R25, R17, 0x1, R24 ;  /* 0x0000000111197824 */ /* 0x000fe200078e0218 */
[----:B------:R-:W-:Y:S01]  /*1bf0*/  MOV R24, R16 ;  /* 0x0000001000187202 */ /* 0x000fe20000000f00 */
[----:B------:R-:W-:Y:S01]  /*1c00*/  IMAD R16, R19, UR26, RZ ;  /* 0x0000001a13107c24 */ /* 0x000fe2000f8e02ff */
[----:B------:R-:W-:Y:S01]  /*1c10*/  USHF.R.S32.HI UR17, URZ, 0x1f, UR12 ;  /* 0x0000001f3f117899 */ /* 0x000fe2000801140c */
        /* <DEDUP_REMOVED lines=9> */
[----:B------:R-:W-:-:S02]  /*1cb0*/  ULEA.HI UR17, UR17, UR12, URZ, 0x6 ;  /* 0x0000000c11117291 */ /* 0x000fc4000f8f303f */
[----:B------:R-:W-:Y:S01]  /*1cc0*/  IADD3.X R21, R21, UR40, R16, P2, !PT ;  /* 0x0000002815157c10 */ /* 0x000fe200097fe410 */
[----:B------:R-:W-:Y:S01]  /*1cd0*/  VIADD R25, R25, UR19 ;  /* 0x0000001319197c36 */ /* 0x000fe20008000000 */
[----:B------:R-:W-:Y:S01]  /*1ce0*/  USHF.R.S32.HI UR17, URZ, 0x6, UR17 ;  /* 0x000000063f117899 */ /* 0x000fe20008011411 */
[-C--:B------:R-:W-:Y:S01]  /*1cf0*/  IMAD R5, R7, R2.reuse, RZ ;  /* 0x0000000207057224 */ /* 0x080fe200078e02ff */
[----:B------:R-:W-:Y:S01]  /*1d00*/  ULDC.64 UR30, c[0x0][0x3e0] ;  /* 0x0000f800001e7ab9 */ /* 0x000fe20000000a00 */
[----:B------:R-:W-:Y:S01]  /*1d10*/  IMAD.WIDE.U32 R20, R13, UR57, R20 ;  /* 0x000000390d147c25 */ /* 0x000fe2000f8e0014 */
[----:B------:R-:W-:Y:S01]  /*1d20*/  UISETP.LT.AND UP1, UPT, URZ, UR17, UPT ;  /* 0x000000113f00728c */ /* 0x000fe2000bf21270 */
[----:B------:R3:W-:Y:S01]  /*1d30*/  STL.64 [R1+0x70], R22 ;  /* 0x0000701601007387 */ /* 0x0007e20000100a00 */
[----:B------:R-:W-:Y:S01]  /*1d40*/  UIMAD.WIDE UR36, UR36, 0x4, UR44 ;  /* 0x00000004242478a5 */ /* 0x000fe2000f8e022c */
        /* <DEDUP_REMOVED lines=17> */
[----:B------:R-:W-:Y:S01]  /*1e60*/  UMOV UR12, UR36 ;  /* 0x00000024000c7c82 */ /* 0x000fe20008000000 */
[----:B------:R-:W-:-:S02]  /*1e70*/  UMOV UR11, UR37 ;  /* 0x00000025000b7c82 */ /* 0x000fc40008000000 */
        /* <DEDUP_REMOVED lines=23> */
.L_x_797:
        /* <DEDUP_REMOVED lines=20> */
.L_x_798:
        /* <DEDUP_REMOVED lines=37> */
.L_x_800:
[----:B------:R-:W-:Y:S05]  /*2380*/  BSYNC B0 ;  /* 0x0000000000007941 */ /* 0x000fea0003800000 */
.L_x_799:
        /* <DEDUP_REMOVED lines=21> */
.L_x_802:
[----:B------:R-:W-:Y:S05]  /*24e0*/  BSYNC B0 ;  /* 0x0000000000007941 */ /* 0x000fea0003800000 */
.L_x_801:
        /* <DEDUP_REMOVED lines=33> */
.L_x_804:
[----:B------:R-:W-:Y:S05]  /*2700*/  BSYNC B0 ;  /* 0x0000000000007941 */ /* 0x000fea0003800000 */
.L_x_803:
        /* <DEDUP_REMOVED lines=22> */
.L_x_796:
        /* <DEDUP_REMOVED lines=59> */
.L_x_807:
[----:B------:R-:W-:Y:S05]  /*2c20*/  BSYNC B0 ;  /* 0x0000000000007941 */ /* 0x000fea0003800000 */
.L_x_806:
        /* <DEDUP_REMOVED lines=28> */
[----:B--2---:R-:W-:-:S03]  /*2df0*/  @!P3 LEA R26, P2, R24, UR30, 0x1 ;  /* 0x0000001e181abc11 */ /* 0x004fc6000f8408ff */
        /* <DEDUP_REMOVED lines=12> */
[----:B---3--:R-:W-:-:S04]  /*2ec0*/  LEA R2, P1, R24, UR30, 0x1 ;  /* 0x0000001e18027c11 */ /* 0x008fc8000f8208ff */
[----:B------:R-:W-:-:S05]  /*2ed0*/  LEA.HI.X R3, R24, UR31, R17, 0x1, P1 ;  /* 0x0000001f18037c11 */ /* 0x000fca00088f0c11 */
[----:B------:R-:W-:Y:S01]  /*2ee0*/  @!PT LDS RZ, [RZ] ;  /* 0x00000000fffff984 */ /* 0x000fe20000000800 */
[----:B------:R-:W-:Y:S01]  /*2ef0*/  @!PT LDS RZ, [RZ] ;  /* 0x00000000fffff984 */ /* 0x000fe20000000800 */
[----:B------:R-:W-:Y:S01]  /*2f00*/  @!PT LDS RZ, [RZ] ;  /* 0x00000000fffff984 */ /* 0x000fe20000000800 */
[----:B------:R2:W-:Y:S04]  /*2f10*/  LDGSTS.E.BYPASS.LTC128B.128 [R29+0x17000], desc[UR6][R2.64+0x180] ;  /* 0x17000180021d7fae */ /* 0x0005e8000b901d46 */
.L_x_809:
[----:B------:R-:W-:Y:S05]  /*2f20*/  BSYNC B0 ;  /* 0x0000000000007941 */ /* 0x000fea0003800000 */
.L_x_808:
        /* <DEDUP_REMOVED lines=21> */
.L_x_811:
        /* <DEDUP_REMOVED lines=50> */
.L_x_812:
[----:B------:R-:W-:Y:S05]  /*33a0*/  BSYNC B0 ;  /* 0x0000000000007941 */ /* 0x000fea0003800000 */
.L_x_810:
        /* <DEDUP_REMOVED lines=21> */
.L_x_814:
        /* <DEDUP_REMOVED lines=51> */
.L_x_815:
[----:B------:R-:W-:Y:S05]  /*3830*/  BSYNC B0 ;  /* 0x0000000000007941 */ /* 0x000fea0003800000 */
.L_x_813:
        /* <DEDUP_REMOVED lines=72> */
.L_x_817:
[----:B------:R-:W-:Y:S05]  /*3cc0*/  BSYNC B0 ;  /* 0x0000000000007941 */ /* 0x000fea0003800000 */
.L_x_816:
        /* <DEDUP_REMOVED lines=58> */
.L_x_819:
[----:B------:R-:W-:Y:S05]  /*4070*/  BSYNC B0 ;  /* 0x0000000000007941 */ /* 0x000fea0003800000 */
.L_x_818:
        /* <DEDUP_REMOVED lines=73> */
.L_x_821:
[----:B------:R-:W-:Y:S05]  /*4510*/  BSYNC B0 ;  /* 0x0000000000007941 */ /* 0x000fea0003800000 */
.L_x_820:
        /* <DEDUP_REMOVED lines=56> */
.L_x_823:
[----:B------:R-:W-:Y:S05]  /*48a0*/  BSYNC B0 ;  /* 0x0000000000007941 */ /* 0x000fea0003800000 */
.L_x_822:
        /* <DEDUP_REMOVED lines=77> */
[----:B------:R-:W-:Y:S01]  /*4d80*/  ULDC UR21, c[0x0][0x2dc] ;  /* 0x0000b70000157ab9 */ /* 0x000fe20000000800 */
        /* <DEDUP_REMOVED lines=30> */
.L_x_826:
[----:B------:R-:W0:Y:S01]  /*4f70*/  LDGDEPBAR ;  /* 0x00000000000079af */ /* 0x000e220000000000 */
[C---:B------:R-:W-:Y:S01]  /*4f80*/  IADD3 R118, R244.reuse, R242, RZ ;  /* 0x000000f2f4767210 */ /* 0x040fe20007ffe0ff */
[----:B------:R-:W-:Y:S01]  /*4f90*/  USHF.L.U32 UR9, UR5, 0x6, URZ ;  /* 0x0000000605097899 */ /* 0x000fe2000800063f */
[-C--:B------:R-:W-:Y:S01]  /*4fa0*/  IADD3 R117, R244, R241.reuse, RZ ;  /* 0x000000f1f4757210 */ /* 0x080fe20007ffe0ff */
[----:B------:R-:W2:Y:S01]  /*4fb0*/  LDL R199, [R1+0x44] ;  /* 0x0000440001c77983 */ /* 0x000ea20000100800 */
[----:B------:R-:W-:Y:S01]  /*4fc0*/  IADD3 R116, R118, R241, RZ ;  /* 0x000000f176747210 */ /* 0x000fe20007ffe0ff */
[----:B------:R-:W-:Y:S01]  /*4fd0*/  UISETP.GE.AND UP0, UPT, UR9, UR20, UPT ;  /* 0x000000140900728c */ /* 0x000fe2000bf06270 */
[----:B------:R-:W-:Y:S01]  /*4fe0*/  MOV R216, UR18 ;  /* 0x0000001200d87c02 */ /* 0x000fe20008000f00 */
[----:B------:R-:W3:Y:S01]  /*4ff0*/  LDL R197, [R1] ;  /* 0x0000000001c57983 */ /* 0x000ee20000100800 */
[----:B------:R-:W-:Y:S01]  /*5000*/  MOV R204, 0x8 ;  /* 0x0000000800cc7802 */ /* 0x000fe20000000f00 */
[----:B------:R-:W-:Y:S02]  /*5010*/  USHF.L.U32 UR10, UR18, 0x6, URZ ;  /* 0x00000006120a7899 */ /* 0x000fe4000800063f */
[----:B------:R-:W4:Y:S01]  /*5020*/  LDL R198, [R1+0x60] ;  /* 0x0000600001c67983 */ /* 0x000f220000100800 */
[----:B------:R-:W-:Y:S02]  /*5030*/  UISETP.GT.AND UP3, UPT, UR5, UR17, UPT ;  /* 0x000000110500728c */ /* 0x000fe4000bf64270 */
[----:B------:R-:W-:Y:S01]  /*5040*/  UIADD3 UR10, UR10, 0x40, URZ ;  /* 0x000000400a0a7890 */ /* 0x000fe2000fffe03f */
[----:B------:R-:W3:Y:S03]  /*5050*/  LDL R203, [R1+0x64] ;  /* 0x0000640001cb7983 */ /* 0x000ee60000100800 */
[----:B------:R-:W-:Y:S01]  /*5060*/  UISETP.LT.AND UP0, UPT, UR10, UR16, UP0 ;  /* 0x000000100a00728c */ /* 0x000fe20008701270 */
[----:B------:R-:W5:Y:S05]  /*5070*/  LDL.64 R224, [R1+0x10] ;  /* 0x0000100001e07983 */ /* 0x000f6a0000100a00 */
        /* <DEDUP_REMOVED lines=65> */
[----:B------:R-:W3:Y:S04]  /*5490*/  LDSM.16.M88.4 R88, [R249+0x4800] ;  /* 0x00480000f958783b */ /* 0x000ee80000000200 */
[----:B------:R-:W3:Y:S01]  /*54a0*/  LDSM.16.M88.4 R100, [R117+0x4000] ;  /* 0x004000007564783b */ /* 0x000ee20000000200 */
[C---:B------:R-:W-:Y:S06]  /*54b0*/  HMMA.16816.F32 R4, R108.reuse, R112, R4 ;  /* 0x000000706c04723c */ /* 0x040fec0000001804 */
[C---:B------:R-:W-:Y:S01]  /*54c0*/  HMMA.16816.F32 R8, R108.reuse, R114, R8 ;  /* 0x000000726c08723c */ /* 0x040fe20000001808 */
[----:B------:R-:W-:Y:S05]  /*54d0*/  LDSM.16.M88.4 R112, [R247+0x4000] ;  /* 0x00400000f770783b */ /* 0x000fea0000000200 */
[C---:B-1----:R-:W-:Y:S05]  /*54e0*/  HMMA.16816.F32 R12, R108.reuse, R84, R12 ;  /* 0x000000546c0c723c */ /* 0x042fea000000180c */
[----:B--2---:R-:W-:Y:S01]  /*54f0*/  @!P0 IADD3 R207, R199, UR9, RZ ;  /* 0x00000009c7cf8c10 */ /* 0x004fe2000fffe0ff */
[----:B------:R-:W-:Y:S01]  /*5500*/  HMMA.16816.F32 R16, R108, R86, R16 ;  /* 0x000000566c10723c */ /* 0x000fe20000001810 */
[----:B------:R-:W1:Y:S02]  /*5510*/  LDSM.16.M88.4 R84, [R248+0x4800] ;  /* 0x00480000f854783b */ /* 0x000e640000000200 */
[----:B----4-:R-:W-:Y:S02]  /*5520*/  FSETP.NEU.FTZ.AND P1, PT, R198, -INF , PT ;  /* 0xff800000c600780b */ /* 0x010fe40003f3d000 */
[----:B------:R-:W2:Y:S01]  /*5530*/  LDSM.16.M88.4 R108, [R116+0x4000] ;  /* 0x00400000746c783b */ /* 0x000ea20000000200 */
[C---:B------:R-:W-:Y:S05]  /*5540*/  HMMA.16816.F32 R4, R92.reuse, R96, R4 ;  /* 0x000000605c04723c */ /* 0x040fea0000001804 */
[----:B---3--:R-:W-:Y:S01]  /*5550*/  @!P0 LEA R216, R216, R197, 0x6 ;  /* 0x000000c5d8d88211 */ /* 0x008fe200078e30ff */
[C---:B------:R-:W-:Y:S01]  /*5560*/  HMMA.16816.F32 R8, R92.reuse, R98, R8 ;  /* 0x000000625c08723c */ /* 0x040fe20000001808 */
[----:B------:R-:W-:Y:S04]  /*5570*/  LDSM.16.M88.4 R96, [R250+UR4+0x1e000] ;  /* 0x01e00004fa60783b */ /* 0x000fe80008000200 */
[C---:B------:R-:W-:Y:S01]  /*5580*/  @!P0 VIMNMX R215, R207.reuse, UR16, PT ;  /* 0x00000010cfd78c48 */ /* 0x040fe2000bfe0100 */
[C---:B------:R-:W-:Y:S03]  /*5590*/  HMMA.16816.F32 R12, R92.reuse, R88, R12 ;  /* 0x000000585c0c723c */ /* 0x040fe6000000180c */
[C---:B------:R-:W-:Y:S02]  /*55a0*/  @!P0 ISETP.GE.AND P2, PT, R216.reuse, R215, PT ;  /* 0x000000d7d800820c */ /* 0x040fe40003f46270 */
[----:B------:R-:W-:Y:S01]  /*55b0*/  @!P0 IADD3 R202, R216, 0x1, RZ ;  /* 0x00000001d8ca8810 */ /* 0x000fe20007ffe0ff */
[----:B------:R-:W-:Y:S01]  /*55c0*/  HMMA.16816.F32 R16, R92, R90, R16 ;  /* 0x0000005a5c10723c */ /* 0x000fe20000001810 */
[----:B------:R-:W3:Y:S04]  /*55d0*/  LDSM.16.M88.4 R88, [R247+0x4800] ;  /* 0x00480000f758783b */ /* 0x000ee80000000200 */
[----:B------:R-:W4:Y:S01]  /*55e0*/  LDSM.16.M88.4 R92, [R244+0x6000] ;  /* 0x00600000f45c783b */ /* 0x000f220000000200 */
[C---:B------:R-:W-:Y:S05]  /*55f0*/  HMMA.16816.F32 R4, R100.reuse, R104, R4 ;  /* 0x000000686404723c */ /* 0x040fea0000001804 */
[----:B------:R-:W-:Y:S01]  /*5600*/  @!P0 VIADDMNMX R207, R207, R204, UR16, PT ;  /* 0x00000010cfcf8e46 */ /* 0x000fe2000b8001cc */
[C---:B------:R-:W-:Y:S01]  /*5610*/  HMMA.16816.F32 R8, R100.reuse, R106, R8 ;  /* 0x0000006a6408723c */ /* 0x040fe20000001808 */
[----:B------:R-:W-:Y:S04]  /*5620*/  LDSM.16.M88.4 R104, [R249+0x6000] ;  /* 0x00600000f968783b */ /* 0x000fe80000000200 */
[----:B------:R-:W-:Y:S01]  /*5630*/  FMUL.FTZ R200, R198, 1.4426950216293334961 ;  /* 0x3fb8aa3bc6c87820 */ /* 0x000fe20000410000 */
[C---:B-1----:R-:W-:Y:S05]  /*5640*/  HMMA.16816.F32 R12, R100.reuse, R84, R12 ;  /* 0x00000054640c723c */ /* 0x042fea000000180c */
[----:B------:R-:W-:Y:S01]  /*5650*/  FSEL R200, R200, RZ, P1 ;  /* 0x000000ffc8c87208 */ /* 0x000fe20000800000 */
[----:B------:R-:W-:Y:S01]  /*5660*/  HMMA.16816.F32 R16, R100, R86, R16 ;  /* 0x000000566410723c */ /* 0x000fe20000001810 */
[----:B------:R-:W1:Y:S02]  /*5670*/  LDSM.16.M88.4 R84, [R250+UR4+0x1e800] ;  /* 0x01e80004fa54783b */ /* 0x000e640008000200 */
[----:B------:R-:W-:Y:S02]  /*5680*/  FSETP.NEU.FTZ.AND P1, PT, R203, -INF , PT ;  /* 0xff800000cb00780b */ /* 0x000fe40003f3d000 */
[----:B------:R-:W1:Y:S01]  /*5690*/  LDSM.16.M88.4 R100, [R118+0x6000] ;  /* 0x006000007664783b */ /* 0x000e620000000200 */
[C---:B--2---:R-:W-:Y:S06]  /*56a0*/  HMMA.16816.F32 R4, R108.reuse, R112, R4 ;  /* 0x000000706c04723c */ /* 0x044fec0000001804 */
[C---:B------:R-:W-:Y:S01]  /*56b0*/  HMMA.16816.F32 R8, R108.reuse, R114, R8 ;  /* 0x000000726c08723c */ /* 0x040fe20000001808 */
[----:B------:R-:W-:Y:S05]  /*56c0*/  LDSM.16.M88.4 R112, [R248+0x6000] ;  /* 0x00600000f870783b */ /* 0x000fea0000000200 */
[C---:B---3--:R-:W-:Y:S06]  /*56d0*/  HMMA.16816.F32 R12, R108.reuse, R88, R12 ;  /* 0x000000586c0c723c */ /* 0x048fec000000180c */
[----:B------:R-:W-:Y:S01]  /*56e0*/  HMMA.16816.F32 R16, R108, R90, R16 ;  /* 0x0000005a6c10723c */ /* 0x000fe20000001810 */
[----:B------:R-:W2:Y:S04]  /*56f0*/  LDSM.16.M88.4 R88, [R249+0x6800] ;  /* 0x00680000f958783b */ /* 0x000ea80000000200 */
[----:B------:R3:W2:Y:S01]  /*5700*/  LDSM.16.M88.4 R108, [R117+0x6000] ;  /* 0x00600000756c783b */ /* 0x0006a20000000200 */
[C---:B----4-:R-:W-:Y:S06]  /*5710*/  HMMA.16816.F32 R4, R92.reuse, R96, R4 ;  /* 0x000000605c04723c */ /* 0x050fec0000001804 */
[C---:B------:R-:W-:Y:S01]  /*5720*/  HMMA.16816.F32 R8, R92.reuse, R98, R8 ;  /* 0x000000625c08723c */ /* 0x040fe20000001808 */
[----:B------:R-:W-:Y:S05]  /*5730*/  LDSM.16.M88.4 R96, [R247+0x6000] ;  /* 0x00600000f760783b */ /* 0x000fea0000000200 */
[C---:B-1----:R-:W-:Y:S06]  /*5740*/  HMMA.16816.F32 R12, R92.reuse, R84, R12 ;  /* 0x000000545c0c723c */ /* 0x042fec000000180c */
[----:B------:R-:W-:Y:S01]  /*5750*/  HMMA.16816.F32 R16, R92, R86, R16 ;  /* 0x000000565c10723c */ /* 0x000fe20000001810 */
[----:B------:R1:W-:Y:S04]  /*5760*/  LDSM.16.M88.4 R92, [R116+0x6000] ;  /* 0x00600000745c783b */ /* 0x0003e80000000200 */
[----:B---3--:R-:W3:Y:S01]  /*5770*/  LDL R117, [R1+0x1c] ;  /* 0x00001c0001757983 */ /* 0x008ee20000100800 */
[C---:B------:R-:W-:Y:S03]  /*5780*/  HMMA.16816.F32 R4, R100.reuse, R104, R4 ;  /* 0x000000686404723c */ /* 0x040fe60000001804 */
[----:B------:R-:W4:Y:S03]  /*5790*/  LDSM.16.M88.4 R84, [R248+0x6800] ;  /* 0x00680000f854783b */ /* 0x000f260000000200 */
[C---:B------:R-:W-:Y:S06]  /*57a0*/  HMMA.16816.F32 R8, R100.reuse, R106, R8 ;  /* 0x0000006a6408723c */ /* 0x040fec0000001808 */
[C---:B--2---:R-:W-:Y:S06]  /*57b0*/  HMMA.16816.F32 R12, R100.reuse, R88, R12 ;  /* 0x00000058640c723c */ /* 0x044fec000000180c */
[----:B------:R-:W-:Y:S01]  /*57c0*/  HMMA.16816.F32 R16, R100, R90, R16 ;  /* 0x0000005a6410723c */ /* 0x000fe20000001810 */
[----:B-1----:R-:W2:Y:S05]  /*57d0*/  LDL R116, [R1+0x28] ;  /* 0x0000280001747983 */ /* 0x002eaa0000100800 */
[C---:B------:R-:W-:Y:S06]  /*57e0*/  HMMA.16816.F32 R4, R108.reuse, R112, R4 ;  /* 0x000000706c04723c */ /* 0x040fec0000001804 */
[C---:B------:R-:W-:Y:S01]  /*57f0*/  HMMA.16816.F32 R8, R108.reuse, R114, R8 ;  /* 0x000000726c08723c */ /* 0x040fe20000001808 */
[----:B------:R-:W2:Y:S04]  /*5800*/  LDL R115, [R1+0x20] ;  /* 0x0000200001737983 */ /* 0x000ea80000100800 */
[----:B------:R-:W2:Y:S01]  /*5810*/  LDL R114, [R1+0x48] ;  /* 0x0000480001727983 */ /* 0x000ea20000100800 */
[C---:B----4-:R-:W-:Y:S06]  /*5820*/  HMMA.16816.F32 R12, R108.reuse, R84, R12 ;  /* 0x000000546c0c723c */ /* 0x050fec000000180c */
[----:B------:R-:W-:Y:S01]  /*5830*/  HMMA.16816.F32 R16, R108, R86, R16 ;  /* 0x000000566c10723c */ /* 0x000fe20000001810 */
[----:B------:R-:W1:Y:S04]  /*5840*/  LDSM.16.M88.4 R84, [R247+0x6800] ;  /* 0x00680000f754783b */ /* 0x000e680000000200 */
[----:B------:R-:W4:Y:S01]  /*5850*/  LDL R111, [R1+0x30] ;  /* 0x00003000016f7983 */ /* 0x000f220000100800 */
[C---:B------:R-:W-:Y:S03]  /*5860*/  HMMA.16816.F32 R4, R92.reuse, R96, R4 ;  /* 0x000000605c04723c */ /* 0x040fe60000001804 */
[----:B------:R-:W4:Y:S02]  /*5870*/  LDL R110, [R1+0x2c] ;  /* 0x00002c00016e7983 */ /* 0x000f240000100800 */
[----:B------:R-:W-:Y:S01]  /*5880*/  LEA R109, R252, UR4, 0x1 ;  /* 0x00000004fc6d7c11 */ /* 0x000fe2000f8e08ff */
[C---:B------:R-:W-:Y:S05]  /*5890*/  HMMA.16816.F32 R8, R92.reuse, R98, R8 ;  /* 0x000000625c08723c */ /* 0x040fea0000001808 */
[-C--:B------:R-:W-:Y:S02]  /*58a0*/  IADD3 R108, R242, R109.reuse, RZ ;  /* 0x0000006df26c7210 */ /* 0x080fe40007ffe0ff */
[C---:B------:R-:W-:Y:S04]  /*58b0*/  IADD3 R113, R241.reuse, R109, RZ ;  /* 0x0000006df1717210 */ /* 0x040fe80007ffe0ff */
[----:B------:R-:W-:Y:S07]  /*58c0*/  IADD3 R112, R241, R108, RZ ;  /* 0x0000006cf1707210 */ /* 0x000fee0007ffe0ff */
[----:B------:R-:W-:Y:S01]  /*58d0*/  FMUL.FTZ R119, R4, UR8 ;  /* 0x0000000804777c20 */ /* 0x000fe20008410000 */
[----:B------:R-:W-:Y:S01]  /*58e0*/  FMUL.FTZ R120, R5, UR8 ;  /* 0x0000000805787c20 */ /* 0x000fe20008410000 */
[----:B------:R-:W-:Y:S01]  /*58f0*/  FMUL.FTZ R121, R6, UR8 ;  /* 0x0000000806797c20 */ /* 0x000fe20008410000 */
[----:B------:R-:W-:Y:S03]  /*5900*/  FMUL.FTZ R122, R7, UR8 ;  /* 0x00000008077a7c20 */ /* 0x000fe60008410000 */
[----:B------:R-:W1:Y:S01]  /*5910*/  MUFU.TANH R119, R119 ;  /* 0x0000007700777308 */ /* 0x000e620000002400 */
[----:B------:R-:W-:Y:S01]  /*5920*/  FMUL.FTZ R123, R8, UR8 ;  /* 0x00000008087b7c20 */ /* 0x000fe20008410000 */
[----:B------:R-:W-:Y:S01]  /*5930*/  FMUL.FTZ R124, R9, UR8 ;  /* 0x00000008097c7c20 */ /* 0x000fe20008410000 */
[----:B------:R-:W-:Y:S01]  /*5940*/  FMUL.FTZ R125, R10, UR8 ;  /* 0x000000080a7d7c20 */ /* 0x000fe20008410000 */
[----:B------:R-:W-:Y:S01]  /*5950*/  FMUL.FTZ R126, R11, UR8 ;  /* 0x000000080b7e7c20 */ /* 0x000fe20008410000 */
[C---:B-1----:R-:W-:Y:S05]  /*5960*/  HMMA.16816.F32 R12, R92.reuse, R84, R12 ;  /* 0x000000545c0c723c */ /* 0x042fea000000180c */
[----:B------:R-:W1:Y:S01]  /*5970*/  MUFU.TANH R120, R120 ;  /* 0x0000007800787308 */ /* 0x000e620000002400 */
[----:B------:R-:W-:Y:S09]  /*5980*/  HMMA.16816.F32 R16, R92, R86, R16 ;  /* 0x000000565c10723c */ /* 0x000ff20000001810 */
[----:B------:R-:W1:Y:S02]  /*5990*/  MUFU.TANH R121, R121 ;  /* 0x0000007900797308 */ /* 0x000e640000002400 */
[----:B------:R-:W-:Y:S02]  /*59a0*/  MOV R199, R119 ;  /* 0x0000007700c77202 */ /* 0x000fe40000000f00 */
[C---:B------:R-:W-:Y:S02]  /*59b0*/  @!P0 FSEL R199, R119.reuse, -INF , !P2 ;  /* 0xff80000077c78808 */ /* 0x040fe40005000000 */
[----:B------:R-:W-:Y:S01]  /*59c0*/  @!P0 ISETP.GE.AND P2, PT, R202, R215, PT ;  /* 0x000000d7ca00820c */ /* 0x000fe20003f46270 */
[----:B------:R-:W-:Y:S03]  /*59d0*/  FFMA.FTZ R119, -R119, R119, 1 ;  /* 0x3f80000077777423 */ /* 0x000fe60000010177 */
[----:B------:R-:W1:Y:S02]  /*59e0*/  MUFU.TANH R122, R122 ;  /* 0x0000007a007a7308 */ /* 0x000e640000002400 */
[----:B-1----:R-:W-:Y:S01]  /*59f0*/  MOV R201, R120 ;  /* 0x0000007800c97202 */ /* 0x002fe20000000f00 */
[--C-:B------:R-:W-:Y:S01]  /*5a00*/  FFMA.FTZ R214, R199, UR15, -R200.reuse ;  /* 0x0000000fc7d67c23 */ /* 0x100fe200080108c8 */
[----:B------:R-:W-:Y:S01]  /*5a10*/  @!P0 FSEL R201, R120, -INF , !P2 ;  /* 0xff80000078c98808 */ /* 0x000fe20005000000 */
[----:B------:R-:W-:Y:S01]  /*5a20*/  FMUL.FTZ R199, R203, 1.4426950216293334961 ;  /* 0x3fb8aa3bcbc77820 */ /* 0x000fe20000410000 */
[----:B------:R-:W-:Y:S01]  /*5a30*/  @!P0 ISETP.GE.AND P2, PT, R216, R207, PT ;  /* 0x000000cfd800820c */ /* 0x000fe20003f46270 */
[----:B------:R-:W-:Y:S01]  /*5a40*/  FMUL.FTZ R127, R12, UR8 ;  /* 0x000000080c7f7c20 */ /* 0x000fe20008410000 */
[----:B------:R-:W-:Y:S02]  /*5a50*/  FMUL.FTZ R128, R13, UR8 ;  /* 0x000000080d807c20 */ /* 0x000fe40008410000 */
[----:B------:R-:W1:Y:S01]  /*5a60*/  MUFU.TANH R123, R123 ;  /* 0x0000007b007b7308 */ /* 0x000e620000002400 */
[----:B------:R-:W-:Y:S01]  /*5a70*/  MOV R204, R121 ;  /* 0x0000007900cc7202 */ /* 0x000fe20000000f00 */
[--C-:B------:R-:W-:Y:S01]  /*5a80*/  FFMA.FTZ R213, R201, UR15, -R200.reuse ;  /* 0x0000000fc9d57c23 */ /* 0x100fe200080108c8 */
[----:B------:R-:W-:Y:S01]  /*5a90*/  @!P0 FSEL R204, R121, -INF , !P2 ;  /* 0xff80000079cc8808 */ /* 0x000fe20005000000 */
[----:B------:R-:W-:Y:S01]  /*5aa0*/  FMUL.FTZ R129, R14, UR8 ;  /* 0x000000080e817c20 */ /* 0x000fe20008410000 */
[----:B------:R-:W-:Y:S01]  /*5ab0*/  FSEL R199, R199, RZ, P1 ;  /* 0x000000ffc7c77208 */ /* 0x000fe20000800000 */
[----:B------:R-:W-:Y:S01]  /*5ac0*/  FMUL.FTZ R130, R15, UR8 ;  /* 0x000000080f827c20 */ /* 0x000fe20008410000 */
[----:B------:R-:W-:Y:S03]  /*5ad0*/  @!P0 ISETP.GE.AND P1, PT, R202, R207, PT ;  /* 0x000000cfca00820c */ /* 0x000fe60003f26270 */
[----:B------:R-:W1:Y:S01]  /*5ae0*/  MUFU.TANH R124, R124 ;  /* 0x0000007c007c7308 */ /* 0x000e620000002400 */
[----:B------:R-:W-:Y:S01]  /*5af0*/  MOV R202, R122 ;  /* 0x0000007a00ca7202 */ /* 0x000fe20000000f00 */
[--C-:B------:R-:W-:Y:S01]  /*5b00*/  FFMA.FTZ R206, R204, UR15, -R199.reuse ;  /* 0x0000000fccce7c23 */ /* 0x100fe200080108c7 */
[----:B------:R-:W-:Y:S01]  /*5b10*/  @!P0 FSEL R202, R122, -INF , !P1 ;  /* 0xff8000007aca8808 */ /* 0x000fe20004800000 */
[----:B------:R-:W-:Y:S01]  /*5b20*/  FMUL.FTZ R131, R16, UR8 ;  /* 0x0000000810837c20 */ /* 0x000fe20008410000 */
[----:B------:R-:W-:Y:S01]  /*5b30*/  @!P0 IADD3 R204, R216, 0x8, RZ ;  /* 0x00000008d8cc8810 */ /* 0x000fe20007ffe0ff */
[----:B------:R-:W-:Y:S01]  /*5b40*/  FMUL.FTZ R196, R17, UR8 ;  /* 0x0000000811c47c20 */ /* 0x000fe20008410000 */
[----:B------:R-:W-:Y:S03]  /*5b50*/  FMUL.FTZ R197, R18, UR8 ;  /* 0x0000000812c57c20 */ /* 0x000fe60008410000 */
[----:B------:R-:W1:Y:S01]  /*5b60*/  MUFU.TANH R125, R125 ;  /* 0x0000007d007d7308 */ /* 0x000e620000002400 */
[----:B------:R-:W-:Y:S01]  /*5b70*/  @!P0 ISETP.GE.AND P1, PT, R204, R215, PT ;  /* 0x000000d7cc00820c */ /* 0x000fe20003f26270 */
[--C-:B------:R-:W-:Y:S01]  /*5b80*/  FFMA.FTZ R205, R202, UR15, -R199.reuse ;  /* 0x0000000fcacd7c23 */ /* 0x100fe200080108c7 */
[----:B------:R-:W-:Y:S01]  /*5b90*/  @!P0 IADD3 R202, R216, 0x9, RZ ;  /* 0x00000009d8ca8810 */ /* 0x000fe20007ffe0ff */
[----:B------:R-:W-:Y:S01]  /*5ba0*/  FMUL.FTZ R198, R19, UR8 ;  /* 0x0000000813c67c20 */ /* 0x000fe20008410000 */
[----:B-1----:R-:W-:Y:S01]  /*5bb0*/  MOV R203, R123 ;  /* 0x0000007b00cb7202 */ /* 0x002fe20000000f00 */
[----:B------:R-:W-:Y:S01]  /*5bc0*/  FFMA.FTZ R120, -R120, R120, 1 ;  /* 0x3f80000078787423 */ /* 0x000fe20000010178 */
[C---:B------:R-:W-:Y:S03]  /*5bd0*/  @!P0 FSEL R203, R123.reuse, -INF , !P1 ;  /* 0xff8000007bcb8808 */ /* 0x040fe60004800000 */
[----:B------:R-:W1:Y:S01]  /*5be0*/  MUFU.TANH R126, R126 ;  /* 0x0000007e007e7308 */ /* 0x000e620000002400 */
[----:B------:R-:W-:Y:S01]  /*5bf0*/  @!P0 ISETP.GE.AND P1, PT, R202, R215, PT ;  /* 0x000000d7ca00820c */ /* 0x000fe20003f26270 */
[----:B------:R-:W-:Y:S01]  /*5c00*/  FFMA.FTZ R123, -R123, R123, 1 ;  /* 0x3f8000007b7b7423 */ /* 0x000fe2000001017b */
[-C--:B------:R-:W-:Y:S01]  /*5c10*/  MOV R201, R124.reuse ;  /* 0x0000007c00c97202 */ /* 0x080fe20000000f00 */
[--C-:B------:R-:W-:Y:S01]  /*5c20*/  FFMA.FTZ R212, R203, UR15, -R200.reuse ;  /* 0x0000000fcbd47c23 */ /* 0x100fe200080108c8 */
[C---:B------:R-:W-:Y:S01]  /*5c30*/  @!P0 FSEL R201, R124.reuse, -INF , !P1 ;  /* 0xff8000007cc98808 */ /* 0x040fe20004800000 */
[----:B------:R-:W-:Y:S01]  /*5c40*/  FFMA.FTZ R124, -R124, R124, 1 ;  /* 0x3f8000007c7c7423 */ /* 0x000fe2000001017c */
[----:B------:R-:W-:Y:S03]  /*5c50*/  @!P0 ISETP.GE.AND P1, PT, R204, R207, PT ;  /* 0x000000cfcc00820c */ /* 0x000fe60003f26270 */
[----:B------:R-:W1:Y:S01]  /*5c60*/  MUFU.TANH R127, R127 ;  /* 0x0000007f007f7308 */ /* 0x000e620000002400 */
[----:B------:R-:W-:Y:S01]  /*5c70*/  MOV R208, R125 ;  /* 0x0000007d00d07202 */ /* 0x000fe20000000f00 */
[--C-:B------:R-:W-:Y:S01]  /*5c80*/  FFMA.FTZ R211, R201, UR15, -R200.reuse ;  /* 0x0000000fc9d37c23 */ /* 0x100fe200080108c8 */
[----:B------:R-:W-:Y:S01]  /*5c90*/  @!P0 FSEL R208, R125, -INF , !P1 ;  /* 0xff8000007dd08808 */ /* 0x000fe20004800000 */
[----:B------:R-:W-:Y:S01]  /*5ca0*/  FFMA.FTZ R121, -R121, R121, 1 ;  /* 0x3f80000079797423 */ /* 0x000fe20000010179 */
[----:B------:R-:W-:Y:S01]  /*5cb0*/  @!P0 ISETP.GE.AND P1, PT, R202, R207, PT ;  /* 0x000000cfca00820c */ /* 0x000fe20003f26270 */
[----:B------:R-:W-:Y:S01]  /*5cc0*/  FFMA.FTZ R122, -R122, R122, 1 ;  /* 0x3f8000007a7a7423 */ /* 0x000fe2000001017a */
[----:B------:R-:W-:Y:S03]  /*5cd0*/  FFMA.FTZ R125, -R125, R125, 1 ;  /* 0x3f8000007d7d7423 */ /* 0x000fe6000001017d */
[----:B------:R-:W1:Y:S02]  /*5ce0*/  MUFU.TANH R128, R128 ;  /* 0x0000008000807308 */ /* 0x000e640000002400 */
[-C--:B-1----:R-:W-:Y:S01]  /*5cf0*/  MOV R202, R126.reuse ;  /* 0x0000007e00ca7202 */ /* 0x082fe20000000f00 */
[--C-:B------:R-:W-:Y:S01]  /*5d00*/  FFMA.FTZ R204, R208, UR15, -R199.reuse ;  /* 0x0000000fd0cc7c23 */ /* 0x100fe200080108c7 */
[C---:B------:R-:W-:Y:S01]  /*5d10*/  @!P0 FSEL R202, R126.reuse, -INF , !P1 ;  /* 0xff8000007eca8808 */ /* 0x040fe20004800000 */
[----:B------:R-:W-:Y:S01]  /*5d20*/  FFMA.FTZ R126, -R126, R126, 1 ;  /* 0x3f8000007e7e7423 */ /* 0x000fe2000001017e */
[----:B------:R-:W-:Y:S04]  /*5d30*/  @!P0 IADD3 R208, R216, 0x10, RZ ;  /* 0x00000010d8d08810 */ /* 0x000fe80007ffe0ff */
[----:B------:R-:W1:Y:S01]  /*5d40*/  MUFU.TANH R129, R129 ;  /* 0x0000008100817308 */ /* 0x000e620000002400 */
[----:B------:R-:W-:Y:S01]  /*5d50*/  @!P0 ISETP.GE.AND P1, PT, R208, R215, PT ;  /* 0x000000d7d000820c */ /* 0x000fe20003f26270 */
[--C-:B------:R-:W-:Y:S01]  /*5d60*/  FFMA.FTZ R203, R202, UR15, -R199.reuse ;  /* 0x0000000fcacb7c23 */ /* 0x100fe200080108c7 */
[----:B------:R-:W-:Y:S02]  /*5d70*/  @!P0 IADD3 R202, R216, 0x11, RZ ;  /* 0x00000011d8ca8810 */ /* 0x000fe40007ffe0ff */
[----:B------:R-:W-:Y:S02]  /*5d80*/  MOV R209, R127 ;  /* 0x0000007f00d17202 */ /* 0x000fe40000000f00 */
        /* <DEDUP_REMOVED lines=9> */
[----:B------:R-:W1:Y:S02]  /*5e20*/  MUFU.TANH R131, R131 ;  /* 0x0000008300837308 */ /* 0x000e640000002400 */
[-C--:B-1----:R-:W-:Y:S01]  /*5e30*/  MOV R208, R129.reuse ;  /* 0x0000008100d07202 */ /* 0x082fe20000000f00 */
[--C-:B------:R-:W-:Y:S01]  /*5e40*/  FFMA.FTZ R209, R201, UR15, -R200.reuse ;  /* 0x0000000fc9d17c23 */ /* 0x100fe200080108c8 */
[C---:B------:R-:W-:Y:S01]  /*5e50*/  @!P0 FSEL R208, R129.reuse, -INF , !P1 ;  /* 0xff80000081d08808 */ /* 0x040fe20004800000 */
[----:B------:R-:W-:Y:S01]  /*5e60*/  FFMA.FTZ R129, -R129, R129, 1 ;  /* 0x3f80000081817423 */ /* 0x000fe20000010181 */
[----:B------:R-:W-:Y:S04]  /*5e70*/  @!P0 ISETP.GE.AND P1, PT, R202, R207, PT ;  /* 0x000000cfca00820c */ /* 0x000fe80003f26270 */
[----:B------:R-:W1:Y:S01]  /*5e80*/  MUFU.TANH R196, R196 ;  /* 0x000000c400c47308 */ /* 0x000e620000002400 */
[--C-:B------:R-:W-:Y:S01]  /*5e90*/  FFMA.FTZ R202, R208, UR15, -R199.reuse ;  /* 0x0000000fd0ca7c23 */ /* 0x100fe200080108c7 */
[----:B------:R-:W-:Y:S02]  /*5ea0*/  @!P0 IADD3 R208, R216, 0x18, RZ ;  /* 0x00000018d8d08810 */ /* 0x000fe40007ffe0ff */
[-C--:B------:R-:W-:Y:S02]  /*5eb0*/  MOV R218, R130.reuse ;  /* 0x0000008200da7202 */ /* 0x080fe40000000f00 */
[C---:B------:R-:W-:Y:S01]  /*5ec0*/  @!P0 FSEL R218, R130.reuse, -INF , !P1 ;  /* 0xff80000082da8808 */ /* 0x040fe20004800000 */
[----:B------:R-:W-:Y:S03]  /*5ed0*/  FFMA.FTZ R130, -R130, R130, 1 ;  /* 0x3f80000082827423 */ /* 0x000fe60000010182 */
[----:B------:R-:W1:Y:S01]  /*5ee0*/  MUFU.TANH R197, R197 ;  /* 0x000000c500c57308 */ /* 0x000e620000002400 */
[----:B------:R-:W-:Y:S02]  /*5ef0*/  @!P0 ISETP.GE.AND P1, PT, R208, R215, PT ;  /* 0x000000d7d000820c */ /* 0x000fe40003f26270 */
[-C--:B------:R-:W-:Y:S01]  /*5f00*/  MOV R217, R131.reuse ;  /* 0x0000008300d97202 */ /* 0x080fe20000000f00 */
[--C-:B------:R-:W-:Y:S01]  /*5f10*/  FFMA.FTZ R201, R218, UR15, -R199.reuse ;  /* 0x0000000fdac97c23 */ /* 0x100fe200080108c7 */
[C---:B------:R-:W-:Y:S01]  /*5f20*/  @!P0 FSEL R217, R131.reuse, -INF , !P1 ;  /* 0xff80000083d98808 */ /* 0x040fe20004800000 */
[----:B------:R-:W-:Y:S01]  /*5f30*/  FFMA.FTZ R131, -R131, R131, 1 ;  /* 0x3f80000083837423 */ /* 0x000fe20000010183 */
[----:B------:R-:W-:Y:S03]  /*5f40*/  @!P0 IADD3 R216, R216, 0x19, RZ ;  /* 0x00000019d8d88810 */ /* 0x000fe60007ffe0ff */
[----:B------:R-:W1:Y:S01]  /*5f50*/  MUFU.TANH R198, R198 ;  /* 0x000000c600c67308 */ /* 0x000e620000002400 */
[----:B------:R-:W-:Y:S01]  /*5f60*/  @!P0 ISETP.GE.AND P2, PT, R208, R207, PT ;  /* 0x000000cfd000820c */ /* 0x000fe20003f46270 */
[--C-:B------:R-:W-:Y:S01]  /*5f70*/  FFMA.FTZ R219, R217, UR15, -R200.reuse ;  /* 0x0000000fd9db7c23 */ /* 0x100fe200080108c8 */
[----:B------:R-:W-:Y:S02]  /*5f80*/  @!P0 ISETP.GE.AND P1, PT, R216, R215, PT ;  /* 0x000000d7d800820c */ /* 0x000fe40003f26270 */
[-C--:B-1----:R-:W-:Y:S02]  /*5f90*/  MOV R215, R196.reuse ;  /* 0x000000c400d77202 */ /* 0x082fe40000000f00 */
[----:B------:R-:W-:Y:S03]  /*5fa0*/  @!P0 FSEL R215, R196, -INF , !P1 ;  /* 0xff800000c4d78808 */ /* 0x000fe60004800000 */
[----:B------:R-:W-:Y:S01]  /*5fb0*/  MUFU.EX2 R214, R214 ;  /* 0x000000d600d67308 */ /* 0x000fe20000000800 */
[----:B------:R-:W-:Y:S01]  /*5fc0*/  @!P0 ISETP.GE.AND P1, PT, R216, R207, PT ;  /* 0x000000cfd800820c */ /* 0x000fe20003f26270 */
[----:B------:R-:W-:Y:S01]  /*5fd0*/  FFMA.FTZ R196, -R196, R196, 1 ;  /* 0x3f800000c4c47423 */ /* 0x000fe200000101c4 */
[-C--:B------:R-:W-:Y:S01]  /*5fe0*/  MOV R218, R197.reuse ;  /* 0x000000c500da7202 */ /* 0x080fe20000000f00 */
[----:B------:R-:W-:Y:S01]  /*5ff0*/  FFMA.FTZ R200, R215, UR15, -R200 ;  /* 0x0000000fd7c87c23 */ /* 0x000fe200080108c8 */
[C---:B------:R-:W-:Y:S01]  /*6000*/  @!P0 FSEL R218, R197.reuse, -INF , !P2 ;  /* 0xff800000c5da8808 */ /* 0x040fe20005000000 */
[----:B------:R-:W-:Y:S04]  /*6010*/  FFMA.FTZ R197, -R197, R197, 1 ;  /* 0x3f800000c5c57423 */ /* 0x000fe800000101c5 */
[----:B------:R-:W1:Y:S01]  /*6020*/  MUFU.EX2 R213, R213 ;  /* 0x000000d500d57308 */ /* 0x000e620000000800 */
[-C--:B------:R-:W-:Y:S01]  /*6030*/  MOV R216, R198.reuse ;  /* 0x000000c600d87202 */ /* 0x080fe20000000f00 */
[--C-:B------:R-:W-:Y:S01]  /*6040*/  FFMA.FTZ R215, R218, UR15, -R199.reuse ;  /* 0x0000000fdad77c23 */ /* 0x100fe200080108c7 */
[C---:B------:R-:W-:Y:S01]  /*6050*/  @!P0 FSEL R216, R198.reuse, -INF , !P1 ;  /* 0xff800000c6d88808 */ /* 0x040fe20004800000 */
[----:B------:R-:W-:Y:S06]  /*6060*/  FFMA.FTZ R198, -R198, R198, 1 ;  /* 0x3f800000c6c67423 */ /* 0x000fec00000101c6 */
[----:B------:R-:W-:Y:S01]  /*6070*/  MUFU.EX2 R206, R206 ;  /* 0x000000ce00ce7308 */ /* 0x000fe20000000800 */
[----:B------:R-:W-:Y:S09]  /*6080*/  FFMA.FTZ R199, R216, UR15, -R199 ;  /* 0x0000000fd8c77c23 */ /* 0x000ff200080108c7 */
[----:B------:R-:W3:Y:S01]  /*6090*/  MUFU.EX2 R205, R205 ;  /* 0x000000cd00cd7308 */ /* 0x000ee20000000800 */
[----:B-1----:R-:W-:Y:S09]  /*60a0*/  F2FP.F16.F32.PACK_AB R222, R213, R214 ;  /* 0x000000d6d5de723e */ /* 0x002ff200000000ff */
[----:B------:R-:W-:Y:S10]  /*60b0*/  MUFU.EX2 R212, R212 ;  /* 0x000000d400d47308 */ /* 0x000ff40000000800 */
[----:B------:R-:W1:Y:S01]  /*60c0*/  MUFU.EX2 R211, R211 ;  /* 0x000000d300d37308 */ /* 0x000e620000000800 */
[----:B---3--:R-:W-:Y:S09]  /*60d0*/  F2FP.F16.F32.PACK_AB R221, R205, R206 ;  /* 0x000000cecddd723e */ /* 0x008ff200000000ff */
[----:B------:R-:W-:Y:S10]  /*60e0*/  MUFU.EX2 R208, R219 ;  /* 0x000000db00d07308 */ /* 0x000ff40000000800 */
[----:B------:R-:W-:Y:S01]  /*60f0*/  MUFU.EX2 R204, R204 ;  /* 0x000000cc00cc7308 */ /* 0x000fe20000000800 */
[----:B-1----:R-:W-:Y:S09]  /*6100*/  F2FP.F16.F32.PACK_AB R220, R211, R212 ;  /* 0x000000d4d3dc723e */ /* 0x002ff200000000ff */
[----:B------:R-:W1:Y:S10]  /*6110*/  MUFU.EX2 R203, R203 ;  /* 0x000000cb00cb7308 */ /* 0x000e740000000800 */
[----:B------:R-:W-:Y:S10]  /*6120*/  MUFU.EX2 R210, R210 ;  /* 0x000000d200d27308 */ /* 0x000ff40000000800 */
[----:B------:R-:W3:Y:S01]  /*6130*/  MUFU.EX2 R209, R209 ;  /* 0x000000d100d17308 */ /* 0x000ee20000000800 */
[----:B-1----:R-:W-:Y:S01]  /*6140*/  F2FP.F16.F32.PACK_AB R219, R203, R204 ;  /* 0x000000cccbdb723e */ /* 0x002fe200000000ff */
[----:B------:R1:W-:Y:S08]  /*6150*/  STS [R117+0x2a000], R222 ;  /* 0x02a000de75007388 */ /* 0x0003f00000000800 */
[----:B------:R-:W-:Y:S01]  /*6160*/  MUFU.EX2 R202, R202 ;  /* 0x000000ca00ca7308 */ /* 0x000fe20000000800 */
[----:B------:R4:W-:Y:S09]  /*6170*/  STS [R117+0x2a400], R221 ;  /* 0x02a400dd75007388 */ /* 0x0009f20000000800 */
[----:B------:R-:W1:Y:S01]  /*6180*/  MUFU.EX2 R201, R201 ;  /* 0x000000c900c97308 */ /* 0x000e620000000800 */
[----:B---3--:R-:W-:Y:S09]  /*6190*/  F2FP.F16.F32.PACK_AB R218, R209, R210 ;  /* 0x000000d2d1da723e */ /* 0x008ff200000000ff */
[----:B------:R-:W3:Y:S01]  /*61a0*/  MUFU.EX2 R207, R200 ;  /* 0x000000c800cf7308 */ /* 0x000ee20000000800 */
[----:B--2---:R2:W-:Y:S04]  /*61b0*/  STS [R116+0x2a000], R220 ;  /* 0x02a000dc74007388 */ /* 0x0045e80000000800 */
[----:B------:R2:W-:Y:S05]  /*61c0*/  STS [R116+0x2a400], R219 ;  /* 0x02a400db74007388 */ /* 0x0005ea0000000800 */
[----:B------:R-:W-:Y:S01]  /*61d0*/  MUFU.EX2 R200, R215 ;  /* 0x000000d700c87308 */ /* 0x000fe20000000800 */
[----:B-1----:R-:W-:Y:S01]  /*61e0*/  F2FP.F16.F32.PACK_AB R217, R201, R202 ;  /* 0x000000cac9d9723e */ /* 0x002fe200000000ff */
[----:B------:R-:W5:Y:S04]  /*61f0*/  LDL R222, [R1+0x40] ;  /* 0x0000400001de7983 */ /* 0x000f680000100800 */
[----:B------:R-:W-:Y:S04]  /*6200*/  STS [R115+0x2a000], R218 ;  /* 0x02a000da73007388 */ /* 0x000fe80000000800 */
[----:B------:R-:W1:Y:S01]  /*6210*/  MUFU.EX2 R199, R199 ;  /* 0x000000c700c77308 */ /* 0x000e620000000800 */
[----:B---3--:R-:W-:Y:S01]  /*6220*/  F2FP.F16.F32.PACK_AB R216, R207, R208 ;  /* 0x000000d0cfd8723e */ /* 0x008fe200000000ff */
[----:B------:R-:W-:Y:S04]  /*6230*/  STS [R115+0x2a400], R217 ;  /* 0x02a400d973007388 */ /* 0x000fe80000000800 */
[----:B------:R3:W-:Y:S04]  /*6240*/  STS [R114+0x2a000], R216 ;  /* 0x02a000d872007388 */ /* 0x0007e80000000800 */
[----:B----4-:R-:W5:Y:S01]  /*6250*/  LDL R221, [R1+0x3c] ;  /* 0x00003c0001dd7983 */ /* 0x010f620000100800 */
[----:B--2---:R-:W-:Y:S01]  /*6260*/  FMUL.FTZ R220, R119, UR8 ;  /* 0x0000000877dc7c20 */ /* 0x004fe20008410000 */
[----:B------:R-:W-:Y:S02]  /*6270*/  FMUL.FTZ R119, R120, UR8 ;  /* 0x0000000878777c20 */ /* 0x000fe40008410000 */
[----:B------:R-:W5:Y:S01]  /*6280*/  LDL R219, [R1+0x38] ;  /* 0x0000380001db7983 */ /* 0x000f620000100800 */
[----:B-1----:R-:W-:Y:S05]  /*6290*/  F2FP.F16.F32.PACK_AB R215, R199, R200 ;  /* 0x000000c8c7d7723e */ /* 0x002fea00000000ff */
[----:B------:R1:W-:Y:S04]  /*62a0*/  STS [R114+0x2a400], R215 ;  /* 0x02a400d772007388 */ /* 0x0003e80000000800 */
[----:B------:R-:W-:Y:S04]  /*62b0*/  LDSM.16.M88.4 R84, [R109+0x10000] ;  /* 0x010000006d54783b */ /* 0x000fe80000000200 */
[----:B------:R-:W2:Y:S01]  /*62c0*/  LDSM.16.M88.4 R88, [R250+UR4+0x20000] ;  /* 0x02000004fa58783b */ /* 0x000ea20008000200 */
[----:B---3--:R-:W-:Y:S03]  /*62d0*/  IADD3 R216, P0, R111, UR14, RZ ;  /* 0x0000000e6fd87c10 */ /* 0x008fe6000ff1e0ff */
[----:B------:R-:W3:Y:S01]  /*62e0*/  LDSM.16.M88.4 R92, [R250+UR4+0x20800] ;  /* 0x02080004fa5c783b */ /* 0x000ee20008000200 */
[----:B------:R-:W-:Y:S02]  /*62f0*/  IADD3.X R217, R110, UR13, RZ, P0, !PT ;  /* 0x0000000d6ed97c10 */ /* 0x000fe400087fe4ff */
[----:B------:R-:W-:Y:S01]  /*6300*/  PLOP3.LUT P0, PT, PT, PT, UP3, 0x80, 0x0 ;  /* 0x000000000000781c */ /* 0x000fe20003f0f038 */
[----:B------:R-:W-:Y:S04]  /*6310*/  LDSM.16.M88.4 R96, [R108+0x10000] ;  /* 0x010000006c60783b */ /* 0x000fe80000000200 */
[----:B------:R-:W4:Y:S04]  /*6320*/  LDSM.16.M88.4 R100, [R249+0x8000] ;  /* 0x00800000f964783b */ /* 0x000f280000000200 */
[----:B------:R-:W4:Y:S04]  /*6330*/  LDSM.16.M88.4 R104, [R249+0x8800] ;  /* 0x00880000f968783b */ /* 0x000f280000000200 */
[----:B-1----:R-:W4:Y:S01]  /*6340*/  LDG.E R215, desc[UR6][R216.64] ;  /* 0x00000006d8d77981 */ /* 0x002f22000c1e1900 */
[C---:B--2---:R-:W-:Y:S03]  /*6350*/  HMMA.16816.F32 R4, R84.reuse, R88, RZ ;  /* 0x000000585404723c */ /* 0x044fe600000018ff */
[----:B------:R1:W2:Y:S03]  /*6360*/  LDG.E R216, desc[UR6][R216.64+0x20] ;  /* 0x00002006d8d87981 */ /* 0x0002a6000c1e1900 */
[C---:B------:R-:W-:Y:S01]  /*6370*/  HMMA.16816.F32 R8, R84.reuse, R90, RZ ;  /* 0x0000005a5408723c */ /* 0x040fe200000018ff */
[----:B------:R-:W-:Y:S05]  /*6380*/  LDSM.16.M88.4 R88, [R248+0x8000] ;  /* 0x00800000f858783b */ /* 0x000fea0000000200 */
[C---:B---3--:R-:W-:Y:S06]  /*6390*/  HMMA.16816.F32 R12, R84.reuse, R92, RZ ;  /* 0x0000005c540c723c */ /* 0x048fec00000018ff */
[----:B------:R-:W-:Y:S01]  /*63a0*/  HMMA.16816.F32 R16, R84, R94, RZ ;  /* 0x0000005e5410723c */ /* 0x000fe200000018ff */
[----:B------:R-:W3:Y:S04]  /*63b0*/  LDSM.16.M88.4 R84, [R113+0x10000] ;  /* 0x010000007154783b */ /* 0x000ee80000000200 */
[----:B------:R-:W1:Y:S01]  /*63c0*/  LDSM.16.M88.4 R92, [R248+0x8800] ;  /* 0x00880000f85c783b */ /* 0x000e620000000200 */
[C---:B----4-:R-:W-:Y:S06]  /*63d0*/  HMMA.16816.F32 R4, R96.reuse, R100, R4 ;  /* 0x000000646004723c */ /* 0x050fec0000001804 */
[C---:B------:R-:W-:Y:S01]  /*63e0*/  HMMA.16816.F32 R8, R96.reuse, R102, R8 ;  /* 0x000000666008723c */ /* 0x040fe20000001808 */
[----:B------:R-:W-:Y:S05]  /*63f0*/  LDSM.16.M88.4 R100, [R247+0x8000] ;  /* 0x00800000f764783b */ /* 0x000fea0000000200 */
[C---:B------:R-:W-:Y:S06]  /*6400*/  HMMA.16816.F32 R12, R96.reuse, R104, R12 ;  /* 0x00000068600c723c */ /* 0x040fec000000180c */
[----:B------:R-:W-:Y:S01]  /*6410*/  HMMA.16816.F32 R16, R96, R106, R16 ;  /* 0x0000006a6010723c */ /* 0x000fe20000001810 */
[----:B------:R-:W4:Y:S04]  /*6420*/  LDSM.16.M88.4 R96, [R112+0x10000] ;  /* 0x010000007060783b */ /* 0x000f280000000200 */
[----:B------:R-:W4:Y:S01]  /*6430*/  LDSM.16.M88.4 R104, [R247+0x8800] ;  /* 0x00880000f768783b */ /* 0x000f220000000200 */
[C---:B---3--:R-:W-:Y:S06]  /*6440*/  HMMA.16816.F32 R4, R84.reuse, R88, R4 ;  /* 0x000000585404723c */ /* 0x048fec0000001804 */
[C---:B------:R-:W-:Y:S01]  /*6450*/  HMMA.16816.F32 R8, R84.reuse, R90, R8 ;  /* 0x0000005a5408723c */ /* 0x040fe20000001808 */
[----:B------:R-:W-:Y:S05]  /*6460*/  LDSM.16.M88.4 R88, [R250+UR4+0x22000] ;  /* 0x02200004fa58783b */ /* 0x000fea0008000200 */
[C---:B-1----:R-:W-:Y:S06]  /*6470*/  HMMA.16816.F32 R12, R84.reuse, R92, R12 ;  /* 0x0000005c540c723c */ /* 0x042fec000000180c */
[----:B------:R-:W-:Y:S01]  /*6480*/  HMMA.16816.F32 R16, R84, R94, R16 ;  /* 0x0000005e5410723c */ /* 0x000fe20000001810 */
[----:B------:R-:W1:Y:S04]  /*6490*/  LDSM.16.M88.4 R84, [R109+0x12000] ;  /* 0x012000006d54783b */ /* 0x000e680000000200 */
[----:B------:R-:W3:Y:S01]  /*64a0*/  LDSM.16.M88.4 R92, [R250+UR4+0x22800] ;  /* 0x02280004fa5c783b */ /* 0x000ee20008000200 */
[C---:B----4-:R-:W-:Y:S06]  /*64b0*/  HMMA.16816.F32 R4, R96.reuse, R100, R4 ;  /* 0x000000646004723c */ /* 0x050fec0000001804 */
[C---:B------:R-:W-:Y:S01]  /*64c0*/  HMMA.16816.F32 R8, R96.reuse, R102, R8 ;  /* 0x000000666008723c */ /* 0x040fe20000001808 */
[----:B------:R-:W-:Y:S05]  /*64d0*/  LDSM.16.M88.4 R100, [R249+0xa000] ;  /* 0x00a00000f964783b */ /* 0x000fea0000000200 */
[C---:B------:R-:W-:Y:S06]  /*64e0*/  HMMA.16816.F32 R12, R96.reuse, R104, R12 ;  /* 0x00000068600c723c */ /* 0x040fec000000180c */
[----:B------:R-:W-:Y:S01]  /*64f0*/  HMMA.16816.F32 R16, R96, R106, R16 ;  /* 0x0000006a6010723c */ /* 0x000fe20000001810 */
[----:B------:R-:W4:Y:S04]  /*6500*/  LDSM.16.M88.4 R96, [R108+0x12000] ;  /* 0x012000006c60783b */ /* 0x000f280000000200 */
[----:B------:R-:W-:Y:S01]  /*6510*/  LDSM.16.M88.4 R104, [R250+UR4+0x26800] ;  /* 0x02680004fa68783b */ /* 0x000fe20008000200 */
[C---:B-1----:R-:W-:Y:S06]  /*6520*/  HMMA.16816.F32 R4, R84.reuse, R88, R4 ;  /* 0x000000585404723c */ /* 0x042fec0000001804 */
[C---:B------:R-:W-:Y:S01]  /*6530*/  HMMA.16816.F32 R8, R84.reuse, R90, R8 ;  /* 0x0000005a5408723c */ /* 0x040fe20000001808 */
[----:B------:R-:W1:Y:S05]  /*6540*/  LDSM.16.M88.4 R88, [R249+0xa800] ;  /* 0x00a80000f958783b */ /* 0x000e6a0000000200 */
[C---:B---3--:R-:W-:Y:S06]  /*6550*/  HMMA.16816.F32 R12, R84.reuse, R92, R12 ;  /* 0x0000005c540c723c */ /* 0x048fec000000180c */
[----:B------:R-:W-:Y:S01]  /*6560*/  HMMA.16816.F32 R16, R84, R94, R16 ;  /* 0x0000005e5410723c */ /* 0x000fe20000001810 */
[----:B------:R-:W-:Y:S04]  /*6570*/  LDSM.16.M88.4 R84, [R113+0x12000] ;  /* 0x012000007154783b */ /* 0x000fe80000000200 */
[----:B------:R-:W3:Y:S01]  /*6580*/  LDSM.16.M88.4 R92, [R248+0xa000] ;  /* 0x00a00000f85c783b */ /* 0x000ee20000000200 */
[C---:B----4-:R-:W-:Y:S06]  /*6590*/  HMMA.16816.F32 R4, R96.reuse, R100, R4 ;  /* 0x000000646004723c */ /* 0x050fec0000001804 */
[C---:B------:R-:W-:Y:S01]  /*65a0*/  HMMA.16816.F32 R8, R96.reuse, R102, R8 ;  /* 0x000000666008723c */ /* 0x040fe20000001808 */
[----:B------:R-:W4:Y:S05]  /*65b0*/  LDSM.16.M88.4 R100, [R248+0xa800] ;  /* 0x00a80000f864783b */ /* 0x000f2a0000000200 */
[C---:B-1----:R-:W-:Y:S06]  /*65c0*/  HMMA.16816.F32 R12, R96.reuse, R88, R12 ;  /* 0x00000058600c723c */ /* 0x042fec000000180c */
[----:B------:R-:W-:Y:S01]  /*65d0*/  HMMA.16816.F32 R16, R96, R90, R16 ;  /* 0x0000005a6010723c */ /* 0x000fe20000001810 */
[----:B------:R-:W-:Y:S04]  /*65e0*/  LDSM.16.M88.4 R88, [R112+0x12000] ;  /* 0x012000007058783b */ /* 0x000fe80000000200 */
[----:B------:R-:W1:Y:S01]  /*65f0*/  LDSM.16.M88.4 R96, [R247+0xa000] ;  /* 0x00a00000f760783b */ /* 0x000e620000000200 */
[C---:B---3--:R-:W-:Y:S06]  /*6600*/  HMMA.16816.F32 R4, R84.reuse, R92, R4 ;  /* 0x0000005c5404723c */ /* 0x048fec0000001804 */
[C---:B------:R-:W-:Y:S01]  /*6610*/  HMMA.16816.F32 R8, R84.reuse, R94, R8 ;  /* 0x0000005e5408723c */ /* 0x040fe20000001808 */
[----:B------:R-:W3:Y:S05]  /*6620*/  LDSM.16.M88.4 R92, [R247+0xa800] ;  /* 0x00a80000f75c783b */ /* 0x000eea0000000200 */
[C---:B----4-:R-:W-:Y:S06]  /*6630*/  HMMA.16816.F32 R12, R84.reuse, R100, R12 ;  /* 0x00000064540c723c */ /* 0x050fec000000180c */
[----:B------:R-:W-:Y:S01]  /*6640*/  HMMA.16816.F32 R16, R84, R102, R16 ;  /* 0x000000665410723c */ /* 0x000fe20000001810 */
[----:B------:R-:W-:Y:S04]  /*6650*/  LDSM.16.M88.4 R84, [R109+0x14000] ;  /* 0x014000006d54783b */ /* 0x000fe80000000200 */
[----:B------:R-:W4:Y:S01]  /*6660*/  LDSM.16.M88.4 R100, [R250+UR4+0x24000] ;  /* 0x02400004fa64783b */ /* 0x000f220008000200 */
[C---:B-1----:R-:W-:Y:S06]  /*6670*/  HMMA.16816.F32 R4, R88.reuse, R96, R4 ;  /* 0x000000605804723c */ /* 0x042fec0000001804 */
[C---:B------:R-:W-:Y:S01]  /*6680*/  HMMA.16816.F32 R8, R88.reuse, R98, R8 ;  /* 0x000000625808723c */ /* 0x040fe20000001808 */
[----:B------:R-:W1:Y:S05]  /*6690*/  LDSM.16.M88.4 R96, [R250+UR4+0x24800] ;  /* 0x02480004fa60783b */ /* 0x000e6a0008000200 */
        /* <DEDUP_REMOVED lines=17> */
[----:B------:R-:W4:Y:S01]  /*67b0*/  LDSM.16.M88.4 R100, [R247+0xc000] ;  /* 0x00c00000f764783b */ /* 0x000f220000000200 */
[C---:B-1----:R-:W-:Y:S06]  /*67c0*/  HMMA.16816.F32 R4, R84.reuse, R96, R4 ;  /* 0x000000605404723c */ /* 0x042fec0000001804 */
[C---:B------:R-:W-:Y:S01]  /*67d0*/  HMMA.16816.F32 R8, R84.reuse, R98, R8 ;  /* 0x000000625408723c */ /* 0x040fe20000001808 */
[----:B------:R-:W1:Y:S05]  /*67e0*/  LDSM.16.M88.4 R96, [R247+0xc800] ;  /* 0x00c80000f760783b */ /* 0x000e6a0000000200 */
[C---:B---3--:R-:W-:Y:S06]  /*67f0*/  HMMA.16816.F32 R12, R84.reuse, R92, R12 ;  /* 0x0000005c540c723c */ /* 0x048fec000000180c */
[----:B------:R-:W-:Y:S01]  /*6800*/  HMMA.16816.F32 R16, R84, R94, R16 ;  /* 0x0000005e5410723c */ /* 0x000fe20000001810 */
[----:B------:R-:W-:Y:S04]  /*6810*/  LDSM.16.M88.4 R84, [R109+0x16000] ;  /* 0x016000006d54783b */ /* 0x000fe80000000200 */
[----:B------:R-:W3:Y:S01]  /*6820*/  LDSM.16.M88.4 R92, [R250+UR4+0x26000] ;  /* 0x02600004fa5c783b */ /* 0x000ee20008000200 */
[C---:B----4-:R-:W-:Y:S06]  /*6830*/  HMMA.16816.F32 R4, R88.reuse, R100, R4 ;  /* 0x000000645804723c */ /* 0x050fec0000001804 */
[C---:B------:R-:W-:Y:S01]  /*6840*/  HMMA.16816.F32 R8, R88.reuse, R102, R8 ;  /* 0x000000665808723c */ /* 0x040fe20000001808 */
[----:B------:R-:W-:Y:S05]  /*6850*/  LDSM.16.M88.4 R100, [R249+0xe800] ;  /* 0x00e80000f964783b */ /* 0x000fea0000000200 */
[C---:B-1----:R-:W-:Y:S06]  /*6860*/  HMMA.16816.F32 R12, R88.reuse, R96, R12 ;  /* 0x00000060580c723c */ /* 0x042fec000000180c */
[----:B------:R-:W-:Y:S01]  /*6870*/  HMMA.16816.F32 R16, R88, R98, R16 ;  /* 0x000000625810723c */ /* 0x000fe20000001810 */
[----:B------:R-:W-:Y:S04]  /*6880*/  LDSM.16.M88.4 R88, [R108+0x16000] ;  /* 0x016000006c58783b */ /* 0x000fe80000000200 */
[----:B------:R-:W1:Y:S04]  /*6890*/  LDSM.16.M88.4 R96, [R249+0xe000] ;  /* 0x00e00000f960783b */ /* 0x000e680000000200 */
[----:B------:R-:W-:Y:S01]  /*68a0*/  LDSM.16.M88.4 R108, [R247+0xe000] ;  /* 0x00e00000f76c783b */ /* 0x000fe20000000200 */
[C---:B---3--:R-:W-:Y:S06]  /*68b0*/  HMMA.16816.F32 R4, R84.reuse, R92, R4 ;  /* 0x0000005c5404723c */ /* 0x048fec0000001804 */
[C---:B------:R-:W-:Y:S01]  /*68c0*/  HMMA.16816.F32 R8, R84.reuse, R94, R8 ;  /* 0x0000005e5408723c */ /* 0x040fe20000001808 */
[----:B------:R-:W-:Y:S05]  /*68d0*/  LDSM.16.M88.4 R92, [R248+0xe000] ;  /* 0x00e00000f85c783b */ /* 0x000fea0000000200 */
[C---:B------:R-:W-:Y:S06]  /*68e0*/  HMMA.16816.F32 R12, R84.reuse, R104, R12 ;  /* 0x00000068540c723c */ /* 0x040fec000000180c */
        /* <DEDUP_REMOVED lines=8> */
[----:B------:R-:W4:Y:S05]  /*6970*/  LDSM.16.M88.4 R88, [R247+0xe800] ;  /* 0x00e80000f758783b */ /* 0x000f2a0000000200 */
[C---:B---3--:R-:W-:Y:S06]  /*6980*/  HMMA.16816.F32 R4, R84.reuse, R92, R4 ;  /* 0x0000005c5404723c */ /* 0x048fec0000001804 */
[C---:B------:R-:W-:Y:S06]  /*6990*/  HMMA.16816.F32 R8, R84.reuse, R94, R8 ;  /* 0x0000005e5408723c */ /* 0x040fec0000001808 */
[C---:B-1----:R-:W-:Y:S06]  /*69a0*/  HMMA.16816.F32 R12, R84.reuse, R96, R12 ;  /* 0x00000060540c723c */ /* 0x042fec000000180c */
[----:B------:R-:W-:Y:S06]  /*69b0*/  HMMA.16816.F32 R16, R84, R98, R16 ;  /* 0x000000625410723c */ /* 0x000fec0000001810 */
[C---:B------:R-:W-:Y:S06]  /*69c0*/  HMMA.16816.F32 R4, R104.reuse, R108, R4 ;  /* 0x0000006c6804723c */ /* 0x040fec0000001804 */
[C---:B------:R-:W-:Y:S06]  /*69d0*/  HMMA.16816.F32 R8, R104.reuse, R110, R8 ;  /* 0x0000006e6808723c */ /* 0x040fec0000001808 */
[C---:B----4-:R-:W-:Y:S06]  /*69e0*/  HMMA.16816.F32 R12, R104.reuse, R88, R12 ;  /* 0x00000058680c723c */ /* 0x050fec000000180c */
[----:B------:R-:W-:Y:S06]  /*69f0*/  HMMA.16816.F32 R16, R104, R90, R16 ;  /* 0x0000005a6810723c */ /* 0x000fec0000001810 */
[C---:B------:R-:W-:Y:S01]  /*6a00*/  FADD.FTZ R217, -R215.reuse, R4 ;  /* 0x00000004d7d97221 */ /* 0x040fe20000010100 */
[----:B------:R-:W-:Y:S04]  /*6a10*/  FADD.FTZ R218, -R215, R5 ;  /* 0x00000005d7da7221 */ /* 0x000fe80000010100 */
[----:B------:R-:W-:Y:S01]  /*6a20*/  FMUL.FTZ R217, R214, R217 ;  /* 0x000000d9d6d97220 */ /* 0x000fe20000410000 */
[----:B------:R-:W-:Y:S01]  /*6a30*/  FMUL.FTZ R218, R213, R218 ;  /* 0x000000dad5da7220 */ /* 0x000fe20000410000 */
[C---:B------:R-:W-:Y:S01]  /*6a40*/  FADD.FTZ R214, -R215.reuse, R9 ;  /* 0x00000009d7d67221 */ /* 0x040fe20000010100 */
[----:B------:R-:W-:Y:S01]  /*6a50*/  FADD.FTZ R213, -R215, R8 ;  /* 0x00000008d7d57221 */ /* 0x000fe20000010100 */
[----:B------:R-:W-:Y:S01]  /*6a60*/  FMUL.FTZ R217, R217, R220 ;  /* 0x000000dcd9d97220 */ /* 0x000fe20000410000 */
[----:B------:R-:W-:Y:S01]  /*6a70*/  FMUL.FTZ R220, R123, UR8 ;  /* 0x000000087bdc7c20 */ /* 0x000fe20008410000 */
[----:B------:R-:W-:Y:S01]  /*6a80*/  FMUL.FTZ R214, R211, R214 ;  /* 0x000000d6d3d67220 */ /* 0x000fe20000410000 */
[----:B------:R-:W-:Y:S01]  /*6a90*/  FMUL.FTZ R123, R124, UR8 ;  /* 0x000000087c7b7c20 */ /* 0x000fe20008410000 */
[----:B------:R-:W-:Y:S01]  /*6aa0*/  FMUL.FTZ R213, R212, R213 ;  /* 0x000000d5d4d57220 */ /* 0x000fe20000410000 */
[----:B------:R-:W-:Y:S01]  /*6ab0*/  FMUL.FTZ R218, R218, R119 ;  /* 0x00000077dada7220 */ /* 0x000fe20000410000 */
[C---:B------:R-:W-:Y:S01]  /*6ac0*/  FADD.FTZ R120, -R215.reuse, R13 ;  /* 0x0000000dd7787221 */ /* 0x040fe20000010100 */
[C---:B------:R-:W-:Y:S01]  /*6ad0*/  FADD.FTZ R119, -R215.reuse, R12 ;  /* 0x0000000cd7777221 */ /* 0x040fe20000010100 */
[----:B------:R-:W-:Y:S01]  /*6ae0*/  FMUL.FTZ R214, R214, R123 ;  /* 0x0000007bd6d67220 */ /* 0x000fe20000410000 */
[C---:B------:R-:W-:Y:S01]  /*6af0*/  FADD.FTZ R211, -R215.reuse, R16 ;  /* 0x00000010d7d37221 */ /* 0x040fe20000010100 */
[----:B------:R-:W-:Y:S01]  /*6b00*/  FADD.FTZ R212, -R215, R17 ;  /* 0x00000011d7d47221 */ /* 0x000fe20000010100 */
[----:B------:R-:W-:Y:S01]  /*6b10*/  FMUL.FTZ R124, R127, UR8 ;  /* 0x000000087f7c7c20 */ /* 0x000fe20008410000 */
[----:B------:R-:W-:Y:S01]  /*6b20*/  FMUL.FTZ R123, R128, UR8 ;  /* 0x00000008807b7c20 */ /* 0x000fe20008410000 */
[----:B------:R-:W-:Y:S01]  /*6b30*/  FMUL.FTZ R211, R208, R211 ;  /* 0x000000d3d0d37220 */ /* 0x000fe20000410000 */
[----:B------:R-:W-:Y:S01]  /*6b40*/  FMUL.FTZ R212, R207, R212 ;  /* 0x000000d4cfd47220 */ /* 0x000fe20000410000 */
[----:B------:R-:W-:Y:S01]  /*6b50*/  FMUL.FTZ R128, R131, UR8 ;  /* 0x0000000883807c20 */ /* 0x000fe20008410000 */
[----:B------:R-:W-:Y:S01]  /*6b60*/  FMUL.FTZ R127, R196, UR8 ;  /* 0x00000008c47f7c20 */ /* 0x000fe20008410000 */
[----:B------:R-:W-:Y:S01]  /*6b70*/  FMUL.FTZ R120, R209, R120 ;  /* 0x00000078d1787220 */ /* 0x000fe20000410000 */
[----:B------:R-:W-:Y:S01]  /*6b80*/  FMUL.FTZ R119, R210, R119 ;  /* 0x00000077d2777220 */ /* 0x000fe20000410000 */
[----:B------:R-:W-:Y:S01]  /*6b90*/  FMUL.FTZ R128, R211, R128 ;  /* 0x00000080d3807220 */ /* 0x000fe20000410000 */
[----:B------:R-:W-:Y:S01]  /*6ba0*/  FMUL.FTZ R127, R212, R127 ;  /* 0x0000007fd47f7220 */ /* 0x000fe20000410000 */
[----:B------:R-:W-:Y:S01]  /*6bb0*/  FMUL.FTZ R120, R120, R123 ;  /* 0x0000007b78787220 */ /* 0x000fe20000410000 */
[----:B------:R-:W-:Y:S01]  /*6bc0*/  FMUL.FTZ R119, R119, R124 ;  /* 0x0000007c77777220 */ /* 0x000fe20000410000 */
[C---:B--2---:R-:W-:Y:S01]  /*6bd0*/  FADD.FTZ R123, -R216.reuse, R6 ;  /* 0x00000006d87b7221 */ /* 0x044fe20000010100 */
[----:B------:R-:W-:Y:S01]  /*6be0*/  FADD.FTZ R124, -R216, R7 ;  /* 0x00000007d87c7221 */ /* 0x000fe20000010100 */
[----:B------:R-:W-:Y:S01]  /*6bf0*/  F2FP.F16.F32.PACK_AB R127, R127, R128 ;  /* 0x000000807f7f723e */ /* 0x000fe200000000ff */
[----:B------:R-:W-:Y:S01]  /*6c00*/  FMUL.FTZ R128, R121, UR8 ;  /* 0x0000000879807c20 */ /* 0x000fe20008410000 */
[----:B------:R-:W-:Y:S01]  /*6c10*/  FMUL.FTZ R123, R206, R123 ;  /* 0x0000007bce7b7220 */ /* 0x000fe20000410000 */
[----:B------:R-:W-:Y:S01]  /*6c20*/  F2FP.F16.F32.PACK_AB R119, R120, R119 ;  /* 0x000000777877723e */ /* 0x000fe200000000ff */
[----:B------:R-:W-:Y:S01]  /*6c30*/  FMUL.FTZ R124, R205, R124 ;  /* 0x0000007ccd7c7220 */ /* 0x000fe20000410000 */
[----:B------:R-:W-:Y:S01]  /*6c40*/  FADD.FTZ R120, -R216, R11 ;  /* 0x0000000bd8787221 */ /* 0x000fe20000010100 */
[----:B------:R-:W-:Y:S01]  /*6c50*/  FMUL.FTZ R121, R122, UR8 ;  /* 0x000000087a797c20 */ /* 0x000fe20008410000 */
[----:B------:R-:W-:Y:S01]  /*6c60*/  FADD.FTZ R131, -R216, R10 ;  /* 0x0000000ad8837221 */ /* 0x000fe20000010100 */
[----:B------:R-:W-:Y:S01]  /*6c70*/  FMUL.FTZ R123, R123, R128 ;  /* 0x000000807b7b7220 */ /* 0x000fe20000410000 */
[----:B------:R-:W-:Y:S01]  /*6c80*/  FMUL.FTZ R128, R125, UR8 ;  /* 0x000000087d807c20 */ /* 0x000fe20008410000 */
[----:B------:R-:W-:Y:S01]  /*6c90*/  FMUL.FTZ R120, R203, R120 ;  /* 0x00000078cb787220 */ /* 0x000fe20000410000 */
[----:B------:R-:W-:Y:S01]  /*6ca0*/  FMUL.FTZ R124, R124, R121 ;  /* 0x000000797c7c7220 */ /* 0x000fe20000410000 */
[----:B------:R-:W-:Y:S01]  /*6cb0*/  FMUL.FTZ R125, R126, UR8 ;  /* 0x000000087e7d7c20 */ /* 0x000fe20008410000 */
[----:B------:R-:W-:Y:S01]  /*6cc0*/  FMUL.FTZ R131, R204, R131 ;  /* 0x00000083cc837220 */ /* 0x000fe20000410000 */
[C---:B------:R-:W-:Y:S01]  /*6cd0*/  FADD.FTZ R121, -R216.reuse, R14 ;  /* 0x0000000ed8797221 */ /* 0x040fe20000010100 */
[C---:B------:R-:W-:Y:S01]  /*6ce0*/  FADD.FTZ R122, -R216.reuse, R15 ;  /* 0x0000000fd87a7221 */ /* 0x040fe20000010100 */
[C---:B------:R-:W-:Y:S01]  /*6cf0*/  FADD.FTZ R203, -R216.reuse, R18 ;  /* 0x00000012d8cb7221 */ /* 0x040fe20000010100 */
[----:B------:R-:W-:Y:S01]  /*6d00*/  FADD.FTZ R216, -R216, R19 ;  /* 0x00000013d8d87221 */ /* 0x000fe20000010100 */
[----:B------:R-:W-:Y:S01]  /*6d10*/  FMUL.FTZ R125, R120, R125 ;  /* 0x0000007d787d7220 */ /* 0x000fe20000410000 */
[----:B------:R-:W-:Y:S01]  /*6d20*/  FMUL.FTZ R213, R213, R220 ;  /* 0x000000dcd5d57220 */ /* 0x000fe20000410000 */
[----:B------:R-:W-:Y:S01]  /*6d30*/  FMUL.FTZ R128, R131, R128 ;  /* 0x0000008083807220 */ /* 0x000fe20000410000 */
[----:B------:R-:W-:Y:S01]  /*6d40*/  F2FP.F16.F32.PACK_AB R123, R124, R123 ;  /* 0x0000007b7c7b723e */ /* 0x000fe200000000ff */
[----:B------:R-:W-:Y:S01]  /*6d50*/  FMUL.FTZ R120, R129, UR8 ;  /* 0x0000000881787c20 */ /* 0x000fe20008410000 */
[----:B------:R-:W-:Y:S01]  /*6d60*/  FMUL.FTZ R121, R202, R121 ;  /* 0x00000079ca797220 */ /* 0x000fe20000410000 */
[----:B------:R-:W-:Y:S01]  /*6d70*/  FMUL.FTZ R122, R201, R122 ;  /* 0x0000007ac97a7220 */ /* 0x000fe20000410000 */
[----:B------:R-:W-:Y:S01]  /*6d80*/  FMUL.FTZ R203, R200, R203 ;  /* 0x000000cbc8cb7220 */ /* 0x000fe20000410000 */
[----:B------:R-:W-:Y:S01]  /*6d90*/  FMUL.FTZ R216, R199, R216 ;  /* 0x000000d8c7d87220 */ /* 0x000fe20000410000 */
[----:B------:R-:W-:Y:S01]  /*6da0*/  FMUL.FTZ R129, R130, UR8 ;  /* 0x0000000882817c20 */ /* 0x000fe20008410000 */
[----:B------:R-:W-:Y:S01]  /*6db0*/  FMUL.FTZ R124, R197, UR8 ;  /* 0x00000008c57c7c20 */ /* 0x000fe20008410000 */
[----:B------:R-:W-:Y:S01]  /*6dc0*/  FMUL.FTZ R131, R198, UR8 ;  /* 0x00000008c6837c20 */ /* 0x000fe20008410000 */
[----:B------:R-:W-:Y:S01]  /*6dd0*/  F2FP.F16.F32.PACK_AB R217, R218, R217 ;  /* 0x000000d9dad9723e */ /* 0x000fe200000000ff */
[----:B------:R-:W-:Y:S01]  /*6de0*/  FMUL.FTZ R120, R121, R120 ;  /* 0x0000007879787220 */ /* 0x000fe20000410000 */
[----:B------:R-:W-:Y:S01]  /*6df0*/  F2FP.F16.F32.PACK_AB R213, R214, R213 ;  /* 0x000000d5d6d5723e */ /* 0x000fe200000000ff */
        /* <DEDUP_REMOVED lines=9> */
[----:B------:R-:W-:Y:S02]  /*6e90*/  ISETP.GE.AND P5, PT, R222, UR19, PT ;  /* 0x00000013de007c0c */ /* 0x000fe4000bfa6270 */
        /* <DEDUP_REMOVED lines=95> */
.L_x_824:
[----:B------:R-:W-:Y:S01]  /*7490*/  STS [R117+0x28000], R217 ;  /* 0x028000d975007388 */ /* 0x000fe20000000800 */
[----:B------:R-:W-:Y:S02]  /*74a0*/  F2FP.F16.F32.PACK_AB R125, R125, R128 ;  /* 0x000000807d7d723e */ /* 0x000fe400000000ff */
[----:B------:R-:W-:Y:S01]  /*74b0*/  F2FP.F16.F32.PACK_AB R120, R129, R120 ;  /* 0x000000788178723e */ /* 0x000fe200000000ff */
[----:B------:R2:W-:Y:S01]  /*74c0*/  STS [R117+0x28400], R123 ;  /* 0x0284007b75007388 */ /* 0x0005e20000000800 */
[----:B------:R-:W-:Y:S03]  /*74d0*/  F2FP.F16.F32.PACK_AB R124, R131, R124 ;  /* 0x0000007c837c723e */ /* 0x000fe600000000ff */
[----:B------:R-:W-:Y:S04]  /*74e0*/  STS [R116+0x28000], R213 ;  /* 0x028000d574007388 */ /* 0x000fe80000000800 */
[----:B------:R3:W-:Y:S04]  /*74f0*/  STS [R116+0x28400], R125 ;  /* 0x0284007d74007388 */ /* 0x0007e80000000800 */
[----:B------:R4:W-:Y:S04]  /*7500*/  STS [R115+0x28000], R119 ;  /* 0x0280007773007388 */ /* 0x0009e80000000800 */
[----:B------:R-:W-:Y:S04]  /*7510*/  STS [R115+0x28400], R120 ;  /* 0x0284007873007388 */ /* 0x000fe80000000800 */
[----:B------:R-:W-:Y:S04]  /*7520*/  STS [R114+0x28000], R127 ;  /* 0x0280007f72007388 */ /* 0x000fe80000000800 */
[----:B------:R-:W-:Y:S01]  /*7530*/  STS [R114+0x28400], R124 ;  /* 0x0284007c72007388 */ /* 0x000fe20000000800 */
[----:B--2---:R-:W2:Y:S08]  /*7540*/  LDC R117, c[0x0][0x270] ;  /* 0x00009c00ff757b82 */ /* 0x004eb00000000800 */
[----:B------:R-:W-:Y:S01]  /*7550*/  BAR.SYNC.DEFER_BLOCKING 0x0 ;  /* 0x0000000000007b1d */ /* 0x000fe20000010000 */
[----:B---3--:R-:W-:Y:S01]  /*7560*/  LEA R116, R251, UR4, 0x1 ;  /* 0x00000004fb747c11 */ /* 0x008fe2000f8e08ff */
[----:B--2---:R-:W-:Y:S04]  /*7570*/  IMAD R117, R117, UR21, RZ ;  /* 0x0000001575757c24 */ /* 0x004fe8000f8e02ff */
[----:B-1----:R-:W-:Y:S04]  /*7580*/  LDSM.16.MT88.4 R4, [R246+0x2a000] ;  /* 0x02a00000f604783b */ /* 0x002fe80000004200 */
[----:B------:R-:W1:Y:S04]  /*7590*/  LDSM.16.MT88.4 R8, [R116+0x10000] ;  /* 0x010000007408783b */ /* 0x000e680000004200 */
[----:B------:R-:W2:Y:S04]  /*75a0*/  LDSM.16.MT88.4 R12, [R0+0x2a000] ;  /* 0x02a00000000c783b */ /* 0x000ea80000004200 */
[----:B------:R-:W3:Y:S04]  /*75b0*/  LDSM.16.MT88.4 R16, [R116+0x12000] ;  /* 0x012000007410783b */ /* 0x000ee80000004200 */
[----:B----4-:R-:W4:Y:S04]  /*75c0*/  LDL.LU.64 R118, [R1+0x70] ;  /* 0x0000700001767983 */ /* 0x010f280000300a00 */
[----:B------:R-:W3:Y:S04]  /*75d0*/  LDSM.16.MT88.4 R84, [R116+0x14000] ;  /* 0x014000007454783b */ /* 0x000ee80000004200 */
[----:B------:R-:W3:Y:S04]  /*75e0*/  LDSM.16.MT88.4 R88, [R116+0x16000] ;  /* 0x016000007458783b */ /* 0x000ee80000004200 */
[----:B------:R-:W-:Y:S04]  /*75f0*/  LDSM.16.MT88.4 R92, [R246+0x2a800] ;  /* 0x02a80000f65c783b */ /* 0x000fe80000004200 */
[----:B------:R-:W3:Y:S04]  /*7600*/  LDSM.16.MT88.4 R96, [R116+0x10800] ;  /* 0x010800007460783b */ /* 0x000ee80000004200 */
[----:B------:R-:W3:Y:S04]  /*7610*/  LDSM.16.MT88.4 R100, [R0+0x2a800] ;  /* 0x02a800000064783b */ /* 0x000ee80000004200 */
[----:B------:R-:W-:Y:S01]  /*7620*/  LDSM.16.MT88.4 R104, [R116+0x17000] ;  /* 0x017000007468783b */ /* 0x000fe20000004200 */
[-C--:B-1----:R-:W-:Y:S03]  /*7630*/  HMMA.16816.F32 R20, R4, R8.reuse, R20 ;  /* 0x000000080414723c */ /* 0x082fe60000001814 */
[----:B------:R-:W-:Y:S04]  /*7640*/  LDSM.16.MT88.4 R108, [R116+0x15800] ;  /* 0x01580000746c783b */ /* 0x000fe80000004200 */
[----:B------:R-:W-:Y:S01]  /*7650*/  LDSM.16.MT88.4 R112, [R116+0x17800] ;  /* 0x017800007470783b */ /* 0x000fe20000004200 */
        /* <DEDUP_REMOVED lines=19> */
[----:B------:R-:W3:Y:S04]  /*7790*/  LDSM.16.MT88.4 R4, [R246+0x2b000] ;  /* 0x02b00000f604783b */ /* 0x000ee80000004200 */
[----:B------:R-:W3:Y:S01]  /*77a0*/  LDSM.16.MT88.4 R88, [R0+0x2b000] ;  /* 0x02b000000058783b */ /* 0x000ee20000004200 */
        /* <DEDUP_REMOVED lines=42> */
[C---:B----4-:R-:W-:Y:S01]  /*7a50*/  LEA R4, P1, R5.reuse, R118, 0x2 ;  /* 0x0000007605047211 */ /* 0x050fe200078210ff */
        /* <DEDUP_REMOVED lines=87> */
.L_x_825:
        /* <DEDUP_REMOVED lines=14> */
[----:B------:R-:W3:Y:S04]  /*80b0*/  LDSM.16.MT88.4 R204, [R236+0x18800] ;  /* 0x01880000eccc783b */ /* 0x000ee80000004200 */
[----:B------:R-:W3:Y:S04]  /*80c0*/  LDSM.16.M88.4 R208, [R240+0x1000] ;  /* 0x00100000f0d0783b */ /* 0x000ee80000000200 */
[----:B------:R-:W3:Y:S04]  /*80d0*/  LDSM.16.MT88.4 R212, [R236+0x1a800] ;  /* 0x01a80000ecd4783b */ /* 0x000ee80000004200 */
[----:B-----5:R-:W3:Y:S01]  /*80e0*/  LDSM.16.MT88.4 R216, [R236+0x1c800] ;  /* 0x01c80000ecd8783b */ /* 0x020ee20000004200 */
        /* <DEDUP_REMOVED lines=620> */
.L_x_827:
[----:B------:R-:W3:Y:S01]  /*a7b0*/  LDL R2, [R1+0x8] ;  /* 0x0000080001027983 */ /* 0x000ee20000100800 */
[----:B------:R-:W-:Y:S01]  /*a7c0*/  @UP0 UIADD3 UR14, UR22, UR39, URZ ;  /* 0x00000027160e0290 */ /* 0x000fe2000fffe03f */
[----:B------:R-:W-:Y:S01]  /*a7d0*/  @UP0 ULDC.64 UR10, c[0x0][0x458] ;  /* 0x00011600000a0ab9 */ /* 0x000fe20000000a00 */
[----:B------:R-:W-:Y:S02]  /*a7e0*/  USHF.L.U32 UR5, UR18, 0x6, URZ ;  /* 0x0000000612057899 */ /* 0x000fe4000800063f */
[----:B------:R-:W-:Y:S02]  /*a7f0*/  @UP0 UIMAD.WIDE.U32 UR12, UR14, UR10, URZ ;  /* 0x0000000a0e0c02a5 */ /* 0x000fe4000f8e003f */
[----:B------:R-:W-:-:S04]  /*a800*/  @UP0 UIMAD UR14, UR14, UR11, URZ ;  /* 0x0000000b0e0e02a4 */ /* 0x000fc8000f8e023f */
[----:B------:R-:W-:-:S03]  /*a810*/  @UP0 UIADD3 UR19, UR13, UR14, URZ ;  /* 0x0000000e0d130290 */ /* 0x000fc6000fffe03f */
[----:B------:R-:W-:Y:S01]  /*a820*/  @UP0 UMOV UR13, UR12 ;  /* 0x0000000c000d0c82 */ /* 0x000fe20008000000 */
[----:B---3--:R-:W-:Y:S01]  /*a830*/  LEA R2, R2, UR4, 0x1 ;  /* 0x0000000402027c11 */ /* 0x008fe2000f8e08ff */
        /* <DEDUP_REMOVED lines=14> */
.L_x_828:
[----:B--2---:R-:W2:Y:S01]  /*a920*/  LDL.64 R66, [R1+0x10] ;  /* 0x0000100001427983 */ /* 0x004ea20000100a00 */
        /* <DEDUP_REMOVED lines=10> */
[----:B------:R-:W-:Y:S02]  /*a9d0*/  BSSY B0, `(.L_x_829) ;  /* 0x0000032000007945 */ /* 0x000fe40003800000 */
[C---:B------:R-:W-:Y:S01]  /*a9e0*/  ISETP.GE.AND P5, PT, R54.reuse, UR16, PT ;  /* 0x0000001036007c0c */ /* 0x040fe2000bfa6270 */
[----:B------:R-:W-:Y:S01]  /*a9f0*/  IMAD.U32 R3, RZ, RZ, UR14 ;  /* 0x0000000eff037e24 */ /* 0x000fe2000f8e00ff */
[----:B------:R-:W-:Y:S01]  /*aa00*/  ULDC.64 UR14, c[0x0][0x468] ;  /* 0x00011a00000e7ab9 */ /* 0x000fe20000000a00 */
[----:B------:R-:W-:Y:S01]  /*aa10*/  VIADD R4, R54, 0x20 ;  /* 0x0000002036047836 */ /* 0x000fe20000000000 */
[----:B------:R-:W-:Y:S01]  /*aa20*/  UIMAD UR17, UR17, UR14, URZ ;  /* 0x0000000e111172a4 */ /* 0x000fe2000f8e023f */
[----:B------:R-:W-:-:S03]  /*aa30*/  SHF.R.S32.HI R53, RZ, 0x1f, R54 ;  /* 0x0000001fff357819 */ /* 0x000fc60000011436 */
[----:B------:R-:W-:Y:S01]  /*aa40*/  UIMAD UR15, UR57, UR15, UR17 ;  /* 0x0000000f390f72a4 */ /* 0x000fe2000f8e0211 */
[----:B------:R-:W-:Y:S01]  /*aa50*/  ISETP.GE.AND P4, PT, R4, UR16, PT ;  /* 0x0000001004007c0c */ /* 0x000fe2000bf86270 */
        /* <DEDUP_REMOVED lines=9> */
[----:B------:R-:W-:-:S02]  /*aaf0*/  IMAD.MOV.U32 R60, RZ, RZ, R66 ;  /* 0x000000ffff3c7224 */ /* 0x000fc400078e0042 */
[----:B------:R-:W-:Y:S02]  /*ab00*/  VIADD R55, R66, 0x80 ;  /* 0x0000008042377836 */ /* 0x000fe40000000000 */
[----:B------:R-:W-:-:S04]  /*ab10*/  IMAD.WIDE.U32 R6, R5, UR5, R60 ;  /* 0x0000000505067c25 */ /* 0x000fc8000f8e003c */
[----:B------:R-:W-:Y:S01]  /*ab20*/  VIADD R52, R66, 0x40 ;  /* 0x0000004042347836 */ /* 0x000fe20000000000 */
[----:B------:R-:W-:-:S04]  /*ab30*/  IADD3 R62, P0, R6, UR20, RZ ;  /* 0x00000014063e7c10 */ /* 0x000fc8000ff1e0ff */
[----:B------:R-:W-:Y:S02]  /*ab40*/  IADD3.X R63, R7, UR21, R3, P0, !PT ;  /* 0x00000015073f7c10 */ /* 0x000fe400087fe403 */
[----:B------:R-:W-:-:S05]  /*ab50*/  MOV R3, UR14 ;  /* 0x0000000e00037c02 */ /* 0x000fca0008000f00 */
[----:B------:R-:W-:Y:S01]  /*ab60*/  IMAD.WIDE.U32 R62, R3, UR57, R62 ;  /* 0x00000039033e7c25 */ /* 0x000fe2000f8e003e */
[----:B------:R-:W-:-:S03]  /*ab70*/  IADD3 R3, R66, 0xc0, RZ ;  /* 0x000000c042037810 */ /* 0x000fc60007ffe0ff */
        /* <DEDUP_REMOVED lines=23> */
.L_x_830:
[----:B------:R-:W-:Y:S05]  /*acf0*/  BSYNC B0 ;  /* 0x0000000000007941 */ /* 0x000fea0003800000 */
.L_x_829:
        /* <DEDUP_REMOVED lines=21> */
.L_x_832:
[----:B------:R-:W-:Y:S05]  /*ae50*/  BSYNC B0 ;  /* 0x0000000000007941 */ /* 0x000fea0003800000 */
.L_x_831:
        /* <DEDUP_REMOVED lines=24> */
[----:B-1----:R-:W-:Y:S01]  /*afe0*/  IMAD R2, R54, UR11, R39 ;  /* 0x0000000b36027c24 */ /* 0x002fe2000f8e0227 */
[----:B------:R-:W-:Y:S01]  /*aff0*/  ISETP.GE.AND P2, PT, R52, UR5, PT ;  /* 0x0000000534007c0c */ /* 0x000fe2000bf46270 */
[----:B------:R-:W-:Y:S01]  /*b000*/  IMAD.WIDE.U32 R42, R54, UR10, R36 ;  /* 0x0000000a362a7c25 */ /* 0x000fe2000f8e0024 */
[----:B------:R-:W-:Y:S01]  /*b010*/  ISETP.GE.AND P1, PT, R55, UR5, PT ;  /* 0x0000000537007c0c */ /* 0x000fe2000bf26270 */
[----:B------:R-:W-:Y:S01]  /*b020*/  ULDC.64 UR8, c[0x0][0x3f8] ;  /* 0x0000fe0000087ab9 */ /* 0x000fe20000000a00 */
[----:B------:R-:W-:Y:S01]  /*b030*/  ISETP.GE.AND P0, PT, R3, UR5, PT ;  /* 0x0000000503007c0c */ /* 0x000fe2000bf06270 */
[----:B------:R-:W-:Y:S01]  /*b040*/  IMAD.IADD R2, R2, 0x1, R43 ;  /* 0x0000000102027824 */ /* 0x000fe200078e022b */
[----:B------:R-:W-:-:S04]  /*b050*/  LEA R38, P5, R42, UR8, 0x1 ;  /* 0x000000082a267c11 */ /* 0x000fc8000f8a08ff */
[----:B------:R-:W-:-:S05]  /*b060*/  LEA.HI.X R39, R42, UR9, R2, 0x1, P5 ;  /* 0x000000092a277c11 */ /* 0x000fca000a8f0c02 */
[----:B---3--:R1:W-:Y:S04]  /*b070*/  @!P3 STG.E.128 desc[UR6][R38.64], R12 ;  /* 0x0000000c2600b986 */ /* 0x0083e8000c101d06 */
[----:B--2---:R1:W-:Y:S04]  /*b080*/  @!P2 STG.E.128 desc[UR6][R38.64+0x80], R8 ;  /* 0x000080082600a986 */ /* 0x0043e8000c101d06 */
[----:B----4-:R1:W-:Y:S04]  /*b090*/  @!P1 STG.E.128 desc[UR6][R38.64+0x100], R4 ;  /* 0x0001000426009986 */ /* 0x0103e8000c101d06 */
[----:B------:R1:W-:Y:S02]  /*b0a0*/  @!P0 STG.E.128 desc[UR6][R38.64+0x180], R16 ;  /* 0x0001801026008986 */ /* 0x0003e4000c101d06 */
.L_x_834:
[----:B------:R-:W-:Y:S05]  /*b0b0*/  BSYNC B0 ;  /* 0x0000000000007941 */ /* 0x000fea0003800000 */
.L_x_833:
        /* <DEDUP_REMOVED lines=12> */
[----:B-1----:R-:W-:-:S03]  /*b180*/  LEA R2, P4, R36, UR8, 0x1 ;  /* 0x0000000824027c11 */ /* 0x002fc6000f8808ff */
[----:B------:R-:W-:-:S04]  /*b190*/  IMAD R53, R54, UR11, R53 ;  /* 0x0000000b36357c24 */ /* 0x000fc8000f8e0235 */
[----:B------:R-:W-:-:S05]  /*b1a0*/  IMAD.IADD R53, R53, 0x1, R37 ;  /* 0x0000000135357824 */ /* 0x000fca00078e0225 */
[----:B------:R-:W-:-:S05]  /*b1b0*/  LEA.HI.X R3, R36, UR9, R53, 0x1, P4 ;  /* 0x0000000924037c11 */ /* 0x000fca000a0f0c35 */
[----:B------:R1:W-:Y:S04]  /*b1c0*/  @!P3 STG.E.128 desc[UR6][R2.64], R32 ;  /* 0x000000200200b986 */ /* 0x0003e8000c101d06 */
[----:B------:R1:W-:Y:S04]  /*b1d0*/  @!P2 STG.E.128 desc[UR6][R2.64+0x80], R28 ;  /* 0x0000801c0200a986 */ /* 0x0003e8000c101d06 */
[----:B------:R1:W-:Y:S04]  /*b1e0*/  @!P1 STG.E.128 desc[UR6][R2.64+0x100], R24 ;  /* 0x0001001802009986 */ /* 0x0003e8000c101d06 */
[----:B------:R1:W-:Y:S02]  /*b1f0*/  @!P0 STG.E.128 desc[UR6][R2.64+0x180], R20 ;  /* 0x0001801402008986 */ /* 0x0003e4000c101d06 */
.L_x_805:
[----:B------:R-:W-:Y:S05]  /*b200*/  BSYNC B1 ;  /* 0x0000000000017941 */ /* 0x000fea0003800000 */
.L_x_791:
        /* <DEDUP_REMOVED lines=12> */
.L_x_835:
[----:B------:R-:W-:Y:S05]  /*b2d0*/  EXIT ;  /* 0x000000000000794d */ /* 0x000fea0003800000 */
.L_x_837:
        /* <DEDUP_REMOVED lines=10> */
.L_x_1055:


//--------------------- .text._ZN5flash44flash_bwd_dq_dk_dv_loop_seqk_parallel_kernelI23Flash_bwd_kernel_traitsILi256ELi64ELi64ELi8ELi4ELi2ELi2ELb0ELb0EN7cutlass6half_tE19Flash_kernel_traitsILi256ELi64ELi64ELi8ES3_EELb1ELb1ELb0ELb0ELb0ELb1ELb0EEEvNS_16Flash_bwd_paramsE --------------------------
	.section	.text._ZN5flash44flash_bwd_dq_dk_dv_loop_seqk_parallel_kernelI23Flash_bwd_kernel_traitsILi256ELi64ELi64ELi8ELi4ELi2ELi2ELb0ELb0EN7cutlass6half_tE19Flash_kernel_traitsILi256ELi64ELi64ELi8ES3_EELb1ELb1ELb0ELb0ELb0ELb1ELb0EEEvNS_16Flash_bwd_paramsE,"ax",@progbits
	.align	128
        .global         _ZN5flash44flash_bwd_dq_dk_dv_loop_seqk_parallel_kernelI23Flash_bwd_kernel_traitsILi256ELi64ELi64ELi8ELi4ELi2ELi2ELb0ELb0EN7cutlass6half_tE19Flash_kernel_traitsILi256ELi64ELi64ELi8ES3_EELb1ELb1ELb0ELb0ELb0ELb1ELb0EEEvNS_16Flash_bwd_paramsE
        .type           _ZN5flash44flash_bwd_dq_dk_dv_loop_seqk_parallel_kernelI23Flash_bwd_kernel_traitsILi256ELi64ELi64ELi8ELi4ELi2ELi2ELb0ELb0EN7cutlass6half_tE19Flash_kernel_traitsILi256ELi64ELi64ELi8ES3_EELb1ELb1ELb0ELb0ELb0ELb1ELb0EEEvNS_16Flash_bwd_paramsE,@function
        .size           _ZN5flash44flash_bwd_dq_dk_dv_loop_seqk_parallel_kernelI23Flash_bwd_kernel_traitsILi256ELi64ELi64ELi8ELi4ELi2ELi2ELb0ELb0EN7cutlass6half_tE19Flash_kernel_traitsILi256ELi64ELi64ELi8ES3_EELb1ELb1ELb0ELb0ELb0ELb1ELb0EEEvNS_16Flash_bwd_paramsE,(.L_x_1056 - _ZN5flash44flash_bwd_dq_dk_dv_loop_seqk_parallel_kernelI23Flash_bwd_kernel_traitsILi256ELi64ELi64ELi8ELi4ELi2ELi2ELb0ELb0EN7cutlass6half_tE19Flash_kernel_traitsILi256ELi64ELi64ELi8ES3_EELb1ELb1ELb0ELb0ELb0ELb1ELb0EEEvNS_16Flash_bwd_paramsE)
        .other          _ZN5flash44flash_bwd_dq_dk_dv_loop_seqk_parallel_kernelI23Flash_bwd_kernel_traitsILi256ELi64ELi64ELi8ELi4ELi2ELi2ELb0ELb0EN7cutlass6half_tE19Flash_kernel_traitsILi256ELi64ELi64ELi8ES3_EELb1ELb1ELb0ELb0ELb0ELb1ELb0EEEvNS_16Flash_bwd_paramsE,@"STO_CUDA_ENTRY STV_DEFAULT"
_ZN5flash44flash_bwd_dq_dk_dv_loop_seqk_parallel_kernelI23Flash_bwd_kernel_traitsILi256ELi64ELi64ELi8ELi4ELi2ELi2ELb0ELb0EN7cutlass6half_tE19Flash_kernel_traitsILi256ELi64ELi64ELi8ES3_EELb1ELb1ELb0ELb0ELb0ELb1ELb0EEEvNS_16Flash_bwd_paramsE:
.text._ZN5flash44flash_bwd_dq_dk_dv_loop_seqk_parallel_kernelI23Flash_bwd_kernel_traitsILi256ELi64ELi64ELi8ELi4ELi2ELi2ELb0ELb0EN7cutlass6half_tE19Flash_kernel_traitsILi256ELi64ELi64ELi8ES3_EELb1ELb1ELb0ELb0ELb0ELb1ELb0EEEvNS_16Flash_bwd_paramsE:
        /* <DEDUP_REMOVED lines=12> */
[----:B------:R-:W2:Y:S01]  /*00c0*/  S2UR UR56, SR_CTAID.Z ;  /* 0x00000000003879c3 */ /* 0x000ea20000002700 */
[----:B------:R-:W-:Y:S01]  /*00d0*/  UMOV UR5, 0x400 ;  /* 0x0000040000057882 */ /* 0x000fe20000000000 */
[----:B------:R-:W-:Y:S01]  /*00e0*/  IMAD.MOV.U32 R210, RZ, RZ, 0x20 ;  /* 0x00000020ffd27424 */ /* 0x000fe200078e00ff */
[----:B------:R-:W-:Y:S01]  /*00f0*/  UMOV UR59, 0xffff8000 ;  /* 0xffff8000003b7882 */ /* 0x000fe20000000000 */
[----:B------:R-:W-:Y:S02]  /*0100*/  IMAD.MOV.U32 R215, RZ, RZ, 0x40 ;  /* 0x00000040ffd77424 */ /* 0x000fe400078e00ff */
[----:B------:R-:W-:Y:S02]  /*0110*/  IMAD.MOV.U32 R236, RZ, RZ, -0x10 ;  /* 0xfffffff0ffec7424 */ /* 0x000fe400078e00ff */
[----:B------:R-:W3:Y:S08]  /*0120*/  S2UR UR4, SR_CgaCtaId ;  /* 0x00000000000479c3 */ /* 0x000ef00000008800 */
[----:B------:R-:W4:Y:S01]  /*0130*/  S2UR UR46, SR_CTAID.Y ;  /* 0x00000000002e79c3 */ /* 0x000f220000002600 */
[----:B--2---:R-:W-:Y:S01]  /*0140*/  USHF.R.S32.HI UR6, URZ, 0x1f, UR56 ;  /* 0x0000001f3f067899 */ /* 0x004fe20008011438 */
[----:B-1----:R-:W-:Y:S01]  /*0150*/  SHF.R.S32.HI R2, RZ, 0x1f, R8 ;  /* 0x0000001fff027819 */ /* 0x002fe20000011408 */
[----:B---3--:R-:W-:-:S03]  /*0160*/  ULEA UR4, UR4, UR5, 0x18 ;  /* 0x0000000504047291 */ /* 0x008fc6000f8ec03f */
        /* <DEDUP_REMOVED lines=48> */
[C---:B------:R-:W-:Y:S01]  /*0470*/  LOP3.LUT R3, R0.reuse, 0x10, R2, 0xf8, !PT ;  /* 0x0000001000037812 */ /* 0x040fe200078ef802 */
[----:B------:R-:W-:Y:S01]  /*0480*/  IMAD R2, R245, 0x800, R214 ;  /* 0x00000800f5027824 */ /* 0x000fe200078e02d6 */
[--C-:B------:R-:W-:Y:S02]  /*0490*/  LOP3.LUT R209, R0, 0x8, R13.reuse, 0xf8, !PT ;  /* 0x0000000800d17812 */ /* 0x100fe400078ef80d */
[----:B------:R-:W-:Y:S02]  /*04a0*/  SHF.R.U32.HI R0, RZ, 0x3, R0 ;  /* 0x00000003ff007819 */ /* 0x000fe40000011600 */
[----:B------:R-:W-:Y:S02]  /*04b0*/  LOP3.LUT R3, R3, 0x8, R13, 0xf8, !PT ;  /* 0x0000000803037812 */ /* 0x000fe400078ef80d */
[----:B------:R-:W-:Y:S02]  /*04c0*/  LOP3.LUT R4, R6, 0x1, RZ, 0xc0, !PT ;  /* 0x0000000106047812 */ /* 0x000fe400078ec0ff */
[----:B------:R-:W-:-:S02]  /*04d0*/  LOP3.LUT R209, R209, R0, RZ, 0x3c, !PT ;  /* 0x00000000d1d17212 */ /* 0x000fc400078e3cff */
[----:B------:R-:W-:Y:S01]  /*04e0*/  LOP3.LUT R214, R214, R3, R0, 0xf6, !PT ;  /* 0x00000003d6d67212 */ /* 0x000fe200078ef600 */
[----:B------:R-:W-:Y:S01]  /*04f0*/  IMAD.SHL.U32 R3, R6, 0x40, RZ ;  /* 0x0000004006037824 */ /* 0x000fe200078e00ff */
[C---:B------:R-:W-:Y:S01]  /*0500*/  LOP3.LUT P4, RZ, R5.reuse, 0x2, RZ, 0xc0, !PT ;  /* 0x0000000205ff7812 */ /* 0x040fe2000788c0ff */
[----:B------:R-:W-:Y:S01]  /*0510*/  IMAD.IADD R209, R2, 0x1, R209 ;  /* 0x0000000102d17824 */ /* 0x000fe200078e02d1 */
[----:B------:R-:W-:Y:S02]  /*0520*/  LOP3.LUT P3, RZ, R5, 0x4, RZ, 0xc0, !PT ;  /* 0x0000000405ff7812 */ /* 0x000fe4000786c0ff */
[----:B------:R-:W-:Y:S01]  /*0530*/  ISETP.NE.U32.AND P0, PT, R4, 0x1, PT ;  /* 0x000000010400780c */ /* 0x000fe20003f05070 */
[----:B------:R-:W-:Y:S01]  /*0540*/  IMAD.SHL.U32 R4, R15, 0x2, RZ ;  /* 0x000000020f047824 */ /* 0x000fe200078e00ff */
[----:B------:R-:W-:Y:S02]  /*0550*/  SHF.R.S32.HI R0, RZ, 0x6, R16 ;  /* 0x00000006ff007819 */ /* 0x000fe40000011410 */
[----:B------:R-:W-:Y:S01]  /*0560*/  LOP3.LUT R5, R11, 0xfffffff8, RZ, 0xc0, !PT ;  /* 0xfffffff80b057812 */ /* 0x000fe200078ec0ff */
[----:B------:R-:W-:Y:S01]  /*0570*/  IMAD R9, R247, 0x400, R4 ;  /* 0x00000400f7097824 */ /* 0x000fe200078e0204 */
[----:B------:R-:W-:Y:S01]  /*0580*/  R2P PR, R6, 0x6 ;  /* 0x0000000606007804 */ /* 0x000fe20000000000 */
[----:B------:R-:W-:Y:S01]  /*0590*/  IMAD R248, R0, 0x200, R8 ;  /* 0x0000020000f87824 */ /* 0x000fe200078e0208 */
[----:B------:R-:W-:Y:S01]  /*05a0*/  SEL R210, R210, 0xffffffe0, !P4 ;  /* 0xffffffe0d2d27807 */ /* 0x000fe20006000000 */
[----:B------:R-:W-:Y:S01]  /*05b0*/  IMAD.SHL.U32 R2, R0, 0x8, RZ ;  /* 0x0000000800027824 */ /* 0x000fe200078e00ff */
[----:B------:R-:W-:Y:S01]  /*05c0*/  LOP3.LUT R0, R3, 0x1c0, RZ, 0xc0, !PT ;  /* 0x000001c003007812 */ /* 0x000fe200078ec0ff */
[----:B------:R-:W-:Y:S01]  /*05d0*/  IMAD.SHL.U32 R6, R245, 0x20, RZ ;  /* 0x00000020f5067824 */ /* 0x000fe200078e00ff */
[----:B------:R-:W-:Y:S01]  /*05e0*/  LEA R209, R209, UR4, 0x1 ;  /* 0x00000004d1d17c11 */ /* 0x000fe2000f8e08ff */
[----:B------:R-:W-:Y:S01]  /*05f0*/  IMAD.IADD R7, R12, 0x1, -R5 ;  /* 0x000000010c077824 */ /* 0x000fe200078e0a05 */
[----:B------:R-:W-:Y:S01]  /*0600*/  LOP3.LUT R2, R2, 0x18, RZ, 0xc0, !PT ;  /* 0x0000001802027812 */ /* 0x000fe200078ec0ff */
[----:B------:R-:W-:Y:S01]  /*0610*/  IMAD.SHL.U32 R5, R14, 0x20, RZ ;  /* 0x000000200e057824 */ /* 0x000fe200078e00ff */
[----:B------:R-:W-:Y:S01]  /*0620*/  LOP3.LUT R6, R0, 0x20, R6, 0xf8, !PT ;  /* 0x0000002000067812 */ /* 0x000fe200078ef806 */
[----:B------:R-:W-:Y:S01]  /*0630*/  IMAD.SHL.U32 R7, R7, 0x40, RZ ;  /* 0x0000004007077824 */ /* 0x000fe200078e00ff */
[----:B------:R-:W-:Y:S01]  /*0640*/  SHF.R.U32.HI R3, RZ, 0x3, R0 ;  /* 0x00000003ff037819 */ /* 0x000fe20000011600 */
[----:B------:R-:W-:Y:S01]  /*0650*/  IMAD R4, R218, 0x400, R4 ;  /* 0x00000400da047824 */ /* 0x000fe200078e0204 */
[----:B------:R-:W-:Y:S01]  /*0660*/  LOP3.LUT R10, R2, 0x20, R5, 0xf8, !PT ;  /* 0x00000020020a7812 */ /* 0x000fe200078ef805 */
[----:B------:R-:W-:Y:S01]  /*0670*/  IMAD.SHL.U32 R5, R14, 0x8, RZ ;  /* 0x000000080e057824 */ /* 0x000fe200078e00ff */
[----:B------:R-:W-:Y:S01]  /*0680*/  LOP3.LUT R6, R6, R3, RZ, 0x3c, !PT ;  /* 0x0000000306067212 */ /* 0x000fe200078e3cff */
[----:B------:R-:W-:Y:S01]  /*0690*/  IMAD.IADD R210, R210, 0x1, R209 ;  /* 0x00000001d2d27824 */ /* 0x000fe200078e02d1 */
[----:B------:R-:W-:Y:S01]  /*06a0*/  LOP3.LUT R8, R3, R0, R2, 0x1e, !PT ;  /* 0x0000000003087212 */ /* 0x000fe200078e1e02 */
[----:B------:R-:W-:Y:S01]  /*06b0*/  IMAD.SHL.U32 R0, R11, 0x40, RZ ;  /* 0x000000400b007824 */ /* 0x000fe200078e00ff */
[----:B------:R-:W-:Y:S01]  /*06c0*/  LOP3.LUT R3, R7, 0x1c0, RZ, 0xc0, !PT ;  /* 0x000001c007037812 */ /* 0x000fe200078ec0ff */
[----:B------:R-:W-:Y:S01]  /*06d0*/  IMAD.IADD R6, R9, 0x1, R6 ;  /* 0x0000000109067824 */ /* 0x000fe200078e0206 */
[----:B------:R-:W-:Y:S01]  /*06e0*/  SEL R215, R215, 0xffffffc0, !P3 ;  /* 0xffffffc0d7d77807 */ /* 0x000fe20005800000 */
[----:B------:R-:W-:Y:S01]  /*06f0*/  IMAD.IADD R8, R4, 0x1, R8 ;  /* 0x0000000104087824 */ /* 0x000fe200078e0208 */
[----:B------:R-:W-:-:S02]  /*0700*/  SHF.R.U32.HI R2, RZ, 0x3, R3 ;  /* 0x00000003ff027819 */ /* 0x000fc40000011603 */
[----:B------:R-:W-:Y:S01]  /*0710*/  LOP3.LUT R5, R3, 0x8, R5, 0xf8, !PT ;  /* 0x0000000803057812 */ /* 0x000fe200078ef805 */
[C---:B------:R-:W-:Y:S01]  /*0720*/  IMAD.IADD R212, R215.reuse, 0x1, R209 ;  /* 0x00000001d7d47824 */ /* 0x040fe200078e02d1 */
[----:B------:R-:W-:Y:S01]  /*0730*/  LOP3.LUT R0, R0, 0xfffffe00, RZ, 0xc0, !PT ;  /* 0xfffffe0000007812 */ /* 0x000fe200078ec0ff */
[----:B------:R-:W-:Y:S01]  /*0740*/  IMAD.IADD R211, R215, 0x1, R210 ;  /* 0x00000001d7d37824 */ /* 0x000fe200078e02d2 */
[----:B------:R-:W-:Y:S02]  /*0750*/  LOP3.LUT R3, R2, R10, R3, 0x1e, !PT ;  /* 0x0000000a02037212 */ /* 0x000fe400078e1e03 */
[----:B------:R-:W-:Y:S01]  /*0760*/  LOP3.LUT R2, R5, R2, RZ, 0x3c, !PT ;  /* 0x0000000205027212 */ /* 0x000fe200078e3cff */
[--C-:B------:R-:W-:Y:S01]  /*0770*/  IMAD R4, R247, 0x400, R0.reuse ;  /* 0x00000400f7047824 */ /* 0x100fe200078e0200 */
[----:B------:R-:W-:Y:S01]  /*0780*/  LOP3.LUT R223, R3, R0, RZ, 0xfc, !PT ;  /* 0x0000000003df7212 */ /* 0x000fe200078efcff */
[----:B------:R-:W-:Y:S01]  /*0790*/  IMAD R218, R218, 0x400, R0 ;  /* 0x00000400dada7824 */ /* 0x000fe200078e0200 */
[----:B------:R-:W-:Y:S01]  /*07a0*/  LEA R234, R6, UR4, 0x1 ;  /* 0x0000000406ea7c11 */ /* 0x000fe2000f8e08ff */
[----:B------:R-:W-:Y:S01]  /*07b0*/  IMAD.IADD R222, R4, 0x1, R2 ;  /* 0x0000000104de7824 */ /* 0x000fe200078e0202 */
[----:B------:R-:W-:Y:S01]  /*07c0*/  SEL R236, R236, 0x10, !P0 ;  /* 0x00000010ecec7807 */ /* 0x000fe20004000000 */
[----:B------:R-:W-:Y:S01]  /*07d0*/  IMAD.IADD R218, R2, 0x1, R218 ;  /* 0x0000000102da7824 */ /* 0x000fe200078e02da */
[----:B------:R-:W-:Y:S01]  /*07e0*/  SHF.R.S32.HI R229, RZ, 0x2, R229 ;  /* 0x00000002ffe57819 */ /* 0x000fe200000114e5 */
[----:B------:R-:W-:Y:S01]  /*07f0*/  IMAD.U32 R2, RZ, RZ, UR6 ;  /* 0x00000006ff027e24 */ /* 0x000fe2000f8e00ff */
[----:B------:R-:W-:Y:S01]  /*0800*/  USHF.R.S32.HI UR6, URZ, 0x1f, UR46 ;  /* 0x0000001f3f067899 */ /* 0x000fe2000801142e */
[----:B------:R-:W-:Y:S01]  /*0810*/  IMAD.U32 R0, RZ, RZ, UR5 ;  /* 0x00000005ff007e24 */ /* 0x000fe2000f8e00ff */
[----:B------:R-:W-:Y:S01]  /*0820*/  USHF.R.S32.HI UR5, URZ, 0x1f, UR56 ;  /* 0x0000001f3f057899 */ /* 0x000fe20008011438 */
[----:B------:R-:W-:Y:S01]  /*0830*/  LEA R214, R214, UR4, 0x1 ;  /* 0x00000004d6d67c11 */ /* 0x000fe2000f8e08ff */
[----:B------:R-:W-:-:S02]  /*0840*/  VIADD R235, R234, 0x20 ;  /* 0x00000020eaeb7836 */ /* 0x000fc40000000000 */
[----:B------:R-:W-:Y:S01]  /*0850*/  IMAD.U32 R0, RZ, RZ, UR6 ;  /* 0x00000006ff007e24 */ /* 0x000fe2000f8e00ff */
[----:B------:R-:W-:Y:S01]  /*0860*/  UIADD3 UR6, UR4, 0x18000, URZ ;  /* 0x0001800004067890 */ /* 0x000fe2000fffe03f */
[----:B------:R-:W-:Y:S01]  /*0870*/  IMAD.U32 R0, RZ, RZ, UR5 ;  /* 0x00000005ff007e24 */ /* 0x000fe2000f8e00ff */
[----:B------:R-:W-:Y:S01]  /*0880*/  UIADD3 UR5, UR4, 0x28000, URZ ;  /* 0x0002800004057890 */ /* 0x000fe2000fffe03f */
[C---:B------:R-:W-:Y:S02]  /*0890*/  @P1 VIADD R235, R234.reuse, 0xffffffe0 ;  /* 0xffffffe0eaeb1836 */ /* 0x040fe40000000000 */
[----:B------:R-:W-:Y:S01]  /*08a0*/  IMAD.IADD R237, R234, 0x1, R236 ;  /* 0x00000001eaed7824 */ /* 0x000fe200078e02ec */
[----:B------:R-:W-:Y:S01]  /*08b0*/  LEA R242, R8, UR6, 0x1 ;  /* 0x0000000608f27c11 */ /* 0x000fe2000f8e08ff */
[----:B------:R-:W-:Y:S01]  /*08c0*/  IMAD R229, R247, 0x10, R229 ;  /* 0x00000010f7e57824 */ /* 0x000fe200078e02e5 */
[----:B------:R-:W-:Y:S01]  /*08d0*/  LEA R218, R218, UR5, 0x1 ;  /* 0x00000005dada7c11 */ /* 0x000fe2000f8e08ff */
[----:B------:R-:W-:Y:S01]  /*08e0*/  IMAD.IADD R215, R215, 0x1, R214 ;  /* 0x00000001d7d77824 */ /* 0x000fe200078e02d6 */
[----:B------:R-:W-:Y:S01]  /*08f0*/  ULDC.64 UR6, c[0x0][0x208] ;  /* 0x0000820000067ab9 */ /* 0x000fe20000000a00 */
[----:B------:R-:W-:-:S02]  /*0900*/  VIADD R243, R242, 0x40 ;  /* 0x00000040f2f37836 */ /* 0x000fc40000000000 */
[----:B------:R-:W-:Y:S02]  /*0910*/  @P2 VIADD R243, R242, 0xffffffc0 ;  /* 0xffffffc0f2f32836 */ /* 0x000fe40000000000 */
[----:B------:R-:W-:-:S07]  /*0920*/  IMAD.IADD R236, R236, 0x1, R235 ;  /* 0x00000001ecec7824 */ /* 0x000fce00078e02eb */
.L_x_872:
        /* <DEDUP_REMOVED lines=67> */
.L_x_838:
        /* <DEDUP_REMOVED lines=13> */
[----:B------:R-:W-:Y:S01]  /*0e30*/  UIMAD UR8, UR57, UR8, URZ ;  /* 0x00000008390872a4 */ /* 0x000fe2000f8e023f */
[----:B------:R-:W-:Y:S01]  /*0e40*/  ULDC UR58, c[0x0][0x2d4] ;  /* 0x0000b500003a7ab9 */ /* 0x000fe20000000800 */
[----:B------:R-:W-:Y:S02]  /*0e50*/  UIADD3 UR16, UR19, 0x3f, URZ ;  /* 0x0000003f13107890 */ /* 0x000fe4000fffe03f */
[----:B------:R-:W-:Y:S02]  /*0e60*/  UIMAD UR34, UR46, UR9, UR8 ;  /* 0x000000092e2272a4 */ /* 0x000fe4000f8e0208 */
[----:B------:R-:W-:Y:S01]  /*0e70*/  USHF.R.S32.HI UR18, URZ, 0x1f, UR58 ;  /* 0x0000001f3f127899 */ /* 0x000fe2000801143a */
[----:B------:R-:W-:Y:S01]  /*0e80*/  @!UP1 ULDC.64 UR8, c[0x0][0x418] ;  /* 0x0001060000089ab9 */ /* 0x000fe20000000a00 */
[----:B------:R-:W-:Y:S02]  /*0e90*/  ULDC.64 UR32, c[0x0][0x240] ;  /* 0x0000900000207ab9 */ /* 0x000fe40000000a00 */
[----:B------:R-:W-:Y:S01]  /*0ea0*/  UIMAD UR18, UR18, UR46, URZ ;  /* 0x0000002e121272a4 */ /* 0x000fe2000f8e023f */
[----:B------:R-:W-:Y:S01]  /*0eb0*/  ULDC UR61, c[0x0][0x2dc] ;  /* 0x0000b700003d7ab9 */ /* 0x000fe20000000800 */
[----:B------:R-:W-:Y:S01]  /*0ec0*/  ULDC UR60, c[0x0][0x270] ;  /* 0x00009c00003c7ab9 */ /* 0x000fe20000000800 */
[----:B-1----:R-:W-:Y:S01]  /*0ed0*/  IABS R5, R6 ;  /* 0x0000000600057213 */ /* 0x002fe20000000000 */
[----:B------:R-:W-:Y:S01]  /*0ee0*/  USHF.R.S32.HI UR17, URZ, 0x1f, UR16 ;  /* 0x0000001f3f117899 */ /* 0x000fe20008011410 */
[----:B------:R-:W-:Y:S01]  /*0ef0*/  ISETP.NE.AND P3, PT, R6, RZ, PT ;  /* 0x000000ff0600720c */ /* 0x000fe20003f65270 */
[----:B------:R-:W-:Y:S01]  /*0f00*/  @!UP1 UIMAD.WIDE.U32 UR40, UR46, UR8, URZ ;  /* 0x000000082e2892a5 */ /* 0x000fe2000f8e003f */
[----:B------:R-:W1:Y:S01]  /*0f10*/  I2F.RP R2, R5 ;  /* 0x0000000500027306 */ /* 0x000e620000209400 */
[----:B------:R-:W-:Y:S01]  /*0f20*/  ULDC.U8 UR29, c[0x0][0x480] ;  /* 0x00012000001d7ab9 */ /* 0x000fe20000000000 */
[----:B------:R-:W-:-:S02]  /*0f30*/  UIMAD.WIDE.U32 UR20, UR5, UR32, URZ ;  /* 0x00000020051472a5 */ /* 0x000fc4000f8e003f */
[----:B--2---:R-:W-:Y:S02]  /*0f40*/  UIMAD.WIDE.U32 UR30, UR14, UR12, URZ ;  /* 0x0000000c0e1e72a5 */ /* 0x004fe4000f8e003f */
[----:B------:R-:W-:Y:S02]  /*0f50*/  UIMAD UR26, UR5, UR33, URZ ;  /* 0x00000021051a72a4 */ /* 0x000fe4000f8e023f */
[----:B------:R-:W-:Y:S02]  /*0f60*/  UIMAD UR50, UR14, UR13, UR31 ;  /* 0x0000000d0e3272a4 */ /* 0x000fe4000f8e021f */
[----:B------:R-:W-:Y:S01]  /*0f70*/  USHF.L.U32 UR14, UR46, 0x7, URZ ;  /* 0x000000072e0e7899 */ /* 0x000fe2000800063f */
[----:B------:R-:W-:Y:S01]  /*0f80*/  @UP1 ULDC.64 UR12, c[0x0][0x420] ;  /* 0x00010800000c1ab9 */ /* 0x000fe20000000a00 */
[----:B------:R-:W-:Y:S01]  /*0f90*/  UIMAD UR18, UR57, UR58, UR18 ;  /* 0x0000003a391272a4 */ /* 0x000fe2000f8e0212 */
[----:B-1----:R-:W1:Y:S01]  /*0fa0*/  MUFU.RCP R2, R2 ;  /* 0x0000000200027308 */ /* 0x002e620000001000 */
[----:B------:R-:W-:-:S02]  /*0fb0*/  @UP1 UIMAD.WIDE.U32 UR42, UR5, UR12, URZ ;  /* 0x0000000c052a12a5 */ /* 0x000fc4000f8e003f */
[----:B------:R-:W-:Y:S02]  /*0fc0*/  @!UP1 UIMAD UR12, UR57, UR8, URZ ;  /* 0x00000008390c92a4 */ /* 0x000fe4000f8e023f */
[----:B------:R-:W-:Y:S02]  /*0fd0*/  USEL UR36, UR14, URZ, UP2 ;  /* 0x0000003f0e247287 */ /* 0x000fe40009000000 */
[----:B------:R-:W-:Y:S02]  /*0fe0*/  @!UP1 UIMAD UR39, UR46, UR9, UR12 ;  /* 0x000000092e2792a4 */ /* 0x000fe4000f8e020c */
[----:B------:R-:W-:Y:S02]  /*0ff0*/  UIMAD.WIDE UR8, UR61, UR60, URZ ;  /* 0x0000003c3d0872a5 */ /* 0x000fe4000f8e023f */
[----:B------:R-:W-:Y:S02]  /*1000*/  UIMAD.WIDE.U32 UR14, UR46, UR58, URZ ;  /* 0x0000003a2e0e72a5 */ /* 0x000fe4000f8e003f */
[----:B------:R-:W-:-:S02]  /*1010*/  UISETP.NE.AND UP4, UPT, UR29, URZ, UPT ;  /* 0x0000003f1d00728c */ /* 0x000fc4000bf85270 */
[----:B------:R-:W-:Y:S01]  /*1020*/  ULEA.HI UR29, UR17, UR16, URZ, 0x6 ;  /* 0x00000010111d7291 */ /* 0x000fe2000f8f303f */
[----:B-1----:R-:W-:Y:S01]  /*1030*/  VIADD R2, R2, 0xffffffe ;  /* 0x0ffffffe02027836 */ /* 0x002fe20000000000 */
[----:B------:R-:W-:Y:S02]  /*1040*/  UIADD3 UR45, UR25, UR34, URZ ;  /* 0x00000022192d7290 */ /* 0x000fe4000fffe03f */
[----:B------:R-:W-:Y:S01]  /*1050*/  USEL UR54, UR24, UR20, !UP1 ;  /* 0x0000001418367287 */ /* 0x000fe2000c800000 */
[----:B------:R-:W1:Y:S01]  /*1060*/  F2I.FTZ.U32.TRUNC.NTZ R3, R2 ;  /* 0x0000000200037305 */ /* 0x000e62000021f000 */
[----:B------:R-:W-:Y:S02]  /*1070*/  @UP1 UIADD3 UR45, UR21, UR26, URZ ;  /* 0x0000001a152d1290 */ /* 0x000fe4000fffe03f */
[----:B------:R-:W-:Y:S02]  /*1080*/  UIMAD.WIDE.U32 UR24, UR8, UR14, URZ ;  /* 0x0000000e081872a5 */ /* 0x000fe4000f8e003f */
[----:B------:R-:W-:-:S02]  /*1090*/  UIMAD UR21, UR9, UR14, URZ ;  /* 0x0000000e091572a4 */ /* 0x000fc4000f8e023f */
[----:B------:R-:W-:Y:S02]  /*10a0*/  UIADD3 UR18, UR15, UR18, URZ ;  /* 0x000000120f127290 */ /* 0x000fe4000fffe03f */
[----:B------:R-:W-:Y:S02]  /*10b0*/  UIMAD.WIDE.U32 UR14, UR8, UR5, URZ ;  /* 0x00000005080e72a5 */ /* 0x000fe4000f8e003f */
[----:B------:R-:W-:Y:S02]  /*10c0*/  UISETP.NE.AND UP0, UPT, UR37, -0x1, UPT ;  /* 0xffffffff2500788c */ /* 0x000fe4000bf05270 */
[----:B------:R-:W-:Y:S01]  /*10d0*/  ULOP3.LUT UR20, UR29, 0xffffffc0, URZ, 0xc0, !UPT ;  /* 0xffffffc01d147892 */ /* 0x000fe2000f8ec03f */
[----:B-1----:R-:W-:Y:S01]  /*10e0*/  IMAD.MOV R0, RZ, RZ, -R3 ;  /* 0x000000ffff007224 */ /* 0x002fe200078e0a03 */
[----:B------:R-:W-:Y:S01]  /*10f0*/  @UP1 UIMAD UR48, UR5, UR13, UR43 ;  /* 0x0000000d053012a4 */ /* 0x000fe2000f8e022b */
[----:B------:R-:W-:Y:S01]  /*1100*/  IMAD.MOV.U32 R2, RZ, RZ, RZ ;  /* 0x000000ffff027224 */ /* 0x000fe200078e00ff */
[----:B------:R-:W-:Y:S01]  /*1110*/  USHF.L.U64.HI UR12, UR46, 0x7, UR57 ;  /* 0x000000072e0c7899 */ /* 0x000fe20008010239 */
[----:B------:R-:W-:Y:S01]  /*1120*/  IMAD R0, R0, R5, RZ ;  /* 0x0000000500007224 */ /* 0x000fe200078e02ff */
[----:B------:R-:W-:-:S02]  /*1130*/  UIMAD UR18, UR8, UR18, UR21 ;  /* 0x00000012081272a4 */ /* 0x000fc4000f8e0215 */
[----:B------:R-:W-:Y:S01]  /*1140*/  USEL UR55, UR24, UR14, !UP1 ;  /* 0x0000000e18377287 */ /* 0x000fe2000c800000 */
[----:B------:R-:W-:Y:S01]  /*1150*/  IMAD.HI.U32 R0, R3, R0, R2 ;  /* 0x0000000003007227 */ /* 0x000fe200078e0002 */
[----:B------:R-:W-:Y:S01]  /*1160*/  MOV R2, R4 ;  /* 0x0000000400027202 */ /* 0x000fe20000000f00 */
[----:B------:R-:W-:Y:S01]  /*1170*/  ULDC.U8 UR13, c[0x0][0x3d8] ;  /* 0x0000f600000d7ab9 */ /* 0x000fe20000000000 */
[----:B------:R-:W-:Y:S02]  /*1180*/  UIADD3 UR14, UR20, -0x40, URZ ;  /* 0xffffffc0140e7890 */ /* 0x000fe4000fffe03f */
[----:B------:R-:W-:Y:S01]  /*1190*/  UISETP.NE.AND UP3, UPT, UR13, URZ, UPT ;  /* 0x0000003f0d00728c */ /* 0x000fe2000bf65270 */
[----:B------:R-:W-:Y:S01]  /*11a0*/  IMAD.HI.U32 R0, R0, R2, RZ ;  /* 0x0000000200007227 */ /* 0x000fe200078e00ff */
[----:B------:R-:W-:Y:S02]  /*11b0*/  USEL UR38, UR12, URZ, UP2 ;  /* 0x0000003f0c267287 */ /* 0x000fe40009000000 */
[----:B------:R-:W-:Y:S01]  /*11c0*/  UIMAD UR21, UR9, UR5, URZ ;  /* 0x00000005091572a4 */ /* 0x000fe2000f8e023f */
[----:B------:R-:W-:Y:S01]  /*11d0*/  IMAD.MOV R3, RZ, RZ, -R0 ;  /* 0x000000ffff037224 */ /* 0x000fe200078e0a00 */
[----:B------:R-:W-:-:S02]  /*11e0*/  UIADD3 UR47, UR25, UR18, URZ ;  /* 0x00000012192f7290 */ /* 0x000fc4000fffe03f */
[----:B------:R-:W-:Y:S01]  /*11f0*/  USHF.R.S32.HI UR31, URZ, 0x1f, UR14 ;  /* 0x0000001f3f1f7899 */ /* 0x000fe2000801140e */
[C---:B------:R-:W-:Y:S01]  /*1200*/  IMAD R2, R5.reuse, R3, R2 ;  /* 0x0000000305027224 */ /* 0x040fe200078e0202 */
[----:B------:R-:W-:Y:S02]  /*1210*/  UIADD3 UR18, UP2, UR14, UR36, URZ ;  /* 0x000000240e127290 */ /* 0x000fe4000ff5e03f */
[----:B------:R-:W-:Y:S02]  /*1220*/  @UP0 UIADD3 UR23, UR22, UR37, URZ ;  /* 0x0000002516170290 */ /* 0x000fe4000fffe03f */
[----:B------:R-:W-:Y:S01]  /*1230*/  ISETP.GT.U32.AND P1, PT, R5, R2, PT ;  /* 0x000000020500720c */ /* 0x000fe20003f24070 */
[----:B------:R-:W-:Y:S02]  /*1240*/  @UP1 UIADD3 UR47, UR15, UR21, URZ ;  /* 0x000000150f2f1290 */ /* 0x000fe4000fffe03f */
[----:B------:R-:W-:Y:S02]  /*1250*/  UIADD3.X UR15, UR31, UR38, URZ, UP2, !UPT ;  /* 0x000000261f0f7290 */ /* 0x000fe400097fe43f */
[----:B------:R-:W-:Y:S01]  /*1260*/  UIMAD UR9, UR9, UR18, URZ ;  /* 0x00000012090972a4 */ /* 0x000fe2000f8e023f */
[----:B------:R-:W-:Y:S01]  /*1270*/  @UP0 ULDC.64 UR12, c[0x0][0x248] ;  /* 0x00009200000c0ab9 */ /* 0x000fe20000000a00 */
[----:B------:R-:W-:-:S02]  /*1280*/  @!UP1 UIADD3 UR48, UR41, UR39, URZ ;  /* 0x0000002729309290 */ /* 0x000fc4000fffe03f */
[----:B------:R-:W-:Y:S02]  /*1290*/  @UP0 UIMAD.WIDE.U32 UR24, UR23, UR12, URZ ;  /* 0x0000000c171802a5 */ /* 0x000fe4000f8e003f */
[----:B------:R-:W-:Y:S02]  /*12a0*/  @UP0 UIMAD UR26, UR23, UR13, URZ ;  /* 0x0000000d171a02a4 */ /* 0x000fe4000f8e023f */
[----:B------:R-:W-:Y:S01]  /*12b0*/  @!P1 IMAD.IADD R2, R2, 0x1, -R5 ;  /* 0x0000000102029824 */ /* 0x000fe200078e0a05 */
[----:B------:R-:W-:Y:S01]  /*12c0*/  ULDC UR34, c[0x0][0x2c4] ;  /* 0x0000b10000227ab9 */ /* 0x000fe20000000800 */
[----:B------:R-:W-:Y:S01]  /*12d0*/  UIMAD UR23, UR8, UR15, UR9 ;  /* 0x0000000f081772a4 */ /* 0x000fe2000f8e0209 */
[----:B------:R-:W-:Y:S01]  /*12e0*/  @!P1 IADD3 R0, R0, 0x1, RZ ;  /* 0x0000000100009810 */ /* 0x000fe20007ffe0ff */
[----:B------:R-:W-:Y:S01]  /*12f0*/  UIMAD.WIDE.U32 UR38, UR8, UR18, URZ ;  /* 0x00000012082672a5 */ /* 0x000fe2000f8e003f */
[----:B------:R-:W-:Y:S01]  /*1300*/  ISETP.GE.U32.AND P0, PT, R2, R5, PT ;  /* 0x000000050200720c */ /* 0x000fe20003f06070 */
[----:B------:R-:W-:Y:S01]  /*1310*/  @UP3 UIMAD UR8, UR46, UR34, URZ ;  /* 0x000000222e0832a4 */ /* 0x000fe2000f8e023f */
[----:B------:R-:W-:Y:S01]  /*1320*/  LOP3.LUT R2, R6, UR56, RZ, 0x3c, !PT ;  /* 0x0000003806027c12 */ /* 0x000fe2000f8e3cff */
[----:B------:R-:W-:Y:S01]  /*1330*/  @UP0 UIADD3 UR27, UR22, UR37, URZ ;  /* 0x00000025161b0290 */ /* 0x000fe2000fffe03f */
[----:B------:R-:W-:Y:S01]  /*1340*/  PLOP3.LUT P1, PT, PT, PT, UP0, 0x80, 0x0 ;  /* 0x000000000000781c */ /* 0x000fe20003f2f008 */
[----:B------:R-:W-:Y:S01]  /*1350*/  @UP0 ULDC.64 UR16, c[0x0][0x250] ;  /* 0x0000940000100ab9 */ /* 0x000fe20000000a00 */
[----:B------:R-:W-:Y:S01]  /*1360*/  ISETP.GE.AND P2, PT, R2, RZ, PT ;  /* 0x000000ff0200720c */ /* 0x000fe20003f46270 */
[----:B------:R-:W-:-:S02]  /*1370*/  @UP3 USEL UR9, UR8, UR5, !UP1 ;  /* 0x0000000508093287 */ /* 0x000fc4000c800000 */
[----:B------:R-:W-:Y:S01]  /*1380*/  @UP0 UIMAD.WIDE.U32 UR20, UR27, UR16, URZ ;  /* 0x000000101b1402a5 */ /* 0x000fe2000f8e003f */
[----:B------:R-:W-:Y:S01]  /*1390*/  @UP3 ULDC UR8, c[0x0][0x2e4] ;  /* 0x0000b90000083ab9 */ /* 0x000fe20000000800 */
[----:B------:R-:W-:Y:S02]  /*13a0*/  UIMAD UR49, UR56, UR61, URZ ;  /* 0x0000003d383172a4 */ /* 0x000fe4000f8e023f */
[----:B------:R-:W-:Y:S01]  /*13b0*/  @P0 VIADD R0, R0, 0x1 ;  /* 0x0000000100000836 */ /* 0x000fe20000000000 */
[----:B------:R-:W-:Y:S01]  /*13c0*/  @UP3 UIMAD UR18, UR56, UR8, UR9 ;  /* 0x00000008381232a4 */ /* 0x000fe2000f8e0209 */
[----:B------:R-:W-:Y:S01]  /*13d0*/  PLOP3.LUT P0, PT, PT, PT, UP3, 0x80, 0x0 ;  /* 0x000000000000781c */ /* 0x000fe20003f0f038 */
[----:B------:R-:W-:Y:S01]  /*13e0*/  @UP0 UIMAD UR15, UR27, UR17, URZ ;  /* 0x000000111b0f02a4 */ /* 0x000fe2000f8e023f */
[----:B------:R-:W-:Y:S01]  /*13f0*/  IMAD.MOV.U32 R4, RZ, RZ, R0 ;  /* 0x000000ffff047224 */ /* 0x000fe200078e0000 */
[----:B------:R-:W-:Y:S02]  /*1400*/  @!UP3 UIMAD UR8, UR46, UR60, UR56 ;  /* 0x0000003c2e08b2a4 */ /* 0x000fe4000f8e0238 */
[----:B------:R-:W-:-:S02]  /*1410*/  USEL UR52, UR30, URZ, UP4 ;  /* 0x0000003f1e347287 */ /* 0x000fc4000a000000 */
[----:B------:R-:W-:Y:S01]  /*1420*/  USHF.R.S32.HI UR44, URZ, 0x6, UR29 ;  /* 0x000000063f2c7899 */ /* 0x000fe2000801141d */
[----:B------:R-:W-:Y:S01]  /*1430*/  @!P2 IADD3 R4, -R4, RZ, RZ ;  /* 0x000000ff0404a210 */ /* 0x000fe20007ffe1ff */
[----:B------:R-:W-:Y:S01]  /*1440*/  USEL UR51, UR50, URZ, UP4 ;  /* 0x0000003f32337287 */ /* 0x000fe2000a000000 */
[----:B------:R-:W-:Y:S01]  /*1450*/  @!P3 LOP3.LUT R4, RZ, R6, RZ, 0x33, !PT ;  /* 0x00000006ff04b212 */ /* 0x000fe200078e33ff */
[----:B------:R-:W-:Y:S02]  /*1460*/  @UP0 UIADD3 UR27, UR25, UR26, URZ ;  /* 0x0000001a191b0290 */ /* 0x000fe4000fffe03f */
[----:B------:R-:W-:Y:S02]  /*1470*/  USHF.R.S32.HI UR35, URZ, 0x1f, UR28 ;  /* 0x0000001f3f237899 */ /* 0x000fe4000801141c */
[----:B------:R-:W-:Y:S02]  /*1480*/  USHF.R.S32.HI UR53, URZ, 0x1f, UR49 ;  /* 0x0000001f3f357899 */ /* 0x000fe40008011431 */
[----:B------:R-:W-:-:S02]  /*1490*/  @UP0 UIADD3 UR30, UR21, UR15, URZ ;  /* 0x0000000f151e0290 */ /* 0x000fc4000fffe03f */
        /* <DEDUP_REMOVED lines=17> */
.L_x_840:
        /* <DEDUP_REMOVED lines=13> */
.L_x_841:
        /* <DEDUP_REMOVED lines=11> */
.L_x_842:
[----:B------:R-:W-:-:S04]  /*1730*/  UIMAD UR5, UR46, UR60, UR56 ;  /* 0x0000003c2e0572a4 */ /* 0x000fc8000f8e0238 */
[----:B------:R-:W-:-:S12]  /*1740*/  UIMAD UR5, UR5, UR58, URZ ;  /* 0x0000003a050572a4 */ /* 0x000fd8000f8e023f */
.L_x_843:
[----:B------:R-:W1:Y:S01]  /*1750*/  S2R R27, SR_TID.X ;  /* 0x00000000001b7919 */ /* 0x000e620000002100 */
[----:B------:R-:W2:Y:S01]  /*1760*/  LDC.64 R10, c[0x0][0x420] ;  /* 0x00010800ff0a7b82 */ /* 0x000ea20000000a00 */
[----:B------:R-:W-:Y:S01]  /*1770*/  UIADD3 UR36, UR14, UR18, URZ ;  /* 0x000000120e247290 */ /* 0x000fe2000fffe03f */
[----:B------:R-:W-:Y:S01]  /*1780*/  BSSY B1, `(.L_x_839) ;  /* 0x0000806000017945 */ /* 0x000fe20003800000 */
[----:B------:R-:W-:Y:S02]  /*1790*/  USHF.R.S32.HI UR18, URZ, 0x1f, UR56 ;  /* 0x0000001f3f127899 */ /* 0x000fe40008011438 */
[----:B------:R-:W-:Y:S01]  /*17a0*/  UIADD3 UR9, -UR10, UR19, UR28 ;  /* 0x000000130a097290 */ /* 0x000fe2000fffe11c */
[----:B------:R-:W-:Y:S01]  /*17b0*/  ULDC.64 UR20, c[0x0][0x428] ;  /* 0x00010a0000147ab9 */ /* 0x000fe20000000a00 */
[----:B------:R-:W-:Y:S02]  /*17c0*/  UIADD3 UR34, UR14, UR5, URZ ;  /* 0x000000050e227290 */ /* 0x000fe4000fffe03f */
[----:B------:R-:W-:Y:S01]  /*17d0*/  UIMAD UR15, UR61, UR60, URZ ;  /* 0x0000003c3d0f72a4 */ /* 0x000fe2000f8e023f */
[----:B------:R-:W-:Y:S01]  /*17e0*/  ULDC.64 UR24, c[0x0][0x258] ;  /* 0x0000960000187ab9 */ /* 0x000fe20000000a00 */
[----:B------:R-:W-:Y:S01]  /*17f0*/  ULDC.64 UR42, c[0x0][0x478] ;  /* 0x00011e00002a7ab9 */ /* 0x000fe20000000a00 */
[----:B------:R-:W-:Y:S01]  /*1800*/  ULDC.64 UR40, c[0x0][0x210] ;  /* 0x0000840000287ab9 */ /* 0x000fe20000000a00 */
[----:B------:R-:W-:Y:S01]  /*1810*/  UIADD3 UR5, UR44, -0x1, URZ ;  /* 0xffffffff2c057890 */ /* 0x000fe2000fffe03f */
[----:B-1----:R-:W-:-:S04]  /*1820*/  SHF.R.S32.HI R30, RZ, 0x1f, R27 ;  /* 0x0000001fff1e7819 */ /* 0x002fc8000001141b */
[CC--:B------:R-:W-:Y:S02]  /*1830*/  LEA.HI R0, R30.reuse, R27.reuse, RZ, 0x3 ;  /* 0x0000001b1e007211 */ /* 0x0c0fe400078f18ff */
[----:B------:R-:W-:Y:S02]  /*1840*/  LEA.HI R12, R30, R27, RZ, 0x5 ;  /* 0x0000001b1e0c7211 */ /* 0x000fe400078f28ff */
[----:B------:R-:W-:Y:S02]  /*1850*/  LOP3.LUT R2, R0, 0xfffffff8, RZ, 0xc0, !PT ;  /* 0xfffffff800027812 */ /* 0x000fe400078ec0ff */
[----:B------:R-:W-:-:S03]  /*1860*/  SHF.R.S32.HI R0, RZ, 0x3, R0 ;  /* 0x00000003ff007819 */ /* 0x000fc60000011400 */
[----:B------:R-:W-:Y:S01]  /*1870*/  IMAD.IADD R2, R27, 0x1, -R2 ;  /* 0x000000011b027824 */ /* 0x000fe200078e0a02 */
[----:B------:R-:W-:Y:S02]  /*1880*/  SHF.R.S32.HI R15, RZ, 0x1f, R0 ;  /* 0x0000001fff0f7819 */ /* 0x000fe40000011400 */
[----:B------:R-:W-:Y:S01]  /*1890*/  IADD3 R5, P0, R0, UR14, RZ ;  /* 0x0000000e00057c10 */ /* 0x000fe2000ff1e0ff */
[----:B------:R-:W-:Y:S02]  /*18a0*/  IMAD.SHL.U32 R2, R2, 0x8, RZ ;  /* 0x0000000802027824 */ /* 0x000fe400078e00ff */
[C---:B--2---:R-:W-:Y:S01]  /*18b0*/  IMAD R13, R15.reuse, R10, RZ ;  /* 0x0000000a0f0d7224 */ /* 0x044fe200078e02ff */
[----:B------:R-:W-:Y:S02]  /*18c0*/  IADD3.X R6, R15, UR31, RZ, P0, !PT ;  /* 0x0000001f0f067c10 */ /* 0x000fe400087fe4ff */
[----:B------:R-:W-:Y:S01]  /*18d0*/  SHF.R.S32.HI R3, RZ, 0x1f, R2 ;  /* 0x0000001fff037819 */ /* 0x000fe20000011402 */
[----:B------:R-:W-:-:S02]  /*18e0*/  IMAD R13, R0, R11, R13 ;  /* 0x0000000b000d7224 */ /* 0x000fc400078e020d */
[----:B------:R-:W-:Y:S02]  /*18f0*/  IMAD R8, R6, UR32, RZ ;  /* 0x0000002006087c24 */ /* 0x000fe4000f8e02ff */
[----:B------:R-:W-:-:S04]  /*1900*/  IMAD.WIDE.U32 R6, R5, UR32, R2 ;  /* 0x0000002005067c25 */ /* 0x000fc8000f8e0002 */
[----:B------:R-:W-:Y:S01]  /*1910*/  IMAD R5, R5, UR33, R8 ;  /* 0x0000002105057c24 */ /* 0x000fe2000f8e0208 */
[----:B------:R-:W-:-:S04]  /*1920*/  IADD3 R8, P0, R6, UR54, RZ ;  /* 0x0000003606087c10 */ /* 0x000fc8000ff1e0ff */
[----:B------:R-:W-:Y:S01]  /*1930*/  IADD3.X R9, R7, UR45, R5, P0, !PT ;  /* 0x0000002d07097c10 */ /* 0x000fe200087fe405 */
[----:B------:R-:W-:Y:S01]  /*1940*/  IMAD R5, R10, UR31, RZ ;  /* 0x0000001f0a057c24 */ /* 0x000fe2000f8e02ff */
[----:B------:R-:W-:Y:S01]  /*1950*/  IADD3 R6, P0, R2, UR8, RZ ;  /* 0x0000000802067c10 */ /* 0x000fe2000ff1e0ff */
[----:B------:R-:W-:Y:S02]  /*1960*/  ULDC UR8, c[0x0][0x398] ;  /* 0x0000e60000087ab9 */ /* 0x000fe40000000800 */
[----:B------:R-:W-:Y:S01]  /*1970*/  IMAD R5, R11, UR14, R5 ;  /* 0x0000000e0b057c24 */ /* 0x000fe2000f8e0205 */
[----:B------:R-:W-:Y:S01]  /*1980*/  IADD3.X R7, R3, UR48, RZ, P0, !PT ;  /* 0x0000003003077c10 */ /* 0x000fe200087fe4ff */
[----:B------:R-:W-:Y:S02]  /*1990*/  UIADD3 UR8, UR9, -UR8, URZ ;  /* 0x8000000809087290 */ /* 0x000fe4000fffe03f */
[----:B------:R-:W-:Y:S01]  /*19a0*/  USHF.L.U32 UR9, UR15, 0x6, URZ ;  /* 0x000000060f097899 */ /* 0x000fe2000800063f */
[----:B------:R-:W-:Y:S01]  /*19b0*/  IMAD.WIDE.U32 R6, R10, UR14, R6 ;  /* 0x0000000e0a067c25 */ /* 0x000fe2000f8e0006 */
[----:B------:R-:W-:-:S02]  /*19c0*/  UIMAD UR14, UR18, UR20, URZ ;  /* 0x00000014120e72a4 */ /* 0x000fc4000f8e023f */
[----:B------:R-:W-:Y:S01]  /*19d0*/  UIADD3 UR23, UP2, UP1, UR38, UR9, UR49 ;  /* 0x0000000926177290 */ /* 0x000fe2000f95e031 */
[----:B------:R-:W-:Y:S01]  /*19e0*/  IMAD.IADD R7, R7, 0x1, R5 ;  /* 0x0000000107077824 */ /* 0x000fe200078e0205 */
[----:B------:R-:W-:Y:S01]  /*19f0*/  UIMAD UR21, UR56, UR21, UR14 ;  /* 0x00000015381572a4 */ /* 0x000fe2000f8e020e */
[----:B------:R-:W-:Y:S01]  /*1a00*/  IMAD.U32 R5, RZ, RZ, UR20 ;  /* 0x00000014ff057e24 */ /* 0x000fe2000f8e00ff */
[----:B------:R-:W-:Y:S02]  /*1a10*/  UIMAD UR14, UR18, UR24, URZ ;  /* 0x00000018120e72a4 */ /* 0x000fe4000f8e023f */
[----:B------:R-:W-:Y:S01]  /*1a20*/  USHF.R.S32.HI UR18, URZ, 0x1f, UR8 ;  /* 0x0000001f3f127899 */ /* 0x000fe20008011408 */
[----:B------:R-:W-:Y:S01]  /*1a30*/  IMAD.WIDE.U32 R6, R5, UR56, R6 ;  /* 0x0000003805067c25 */ /* 0x000fe2000f8e0006 */
[----:B------:R-:W-:Y:S01]  /*1a40*/  USHF.R.S32.HI UR9, URZ, 0x1f, UR9 ;  /* 0x0000001f3f097899 */ /* 0x000fe20008011409 */
[----:B------:R-:W-:Y:S01]  /*1a50*/  LOP3.LUT R5, R12, 0xffffffe0, RZ, 0xc0, !PT ;  /* 0xffffffe00c057812 */ /* 0x000fe200078ec0ff */
[----:B------:R-:W-:Y:S01]  /*1a60*/  ULEA.HI UR18, UR18, UR8, URZ, 0x6 ;  /* 0x0000000812127291 */ /* 0x000fe2000f8f303f */
[----:B------:R-:W-:Y:S01]  /*1a70*/  SHF.R.S32.HI R12, RZ, 0x5, R12 ;  /* 0x00000005ff0c7819 */ /* 0x000fe2000001140c */
[----:B------:R-:W-:Y:S01]  /*1a80*/  UIADD3.X UR8, UR50, UR9, UR53, UP2, UP1 ;  /* 0x0000000932087290 */ /* 0x000fe200097e2435 */
[----:B------:R-:W-:Y:S01]  /*1a90*/  VIADD R7, R7, UR21 ;  /* 0x0000001507077c36 */ /* 0x000fe20008000000 */
[----:B------:R-:W-:Y:S01]  /*1aa0*/  UIADD3 UR9, UP2, UP1, UR52, UR23, UR55 ;  /* 0x0000001734097290 */ /* 0x000fe2000f95e037 */
[----:B------:R-:W-:Y:S01]  /*1ab0*/  IMAD.IADD R26, R27, 0x1, -R5 ;  /* 0x000000011b1a7824 */ /* 0x000fe200078e0a05 */
[----:B------:R-:W-:Y:S01]  /*1ac0*/  USHF.R.S32.HI UR18, URZ, 0x6, UR18 ;  /* 0x000000063f127899 */ /* 0x000fe20008011412 */
[----:B------:R-:W-:Y:S01]  /*1ad0*/  IMAD.U32 R5, RZ, RZ, UR24 ;  /* 0x00000018ff057e24 */ /* 0x000fe2000f8e00ff */
[----:B------:R-:W-:Y:S01]  /*1ae0*/  UIMAD UR25, UR56, UR25, UR14 ;  /* 0x00000019381972a4 */ /* 0x000fe2000f8e020e */
[----:B------:R-:W-:Y:S01]  /*1af0*/  IMAD R12, R12, UR15, R26 ;  /* 0x0000000f0c0c7c24 */ /* 0x000fe2000f8e021a */
[----:B------:R-:W-:Y:S01]  /*1b00*/  UIADD3.X UR14, UR51, UR8, UR47, UP2, UP1 ;  /* 0x00000008330e7290 */ /* 0x000fe200097e242f */
[----:B------:R-:W-:Y:S01]  /*1b10*/  IMAD.WIDE.U32 R8, R5, UR56, R8 ;  /* 0x0000003805087c25 */ /* 0x000fe2000f8e0008 */
[----:B------:R-:W-:-:S02]  /*1b20*/  UISETP.LT.AND UP1, UPT, URZ, UR18, UPT ;  /* 0x000000123f00728c */ /* 0x000fc4000bf21270 */
[----:B------:R-:W-:Y:S01]  /*1b30*/  IADD3 R5, P0, R12, UR9, RZ ;  /* 0x000000090c057c10 */ /* 0x000fe2000ff1e0ff */
[----:B------:R-:W-:Y:S01]  /*1b40*/  ULDC.64 UR8, c[0x0][0x400] ;  /* 0x0001000000087ab9 */ /* 0x000fe20000000a00 */
[----:B------:R-:W-:Y:S01]  /*1b50*/  USEL UR18, URZ, UR18, !UP1 ;  /* 0x000000123f127287 */ /* 0x000fe2000c800000 */
[----:B------:R-:W-:Y:S01]  /*1b60*/  IMAD.WIDE.U32 R6, R0, R10, R6 ;  /* 0x0000000a00067225 */ /* 0x000fe200078e0006 */
[----:B------:R-:W-:Y:S01]  /*1b70*/  LEA.HI.X.SX32 R12, R12, UR14, 0x1, P0 ;  /* 0x0000000e0c0c7c11 */ /* 0x000fe200080f0eff */
[----:B------:R-:W-:Y:S01]  /*1b80*/  UIMAD.WIDE UR20, UR34, 0x4, UR42 ;  /* 0x00000004221478a5 */ /* 0x000fe2000f8e022a */
[----:B------:R-:W-:Y:S01]  /*1b90*/  LEA R224, P0, R5, UR8, 0x2 ;  /* 0x0000000805e07c11 */ /* 0x000fe2000f8010ff */
[----:B------:R-:W-:Y:S01]  /*1ba0*/  UISETP.GT.AND UP1, UPT, UR44, UR18, UPT ;  /* 0x000000122c00728c */ /* 0x000fe2000bf24270 */
[----:B------:R-:W-:Y:S01]  /*1bb0*/  VIADD R9, R9, UR25 ;  /* 0x0000001909097c36 */ /* 0x000fe20008000000 */
[----:B------:R-:W-:Y:S01]  /*1bc0*/  ULDC.64 UR38, c[0x0][0x3e0] ;  /* 0x0000f80000267ab9 */ /* 0x000fe20000000a00 */
[----:B------:R-:W-:Y:S01]  /*1bd0*/  LEA.HI.X R225, R5, UR9, R12, 0x2, P0 ;  /* 0x0000000905e17c11 */ /* 0x000fe200080f140c */
[----:B------:R-:W-:Y:S01]  /*1be0*/  IMAD.IADD R5, R7, 0x1, R13 ;  /* 0x0000000107057824 */ /* 0x000fe200078e020d */
[----:B------:R-:W-:Y:S01]  /*1bf0*/  LEA R232, P3, R8, UR40, 0x1 ;  /* 0x0000002808e87c11 */ /* 0x000fe2000f8608ff */
[----:B------:R-:W-:Y:S01]  /*1c00*/  ULDC.64 UR48, c[0x0][0x2b0] ;  /* 0x0000ac0000307ab9 */ /* 0x000fe20000000a00 */
[----:B------:R-:W-:Y:S01]  /*1c10*/  PLOP3.LUT P0, PT, PT, PT, UP1, 0x80, 0x0 ;  /* 0x000000000000781c */ /* 0x000fe20003f0f018 */
[----:B------:R-:W-:Y:S01]  /*1c20*/  UIMAD.WIDE UR8, UR36, 0x4, UR48 ;  /* 0x00000004240878a5 */ /* 0x000fe2000f8e0230 */
[----:B------:R-:W-:Y:S01]  /*1c30*/  LEA R230, P2, R6, UR38, 0x1 ;  /* 0x0000002606e67c11 */ /* 0x000fe2000f8408ff */
[----:B------:R-:W-:Y:S01]  /*1c40*/  UMOV UR15, UR20 ;  /* 0x00000014000f7c82 */ /* 0x000fe20008000000 */
[----:B------:R-:W-:Y:S01]  /*1c50*/  LEA.HI.X R233, R8, UR41, R9, 0x1, P3 ;  /* 0x0000002908e97c11 */ /* 0x000fe200098f0c09 */
[----:B------:R-:W-:Y:S01]  /*1c60*/  UMOV UR14, UR21 ;  /* 0x00000015000e7c82 */ /* 0x000fe20008000000 */
        /* <DEDUP_REMOVED lines=21> */
.L_x_845:
        /* <DEDUP_REMOVED lines=19> */
.L_x_846:
        /* <DEDUP_REMOVED lines=33> */
.L_x_848:
[----:B------:R-:W-:Y:S05]  /*2100*/  BSYNC B0 ;  /* 0x0000000000007941 */ /* 0x000fea0003800000 */
.L_x_847:
        /* <DEDUP_REMOVED lines=16> */
.L_x_850:
[----:B------:R-:W-:Y:S05]  /*2210*/  BSYNC B0 ;  /* 0x0000000000007941 */ /* 0x000fea0003800000 */
.L_x_849:
        /* <DEDUP_REMOVED lines=29> */
.L_x_852:
[----:B------:R-:W-:Y:S05]  /*23f0*/  BSYNC B0 ;  /* 0x0000000000007941 */ /* 0x000fea0003800000 */
.L_x_851:
        /* <DEDUP_REMOVED lines=16> */
.L_x_844:
[----:B------:R-:W-:Y:S01]  /*2500*/  PLOP3.LUT P0, PT, PT, PT, UP4, 0x80, 0x0 ;  /* 0x000000000000781c */ /* 0x000fe20003f0f048 */
[----:B------:R-:W-:Y:S01]  /*2510*/  UIMAD UR20, UR5, -0x40, UR19 ;  /* 0xffffffc0051478a4 */ /* 0x000fe2000f8e0213 */
[----:B------:R-:W-:Y:S01]  /*2520*/  VIADD R8, R0, 0x20 ;  /* 0x0000002000087836 */ /* 0x000fe20000000000 */
[----:B------:R-:W-:Y:S01]  /*2530*/  LEA R228, R248, UR4, 0x1 ;  /* 0x00000004f8e47c11 */ /* 0x000fe2000f8e08ff */
[----:B------:R-:W-:Y:S01]  /*2540*/  IMAD.WIDE.U32 R6, R10, 0x40, RZ ;  /* 0x000000400a067825 */ /* 0x000fe200078e00ff */
[----:B------:R-:W-:Y:S01]  /*2550*/  ULEA.HI UR21, UR5, UR5, URZ, 0x1 ;  /* 0x0000000505157291 */ /* 0x000fe2000f8f083f */
[----:B------:R-:W-:Y:S07]  /*2560*/  BSSY B0, `(.L_x_854) ;  /* 0x000003d000007945 */ /* 0x000fee0003800000 */
[----:B------:R-:W-:Y:S01]  /*2570*/  @P0 BAR.SYNC.DEFER_BLOCKING 0x0 ;  /* 0x0000000000000b1d */ /* 0x000fe20000010000 */
[----:B------:R-:W-:Y:S01]  /*2580*/  ISETP.GE.AND P1, PT, R8, UR20, PT ;  /* 0x0000001408007c0c */ /* 0x000fe2000bf26270 */
[----:B------:R-:W-:Y:S01]  /*2590*/  IMAD.SHL.U32 R11, R11, 0x40, RZ ;  /* 0x000000400b0b7824 */ /* 0x000fe200078e00ff */
[----:B------:R-:W-:Y:S01]  /*25a0*/  ISETP.GE.AND P2, PT, R0, UR20, PT ;  /* 0x0000001400007c0c */ /* 0x000fe2000bf46270 */
[----:B------:R-:W-:Y:S01]  /*25b0*/  ULOP3.LUT UR21, UR21, 0xfffffffe, URZ, 0xc0, !UPT ;  /* 0xfffffffe15157892 */ /* 0x000fe2000f8ec03f */
[----:B------:R-:W-:-:S03]  /*25c0*/  VIADD R5, R248, 0x4000 ;  /* 0x00004000f8057836 */ /* 0x000fc60000000000 */
[----:B------:R-:W-:-:S04]  /*25d0*/  UIADD3 UR21, UR5, -UR21, URZ ;  /* 0x8000001505157290 */ /* 0x000fc8000fffe03f */
[----:B------:R-:W-:Y:S02]  /*25e0*/  UISETP.NE.AND UP0, UPT, UR21, 0x1, UPT ;  /* 0x000000011500788c */ /* 0x000fe4000bf05270 */
[----:B------:R-:W-:-:S04]  /*25f0*/  @!P1 IADD3 R6, P3, R230, R6, RZ ;  /* 0x00000006e6069210 */ /* 0x000fc80007f7e0ff */
[----:B------:R-:W-:Y:S02]  /*2600*/  @!P1 IADD3.X R7, R231, R7, R11, P3, !PT ;  /* 0x00000007e7079210 */ /* 0x000fe40001ffe40b */
[----:B------:R-:W-:Y:S01]  /*2610*/  PLOP3.LUT P0, PT, PT, PT, UP0, 0x80, 0x0 ;  /* 0x000000000000781c */ /* 0x000fe20003f0f008 */
[----:B------:R1:W-:Y:S03]  /*2620*/  @P2 STS.128 [R228+0x10000], RZ ;  /* 0x010000ffe4002388 */ /* 0x0003e60000000c00 */
[----:B------:R-:W-:Y:S01]  /*2630*/  SEL R5, R5, R248, !P0 ;  /* 0x000000f805057207 */ /* 0x000fe20004000000 */
[----:B------:R1:W-:Y:S03]  /*2640*/  @P2 STS.128 [R228+0x12000], RZ ;  /* 0x012000ffe4002388 */ /* 0x0003e60000000c00 */
[----:B------:R-:W-:Y:S01]  /*2650*/  LEA R227, R5, UR4, 0x1 ;  /* 0x0000000405e37c11 */ /* 0x000fe2000f8e08ff */
[----:B------:R1:W-:Y:S04]  /*2660*/  @P2 STS.128 [R228+0x14000], RZ ;  /* 0x014000ffe4002388 */ /* 0x0003e80000000c00 */
[----:B------:R1:W-:Y:S04]  /*2670*/  @P2 STS.128 [R228+0x16000], RZ ;  /* 0x016000ffe4002388 */ /* 0x0003e80000000c00 */
[----:B------:R-:W-:Y:S01]  /*2680*/  @!PT LDS RZ, [RZ] ;  /* 0x00000000fffff984 */ /* 0x000fe20000000800 */
[----:B------:R-:W-:Y:S01]  /*2690*/  @!PT LDS RZ, [RZ] ;  /* 0x00000000fffff984 */ /* 0x000fe20000000800 */
[----:B------:R-:W-:Y:S01]  /*26a0*/  @!PT LDS RZ, [RZ] ;  /* 0x00000000fffff984 */ /* 0x000fe20000000800 */
[----:B------:R1:W-:Y:S04]  /*26b0*/  @!P2 LDGSTS.E.BYPASS.LTC128B.128 [R228+0x10000], desc[UR6][R230.64] ;  /* 0x10000000e6e4afae */ /* 0x0003e8000b901d46 */
[----:B------:R1:W-:Y:S04]  /*26c0*/  @!P2 LDGSTS.E.BYPASS.LTC128B.128 [R228+0x12000], desc[UR6][R230.64+0x80] ;  /* 0x12000080e6e4afae */ /* 0x0003e8000b901d46 */
[----:B------:R1:W-:Y:S04]  /*26d0*/  @!P2 LDGSTS.E.BYPASS.LTC128B.128 [R228+0x14000], desc[UR6][R230.64+0x100] ;  /* 0x14000100e6e4afae */ /* 0x0003e8000b901d46 */
        /* <DEDUP_REMOVED lines=11> */
[----:B------:R1:W-:Y:S01]  /*2790*/  @!P1 LDGSTS.E.BYPASS.LTC128B.128 [R228+0x17000], desc[UR6][R6.64+0x180] ;  /* 0x1700018006e49fae */ /* 0x0003e2000b901d46 */
        /* <DEDUP_REMOVED lines=18> */
.L_x_855:
[----:B------:R-:W-:Y:S01]  /*28c0*/  @!PT LDS RZ, [RZ] ;  /* 0x00000000fffff984 */ /* 0x000fe20000000800 */
[----:B------:R-:W-:Y:S01]  /*28d0*/  @!PT LDS RZ, [RZ] ;  /* 0x00000000fffff984 */ /* 0x000fe20000000800 */
[----:B------:R-:W-:Y:S01]  /*28e0*/  @!PT LDS RZ, [RZ] ;  /* 0x00000000fffff984 */ /* 0x000fe20000000800 */
[----:B------:R2:W-:Y:S04]  /*28f0*/  LDGSTS.E.BYPASS.LTC128B.128 [R227], desc[UR6][R232.64] ;  /* 0x00000000e8e37fae */ /* 0x0005e8000b901d46 */
[----:B------:R2:W-:Y:S04]  /*2900*/  LDGSTS.E.BYPASS.LTC128B.128 [R227+0x2000], desc[UR6][R232.64+0x80] ;  /* 0x02000080e8e37fae */ /* 0x0005e8000b901d46 */
[----:B------:R2:W-:Y:S04]  /*2910*/  LDGSTS.E.BYPASS.LTC128B.128 [R227+0x4000], desc[UR6][R232.64+0x100] ;  /* 0x04000100e8e37fae */ /* 0x0005e8000b901d46 */
[----:B------:R2:W-:Y:S02]  /*2920*/  LDGSTS.E.BYPASS.LTC128B.128 [R227+0x6000], desc[UR6][R232.64+0x180] ;  /* 0x06000180e8e37fae */ /* 0x0005e4000b901d46 */
.L_x_856:
[----:B------:R-:W-:Y:S05]  /*2930*/  BSYNC B0 ;  /* 0x0000000000007941 */ /* 0x000fea0003800000 */
.L_x_854:
        /* <DEDUP_REMOVED lines=21> */
.L_x_858:
[----:B------:R-:W-:Y:S01]  /*2a90*/  IMAD.U32 R5, RZ, RZ, UR21 ;  /* 0x00000015ff057e24 */ /* 0x000fe2000f8e00ff */
[----:B-1----:R-:W-:-:S04]  /*2aa0*/  IADD3 R6, P1, R232, UR24, RZ ;  /* 0x00000018e8067c10 */ /* 0x002fc8000ff3e0ff */
        /* <DEDUP_REMOVED lines=8> */
.L_x_859:
[----:B------:R-:W-:Y:S05]  /*2b30*/  BSYNC B0 ;  /* 0x0000000000007941 */ /* 0x000fea0003800000 */
.L_x_857:
[----:B------:R-:W-:Y:S01]  /*2b40*/  UIMAD UR21, UR35, UR12, URZ ;  /* 0x0000000c231572a4 */ /* 0x000fe2000f8e023f */
[----:B-1----:R-:W-:Y:S01]  /*2b50*/  IMAD.U32 R6, RZ, RZ, UR12 ;  /* 0x0000000cff067e24 */ /* 0x002fe2000f8e00ff */
[----:B------:R-:W-:Y:S01]  /*2b60*/  UIMAD UR23, UR35, UR16, URZ ;  /* 0x00000010231772a4 */ /* 0x000fe2000f8e023f */
[----:B------:R-:W-:Y:S01]  /*2b70*/  IMAD.U32 R5, RZ, RZ, UR16 ;  /* 0x00000010ff057e24 */ /* 0x000fe2000f8e00ff */
[----:B------:R-:W-:Y:S01]  /*2b80*/  UIMAD UR24, UR28, UR13, UR21 ;  /* 0x0000000d1c1872a4 */ /* 0x000fe2000f8e0215 */
[--C-:B------:R-:W-:Y:S01]  /*2b90*/  IMAD.WIDE.U32 R6, R6, UR28, R2.reuse ;  /* 0x0000001c06067c25 */ /* 0x100fe2000f8e0002 */
[----:B------:R-:W-:Y:S01]  /*2ba0*/  UIMAD UR21, UR11, -0x40, UR10 ;  /* 0xffffffc00b1578a4 */ /* 0x000fe2000f8e020a */
[----:B------:R-:W1:Y:S01]  /*2bb0*/  LDC R246, c[0x0][0x270] ;  /* 0x00009c00fff67b82 */ /* 0x000e620000000800 */
[----:B------:R-:W-:Y:S01]  /*2bc0*/  UIMAD UR23, UR28, UR17, UR23 ;  /* 0x000000111c1772a4 */ /* 0x000fe2000f8e0217 */
[----:B------:R-:W-:Y:S01]  /*2bd0*/  IMAD.WIDE.U32 R2, R5, UR28, R2 ;  /* 0x0000001c05027c25 */ /* 0x000fe2000f8e0002 */
[----:B------:R-:W-:Y:S01]  /*2be0*/  IADD3 R6, P2, R6, UR26, RZ ;  /* 0x0000001a06067c10 */ /* 0x000fe2000ff5e0ff */
[----:B------:R-:W-:Y:S01]  /*2bf0*/  ULDC UR36, c[0x0][0x2dc] ;  /* 0x0000b70000247ab9 */ /* 0x000fe20000000800 */
[----:B------:R-:W-:Y:S01]  /*2c00*/  ISETP.GE.AND P1, PT, R8, UR21, PT ;  /* 0x0000001508007c0c */ /* 0x000fe2000bf26270 */
[----:B------:R-:W-:Y:S01]  /*2c10*/  IMAD.U32 R5, RZ, RZ, UR24 ;  /* 0x00000018ff057e24 */ /* 0x000fe2000f8e00ff */
[----:B------:R-:W-:Y:S01]  /*2c20*/  IADD3 R2, P3, R2, UR29, RZ ;  /* 0x0000001d02027c10 */ /* 0x000fe2000ff7e0ff */
[----:B------:R-:W-:-:S03]  /*2c30*/  ULDC.64 UR24, c[0x0][0x268] ;  /* 0x00009a0000187ab9 */ /* 0x000fc60000000a00 */
[----:B------:R-:W-:Y:S01]  /*2c40*/  IADD3.X R7, R7, UR27, R5, P2, !PT ;  /* 0x0000001b07077c10 */ /* 0x000fe200097fe405 */
[----:B------:R-:W-:Y:S01]  /*2c50*/  IMAD.U32 R5, RZ, RZ, UR23 ;  /* 0x00000017ff057e24 */ /* 0x000fe2000f8e00ff */
[----:B------:R-:W-:Y:S01]  /*2c60*/  ISETP.GE.AND P2, PT, R0, UR21, PT ;  /* 0x0000001500007c0c */ /* 0x000fe2000bf46270 */
[----:B------:R-:W-:Y:S02]  /*2c70*/  ULDC.64 UR26, c[0x0][0x260] ;  /* 0x00009800001a7ab9 */ /* 0x000fe40000000a00 */
[C---:B------:R-:W-:Y:S01]  /*2c80*/  IMAD R8, R14.reuse, UR26, RZ ;  /* 0x0000001a0e087c24 */ /* 0x040fe2000f8e02ff */
[----:B------:R-:W-:Y:S01]  /*2c90*/  IADD3.X R3, R3, UR30, R5, P3, !PT ;  /* 0x0000001e03037c10 */ /* 0x000fe20009ffe405 */
[----:B------:R-:W-:Y:S01]  /*2ca0*/  IMAD R5, R14, UR24, RZ ;  /* 0x000000180e057c24 */ /* 0x000fe2000f8e02ff */
[----:B------:R-:W2:Y:S01]  /*2cb0*/  @!P1 LDC.64 R20, c[0x0][0x218] ;  /* 0x00008600ff149b82 */ /* 0x000ea20000000a00 */
[C---:B------:R-:W-:Y:S02]  /*2cc0*/  IMAD R9, R4.reuse, UR27, R8 ;  /* 0x0000001b04097c24 */ /* 0x040fe4000f8e0208 */
[----:B------:R-:W-:-:S04]  /*2cd0*/  IMAD.WIDE.U32 R6, R4, UR26, R6 ;  /* 0x0000001a04067c25 */ /* 0x000fc8000f8e0006 */
[C---:B------:R-:W-:Y:S01]  /*2ce0*/  IMAD R8, R4.reuse, UR25, R5 ;  /* 0x0000001904087c24 */ /* 0x040fe2000f8e0205 */
[----:B------:R-:W3:Y:S01]  /*2cf0*/  @!P2 LDC.64 R22, c[0x0][0x218] ;  /* 0x00008600ff16ab82 */ /* 0x000ee20000000a00 */
[----:B------:R-:W-:Y:S01]  /*2d00*/  IMAD.WIDE.U32 R2, R4, UR24, R2 ;  /* 0x0000001804027c25 */ /* 0x000fe2000f8e0002 */
[----:B------:R1:W-:Y:S03]  /*2d10*/  @P2 STS.128 [R228+0x18000], RZ ;  /* 0x018000ffe4002388 */ /* 0x0003e60000000c00 */
[----:B------:R-:W-:Y:S01]  /*2d20*/  IMAD.IADD R5, R7, 0x1, R9 ;  /* 0x0000000107057824 */ /* 0x000fe200078e0209 */
[----:B------:R-:W-:Y:S01]  /*2d30*/  @!P1 IADD3 R7, P3, R0, 0x20, RZ ;  /* 0x0000002000079810 */ /* 0x000fe20007f7e0ff */
[----:B------:R-:W-:Y:S01]  /*2d40*/  IMAD.IADD R3, R3, 0x1, R8 ;  /* 0x0000000103037824 */ /* 0x000fe200078e0208 */
[----:B------:R-:W4:Y:S01]  /*2d50*/  @!P2 LDC.64 R28, c[0x0][0x220] ;  /* 0x00008800ff1cab82 */ /* 0x000f220000000a00 */
[--C-:B------:R-:W-:Y:S01]  /*2d60*/  @!P2 IMAD.MOV.U32 R4, RZ, RZ, R6.reuse ;  /* 0x000000ffff04a224 */ /* 0x100fe200078e0006 */
[----:B------:R1:W-:Y:S01]  /*2d70*/  @P2 STS.128 [R228+0x1a000], RZ ;  /* 0x01a000ffe4002388 */ /* 0x0003e20000000c00 */
[----:B------:R-:W-:-:S02]  /*2d80*/  @!P1 IMAD.MOV.U32 R8, RZ, RZ, R6 ;  /* 0x000000ffff089224 */ /* 0x000fc400078e0006 */
[----:B------:R-:W-:Y:S01]  /*2d90*/  @!P1 IMAD.X R6, RZ, RZ, R15, P3 ;  /* 0x000000ffff069224 */ /* 0x000fe200018e060f */
[C---:B------:R-:W-:Y:S01]  /*2da0*/  @!P1 IADD3 R10, P3, R0.reuse, 0x20, RZ ;  /* 0x00000020000a9810 */ /* 0x040fe20007f7e0ff */
[C---:B------:R-:W-:Y:S01]  /*2db0*/  @!P2 IMAD R11, R15.reuse, UR12, RZ ;  /* 0x0000000c0f0bac24 */ /* 0x040fe2000f8e02ff */
[----:B------:R1:W-:Y:S01]  /*2dc0*/  @P2 STS.128 [R228+0x1c000], RZ ;  /* 0x01c000ffe4002388 */ /* 0x0003e20000000c00 */
[----:B------:R-:W-:Y:S01]  /*2dd0*/  @!P2 IMAD R12, R15, UR16, RZ ;  /* 0x000000100f0cac24 */ /* 0x000fe2000f8e02ff */
[----:B------:R-:W1:Y:S01]  /*2de0*/  @!P1 LDC.64 R24, c[0x0][0x220] ;  /* 0x00008800ff189b82 */ /* 0x000e620000000a00 */
[----:B------:R-:W-:Y:S01]  /*2df0*/  @!P2 IMAD R18, R0, UR13, R11 ;  /* 0x0000000d0012ac24 */ /* 0x000fe2000f8e020b */
[----:B------:R1:W-:Y:S01]  /*2e00*/  @P2 STS.128 [R228+0x1e000], RZ ;  /* 0x01e000ffe4002388 */ /* 0x0003e20000000c00 */
[----:B------:R-:W-:Y:S02]  /*2e10*/  @!P1 IMAD.X R11, RZ, RZ, R15, P3 ;  /* 0x000000ffff0b9224 */ /* 0x000fe400018e060f */
[----:B------:R-:W-:-:S02]  /*2e20*/  @!P1 IMAD.MOV.U32 R9, RZ, RZ, R5 ;  /* 0x000000ffff099224 */ /* 0x000fc400078e0005 */
[----:B------:R-:W-:-:S04]  /*2e30*/  @!P2 IMAD.WIDE.U32 R14, R0, UR12, R4 ;  /* 0x0000000c000eac25 */ /* 0x000fc8000f8e0004 */
[C---:B------:R-:W-:Y:S02]  /*2e40*/  @!P2 IMAD R19, R0.reuse, UR17, R12 ;  /* 0x000000110013ac24 */ /* 0x040fe4000f8e020c */
[--C-:B------:R-:W-:Y:S02]  /*2e50*/  @!P1 IMAD.MOV.U32 R16, RZ, RZ, R2.reuse ;  /* 0x000000ffff109224 */ /* 0x100fe400078e0002 */
[----:B------:R-:W-:-:S04]  /*2e60*/  @!P2 IMAD.WIDE.U32 R12, R0, UR16, R2 ;  /* 0x00000010000cac25 */ /* 0x000fc8000f8e0002 */
[----:B------:R-:W-:Y:S01]  /*2e70*/  @!P1 IMAD.WIDE.U32 R4, R7, UR12, R8 ;  /* 0x0000000c07049c25 */ /* 0x000fe2000f8e0008 */
[----:B---3--:R-:W-:-:S03]  /*2e80*/  @!P2 LEA R8, P4, R14, R22, 0x1 ;  /* 0x000000160e08a211 */ /* 0x008fc600078808ff */
[----:B------:R-:W-:Y:S02]  /*2e90*/  @!P2 IMAD.IADD R2, R15, 0x1, R18 ;  /* 0x000000010f02a824 */ /* 0x000fe400078e0212 */
[----:B------:R-:W-:Y:S02]  /*2ea0*/  @!P1 IMAD R6, R6, UR12, RZ ;  /* 0x0000000c06069c24 */ /* 0x000fe4000f8e02ff */
[----:B------:R-:W-:Y:S01]  /*2eb0*/  @!P1 IMAD R0, R11, UR16, RZ ;  /* 0x000000100b009c24 */ /* 0x000fe2000f8e02ff */
[----:B------:R-:W-:Y:S01]  /*2ec0*/  @!P2 LEA.HI.X R9, R14, R23, R2, 0x1, P4 ;  /* 0x000000170e09a211 */ /* 0x000fe200020f0c02 */
[----:B------:R-:W-:Y:S02]  /*2ed0*/  @!P1 IMAD R6, R7, UR13, R6 ;  /* 0x0000000d07069c24 */ /* 0x000fe4000f8e0206 */
[----:B------:R-:W-:Y:S02]  /*2ee0*/  @!P1 IMAD.MOV.U32 R17, RZ, RZ, R3 ;  /* 0x000000ffff119224 */ /* 0x000fe400078e0003 */
[----:B------:R-:W-:Y:S01]  /*2ef0*/  @!PT LDS RZ, [RZ] ;  /* 0x00000000fffff984 */ /* 0x000fe20000000800 */
[----:B------:R-:W-:Y:S01]  /*2f00*/  @!PT LDS RZ, [RZ] ;  /* 0x00000000fffff984 */ /* 0x000fe20000000800 */
[----:B------:R-:W-:Y:S01]  /*2f10*/  @!PT LDS RZ, [RZ] ;  /* 0x00000000fffff984 */ /* 0x000fe20000000800 */
[----:B------:R-:W-:Y:S01]  /*2f20*/  @!P2 LDGSTS.E.BYPASS.LTC128B.128 [R228+0x18000], desc[UR6][R8.64] ;  /* 0x1800000008e4afae */ /* 0x000fe2000b901d46 */
[----:B------:R-:W-:Y:S01]  /*2f30*/  @!P1 IMAD.IADD R5, R5, 0x1, R6 ;  /* 0x0000000105059824 */ /* 0x000fe200078e0206 */
[----:B--2---:R-:W-:Y:S01]  /*2f40*/  @!P1 LEA R6, P3, R4, R20, 0x1 ;  /* 0x0000001404069211 */ /* 0x004fe200078608ff */
[----:B------:R-:W-:Y:S01]  /*2f50*/  @!P1 IMAD R3, R10, UR17, R0 ;  /* 0x000000110a039c24 */ /* 0x000fe2000f8e0200 */
[----:B------:R-:W-:Y:S01]  /*2f60*/  @!P2 LDGSTS.E.BYPASS.LTC128B.128 [R228+0x1a000], desc[UR6][R8.64+0x80] ;  /* 0x1a00008008e4afae */ /* 0x000fe2000b901d46 */
[----:B------:R-:W-:Y:S01]  /*2f70*/  @!P2 IMAD.IADD R0, R13, 0x1, R19 ;  /* 0x000000010d00a824 */ /* 0x000fe200078e0213 */
[----:B------:R-:W-:Y:S01]  /*2f80*/  @!P1 LEA.HI.X R7, R4, R21, R5, 0x1, P3 ;  /* 0x0000001504079211 */ /* 0x000fe200018f0c05 */
[----:B------:R-:W-:Y:S01]  /*2f90*/  @!P1 IMAD.WIDE.U32 R10, R10, UR16, R16 ;  /* 0x000000100a0a9c25 */ /* 0x000fe2000f8e0010 */
[----:B------:R-:W-:Y:S01]  /*2fa0*/  @!P2 LDGSTS.E.BYPASS.LTC128B.128 [R228+0x1c000], desc[UR6][R8.64+0x100] ;  /* 0x1c00010008e4afae */ /* 0x000fe2000b901d46 */
[----:B----4-:R-:W-:-:S02]  /*2fb0*/  @!P2 LEA R4, P4, R12, R28, 0x1 ;  /* 0x0000001c0c04a211 */ /* 0x010fc400078808ff */
[----:B------:R-:W-:Y:S01]  /*2fc0*/  IMAD.MOV.U32 R238, RZ, RZ, 0x7f800000 ;  /* 0x7f800000ffee7424 */ /* 0x000fe200078e00ff */
[----:B------:R2:W-:Y:S01]  /*2fd0*/  @!P2 LDGSTS.E.BYPASS.LTC128B.128 [R228+0x1e000], desc[UR6][R8.64+0x180] ;  /* 0x1e00018008e4afae */ /* 0x0005e2000b901d46 */
[----:B------:R-:W-:Y:S01]  /*2fe0*/  @!P2 LEA.HI.X R5, R12, R29, R0, 0x1, P4 ;  /* 0x0000001d0c05a211 */ /* 0x000fe200020f0c00 */
[----:B------:R-:W-:Y:S01]  /*2ff0*/  @!P1 IMAD.IADD R3, R11, 0x1, R3 ;  /* 0x000000010b039824 */ /* 0x000fe200078e0203 */
[C---:B-1----:R-:W-:Y:S01]  /*3000*/  @!P1 LEA R2, P3, R10.reuse, R24, 0x1 ;  /* 0x000000180a029211 */ /* 0x042fe200078608ff */
[----:B------:R1:W-:Y:S01]  /*3010*/  @P1 STS.128 [R228+0x19000], RZ ;  /* 0x019000ffe4001388 */ /* 0x0003e20000000c00 */
[----:B------:R-:W-:Y:S01]  /*3020*/  IMAD.MOV.U32 R239, RZ, RZ, 0x7f800000 ;  /* 0x7f800000ffef7424 */ /* 0x000fe200078e00ff */
[----:B------:R-:W-:Y:S01]  /*3030*/  UIMAD UR12, UR46, UR60, UR56 ;  /* 0x0000003c2e0c72a4 */ /* 0x000fe2000f8e0238 */
[----:B------:R-:W-:Y:S01]  /*3040*/  @!P1 LEA.HI.X R3, R10, R25, R3, 0x1, P3 ;  /* 0x000000190a039211 */ /* 0x000fe200018f0c03 */
[----:B------:R1:W-:Y:S01]  /*3050*/  @P1 STS.128 [R228+0x1b000], RZ ;  /* 0x01b000ffe4001388 */ /* 0x0003e20000000c00 */
[----:B------:R-:W-:-:S02]  /*3060*/  IMAD.MOV.U32 R217, RZ, RZ, 0x20 ;  /* 0x00000020ffd97424 */ /* 0x000fc400078e00ff */
[----:B------:R-:W-:Y:S01]  /*3070*/  IMAD.MOV.U32 R216, RZ, RZ, 0x40 ;  /* 0x00000040ffd87424 */ /* 0x000fe200078e00ff */
[----:B------:R1:W-:Y:S01]  /*3080*/  @P1 STS.128 [R228+0x1d000], RZ ;  /* 0x01d000ffe4001388 */ /* 0x0003e20000000c00 */
[----:B------:R-:W-:Y:S01]  /*3090*/  UIADD3 UR23, UR19, 0x40, UR28 ;  /* 0x0000004013177890 */ /* 0x000fe2000fffe01c */
[----:B------:R-:W-:Y:S01]  /*30a0*/  IMAD.SHL.U32 R249, R245, 0x20, RZ ;  /* 0x00000020f5f97824 */ /* 0x000fe200078e00ff */
[----:B------:R-:W-:Y:S01]  /*30b0*/  CS2R R190, SRZ ;  /* 0x0000000000be7805 */ /* 0x000fe2000001ff00 */
[----:B------:R1:W-:Y:S01]  /*30c0*/  @P1 STS.128 [R228+0x1f000], RZ ;  /* 0x01f000ffe4001388 */ /* 0x0003e20000000c00 */
[----:B------:R-:W-:Y:S01]  /*30d0*/  IMAD.MOV.U32 R252, RZ, RZ, 0x8 ;  /* 0x00000008fffc7424 */ /* 0x000fe200078e00ff */
[----:B------:R-:W-:Y:S01]  /*30e0*/  CS2R R188, SRZ ;  /* 0x0000000000bc7805 */ /* 0x000fe2000001ff00 */
[----:B------:R-:W-:Y:S01]  /*30f0*/  IMAD.MOV.U32 R251, RZ, RZ, 0x4 ;  /* 0x00000004fffb7424 */ /* 0x000fe200078e00ff */
[----:B------:R-:W-:Y:S01]  /*3100*/  @!PT LDS RZ, [RZ] ;  /* 0x00000000fffff984 */ /* 0x000fe20000000800 */
[----:B------:R-:W-:Y:S01]  /*3110*/  @!PT LDS RZ, [RZ] ;  /* 0x00000000fffff984 */ /* 0x000fe20000000800 */
[----:B------:R-:W-:Y:S01]  /*3120*/  @!PT LDS RZ, [RZ] ;  /* 0x00000000fffff984 */ /* 0x000fe20000000800 */
[----:B------:R-:W-:Y:S01]  /*3130*/  @!P1 LDGSTS.E.BYPASS.LTC128B.128 [R228+0x19000], desc[UR6][R6.64] ;  /* 0x1900000006e49fae */ /* 0x000fe2000b901d46 */
[----:B------:R-:W-:-:S02]  /*3140*/  CS2R R194, SRZ ;  /* 0x0000000000c27805 */ /* 0x000fc4000001ff00 */
[----:B------:R-:W-:Y:S02]  /*3150*/  CS2R R192, SRZ ;  /* 0x0000000000c07805 */ /* 0x000fe4000001ff00 */
[----:B------:R-:W-:Y:S01]  /*3160*/  CS2R R186, SRZ ;  /* 0x0000000000ba7805 */ /* 0x000fe2000001ff00 */
[----:B------:R-:W-:Y:S01]  /*3170*/  @!P1 LDGSTS.E.BYPASS.LTC128B.128 [R228+0x1b000], desc[UR6][R6.64+0x80] ;  /* 0x1b00008006e49fae */ /* 0x000fe2000b901d46 */
[----:B------:R-:W-:Y:S02]  /*3180*/  CS2R R184, SRZ ;  /* 0x0000000000b87805 */ /* 0x000fe4000001ff00 */
[----:B------:R-:W-:Y:S01]  /*3190*/  CS2R R182, SRZ ;  /* 0x0000000000b67805 */ /* 0x000fe2000001ff00 */
[----:B--2---:R-:W2:Y:S01]  /*31a0*/  LDC.64 R8, c[0x0][0x3b8] ;  /* 0x0000ee00ff087b82 */ /* 0x004ea20000000a00 */
        /* <DEDUP_REMOVED lines=67> */
[----:B------:R-:W-:Y:S02]  /*35e0*/  ISETP.GE.AND P2, PT, R229, UR20, PT ;  /* 0x00000014e5007c0c */ /* 0x000fe4000bf46270 */
        /* <DEDUP_REMOVED lines=10> */
[----:B------:R-:W0:Y:S01]  /*3690*/  LDGDEPBAR ;  /* 0x00000000000079af */ /* 0x000e220000000000 */
[----:B------:R-:W-:Y:S01]  /*36a0*/  ULDC.U8 UR17, c[0x0][0x388] ;  /* 0x0000e20000117ab9 */ /* 0x000fe20000000000 */
[----:B------:R-:W-:Y:S02]  /*36b0*/  ULDC UR16, c[0x0][0x2ec] ;  /* 0x0000bb0000107ab9 */ /* 0x000fe40000000800 */
[----:B--2---:R-:W2:Y:S04]  /*36c0*/  LDG.E.64 R4, desc[UR6][R8.64+0x8] ;  /* 0x0000080608047981 */ /* 0x004ea8000c1e1b00 */
[----:B------:R-:W4:Y:S01]  /*36d0*/  LDG.E.64 R6, desc[UR6][R8.64] ;  /* 0x0000000608067981 */ /* 0x000f22000c1e1b00 */
[----:B------:R-:W-:-:S05]  /*36e0*/  VIADD R0, R229, 0x8 ;  /* 0x00000008e5007836 */ /* 0x000fca0000000000 */
[----:B------:R-:W-:Y:S02]  /*36f0*/  ISETP.GE.AND P1, PT, R0, UR20, PT ;  /* 0x0000001400007c0c */ /* 0x000fe4000bf26270 */
[----:B------:R-:W-:-:S04]  /*3700*/  LEA.HI R0, R30, R27, RZ, 0x4 ;  /* 0x0000001b1e007211 */ /* 0x000fc800078f20ff */
[----:B------:R-:W-:Y:S01]  /*3710*/  LOP3.LUT R0, R0, 0xfffffff0, RZ, 0xc0, !PT ;  /* 0xfffffff000007812 */ /* 0x000fe200078ec0ff */
[----:B---3--:R-:W-:-:S04]  /*3720*/  IMAD.MOV.U32 R2, RZ, RZ, 0x4 ;  /* 0x00000004ff027424 */ /* 0x008fc800078e00ff */
[----:B------:R-:W-:Y:S02]  /*3730*/  IMAD.IADD R0, R27, 0x1, -R0 ;  /* 0x000000011b007824 */ /* 0x000fe400078e0a00 */
[----:B------:R-:W-:-:S05]  /*3740*/  IMAD.WIDE R2, R229, R2, UR8 ;  /* 0x00000008e5027e25 */ /* 0x000fca000f8e0202 */
[----:B------:R-:W5:Y:S04]  /*3750*/  @!P2 LDG.E R238, desc[UR6][R2.64] ;  /* 0x0000000602eea981 */ /* 0x000f68000c1e1900 */
[----:B------:R3:W5:Y:S01]  /*3760*/  @!P1 LDG.E R239, desc[UR6][R2.64+0x20] ;  /* 0x0000200602ef9981 */ /* 0x000762000c1e1900 */
[----:B------:R-:W-:Y:S01]  /*3770*/  USHF.L.U32 UR12, UR12, 0x5, URZ ;  /* 0x000000050c0c7899 */ /* 0x000fe2000800063f */
[----:B------:R-:W-:Y:S02]  /*3780*/  CS2R R30, SRZ ;  /* 0x00000000001e7805 */ /* 0x000fe4000001ff00 */
[----:B------:R-:W-:Y:S02]  /*3790*/  CS2R R28, SRZ ;  /* 0x00000000001c7805 */ /* 0x000fe4000001ff00 */
[----:B------:R-:W-:Y:S01]  /*37a0*/  CS2R R24, SRZ ;  /* 0x0000000000187805 */ /* 0x000fe2000001ff00 */
[----:B------:R-:W-:-:S02]  /*37b0*/  USHF.R.S32.HI UR13, URZ, 0x1f, UR12 ;  /* 0x0000001f3f0d7899 */ /* 0x000fc4000801140c */
[----:B------:R-:W-:Y:S01]  /*37c0*/  UIADD3 UR23, UR23, -UR10, URZ ;  /* 0x8000000a17177290 */ /* 0x000fe2000fffe03f */
[----:B---3--:R-:W-:-:S04]  /*37d0*/  SHF.R.S32.HI R2, RZ, 0x1f, R0 ;  /* 0x0000001fff027819 */ /* 0x008fc80000011400 */
[----:B------:R-:W-:-:S04]  /*37e0*/  LEA.HI R2, R2, R0, RZ, 0x3 ;  /* 0x0000000002027211 */ /* 0x000fc800078f18ff */
[----:B------:R-:W-:-:S05]  /*37f0*/  LOP3.LUT R2, R2, 0xfffffff8, RZ, 0xc0, !PT ;  /* 0xfffffff802027812 */ /* 0x000fca00078ec0ff */
[----:B------:R-:W-:Y:S01]  /*3800*/  IMAD.IADD R0, R0, 0x1, -R2 ;  /* 0x0000000100007824 */ /* 0x000fe200078e0a02 */
[--C-:B------:R-:W-:Y:S02]  /*3810*/  SHF.R.S32.HI R2, RZ, 0x1f, R26.reuse ;  /* 0x0000001fff027819 */ /* 0x100fe4000001141a */
[----:B--2---:R-:W-:Y:S02]  /*3820*/  IADD3 R240, P4, P3, R4, UR12, R26 ;  /* 0x0000000c04f07c10 */ /* 0x004fe4000fb9e01a */
[----:B------:R-:W-:Y:S02]  /*3830*/  CS2R R26, SRZ ;  /* 0x00000000001a7805 */ /* 0x000fe4000001ff00 */
[----:B------:R-:W-:Y:S01]  /*3840*/  R2P PR, R0, 0x6 ;  /* 0x0000000600007804 */ /* 0x000fe20000000000 */
[----:B------:R-:W-:Y:S01]  /*3850*/  VIADD R0, R222, 0x4000 ;  /* 0x00004000de007836 */ /* 0x000fe20000000000 */
[----:B------:R-:W-:Y:S01]  /*3860*/  IADD3.X R244, R5, UR13, R2, P4, P3 ;  /* 0x0000000d05f47c10 */ /* 0x000fe2000a7e6402 */
[----:B------:R-:W-:Y:S01]  /*3870*/  VIADD R2, R223, 0x4000 ;  /* 0x00004000df027836 */ /* 0x000fe20000000000 */
[----:B----4-:R-:W-:Y:S01]  /*3880*/  R2UR UR20, R7 ;  /* 0x00000000071472ca */ /* 0x010fe200000e0000 */
[----:B------:R-:W-:Y:S01]  /*3890*/  IMAD.WIDE.U32 R240, R240, -0x2daee0ad, RZ ;  /* 0xd2511f53f0f07825 */ /* 0x000fe200078e00ff */
[----:B------:R-:W-:-:S02]  /*38a0*/  R2UR UR21, R6 ;  /* 0x00000000061572ca */ /* 0x000fc400000e0000 */
[----:B------:R-:W-:Y:S02]  /*38b0*/  SEL R217, R217, 0xffffffe0, !P1 ;  /* 0xffffffe0d9d97807 */ /* 0x000fe40004800000 */
[----:B------:R-:W-:Y:S02]  /*38c0*/  SEL R216, R216, 0xffffffc0, !P2 ;  /* 0xffffffc0d8d87807 */ /* 0x000fe40005000000 */
[----:B------:R-:W-:Y:S01]  /*38d0*/  SEL R0, R0, R222, !P0 ;  /* 0x000000de00007207 */ /* 0x000fe20004000000 */
[----:B------:R-:W-:Y:S01]  /*38e0*/  IMAD.IADD R219, R218, 0x1, R217 ;  /* 0x00000001dadb7824 */ /* 0x000fe200078e02d9 */
[----:B------:R-:W-:Y:S01]  /*38f0*/  SEL R2, R2, R223, !P0 ;  /* 0x000000df02027207 */ /* 0x000fe20004000000 */
[----:B------:R-:W-:Y:S01]  /*3900*/  IMAD.IADD R220, R218, 0x1, R216 ;  /* 0x00000001dadc7824 */ /* 0x000fe200078e02d8 */
[----:B------:R-:W-:Y:S01]  /*3910*/  LEA R213, R0, UR4, 0x1 ;  /* 0x0000000400d57c11 */ /* 0x000fe2000f8e08ff */
[----:B------:R-:W-:Y:S01]  /*3920*/  IMAD.IADD R221, R216, 0x1, R219 ;  /* 0x00000001d8dd7824 */ /* 0x000fe200078e02db */
[----:B------:R-:W-:Y:S01]  /*3930*/  LEA R208, R2, UR4, 0x1 ;  /* 0x0000000402d07c11 */ /* 0x000fe2000f8e08ff */
[----:B------:R-:W-:-:S02]  /*3940*/  UIADD3 UR35, UR21, -0x61c88647, URZ ;  /* 0x9e3779b915237890 */ /* 0x000fc4000fffe03f */
[----:B------:R-:W-:Y:S02]  /*3950*/  UIADD3 UR34, UR20, -0x4498517b, URZ ;  /* 0xbb67ae8514227890 */ /* 0x000fe4000fffe03f */
[----:B------:R-:W-:Y:S02]  /*3960*/  UIADD3 UR33, UR21, 0x3c6ef372, URZ ;  /* 0x3c6ef37215217890 */ /* 0x000fe4000fffe03f */
[----:B------:R-:W-:Y:S02]  /*3970*/  UIADD3 UR32, UR20, 0x76cf5d0a, URZ ;  /* 0x76cf5d0a14207890 */ /* 0x000fe4000fffe03f */
[----:B------:R-:W-:Y:S02]  /*3980*/  UIADD3 UR31, UR21, -0x255992d5, URZ ;  /* 0xdaa66d2b151f7890 */ /* 0x000fe4000fffe03f */
[----:B------:R-:W-:Y:S02]  /*3990*/  UIADD3 UR30, UR20, 0x32370b8f, URZ ;  /* 0x32370b8f141e7890 */ /* 0x000fe4000fffe03f */
[----:B------:R-:W-:-:S02]  /*39a0*/  UIADD3 UR29, UR21, 0x78dde6e4, URZ ;  /* 0x78dde6e4151d7890 */ /* 0x000fc4000fffe03f */
[----:B------:R-:W-:Y:S02]  /*39b0*/  UIADD3 UR28, UR20, -0x126145ec, URZ ;  /* 0xed9eba14141c7890 */ /* 0x000fe4000fffe03f */
[----:B------:R-:W-:Y:S02]  /*39c0*/  UIADD3 UR27, UR21, 0x1715609d, URZ ;  /* 0x1715609d151b7890 */ /* 0x000fe4000fffe03f */
[----:B------:R-:W-:Y:S02]  /*39d0*/  UIADD3 UR26, UR20, -0x56f99767, URZ ;  /* 0xa9066899141a7890 */ /* 0x000fe4000fffe03f */
[----:B------:R-:W-:Y:S02]  /*39e0*/  UIADD3 UR25, UR21, -0x4ab325aa, URZ ;  /* 0xb54cda5615197890 */ /* 0x000fe4000fffe03f */
[----:B-1----:R-:W-:-:S12]  /*39f0*/  UIADD3 UR24, UR20, 0x646e171e, URZ ;  /* 0x646e171e14187890 */ /* 0x002fd8000fffe03f */
.L_x_862:
[----:B------:R-:W0:Y:S01]  /*3a00*/  LDGDEPBAR ;  /* 0x00000000000079af */ /* 0x000e220000000000 */
[C---:B------:R-:W-:Y:S01]  /*3a10*/  IMAD.IADD R3, R213.reuse, 0x1, R217 ;  /* 0x00000001d5037824 */ /* 0x040fe200078e02d9 */
[----:B------:R-:W-:Y:S01]  /*3a20*/  USHF.L.U32 UR12, UR5, 0x6, URZ ;  /* 0x00000006050c7899 */ /* 0x000fe2000800063f */
[--C-:B------:R-:W-:Y:S01]  /*3a30*/  IMAD.IADD R2, R213, 0x1, R216.reuse ;  /* 0x00000001d5027824 */ /* 0x100fe200078e02d8 */
[----:B-----5:R-:W-:Y:S01]  /*3a40*/  FSETP.NEU.FTZ.AND P0, PT, R239, -INF , PT ;  /* 0xff800000ef00780b */ /* 0x020fe20003f1d000 */
[----:B------:R-:W-:Y:S01]  /*3a50*/  IMAD.IADD R0, R3, 0x1, R216 ;  /* 0x0000000103007824 */ /* 0x000fe200078e02d8 */
[----:B------:R-:W-:Y:S01]  /*3a60*/  FSETP.NEU.FTZ.AND P5, PT, R238, -INF , PT ;  /* 0xff800000ee00780b */ /* 0x000fe20003fbd000 */
[----:B------:R-:W-:Y:S02]  /*3a70*/  UISETP.GE.AND UP0, UPT, UR12, UR23, UPT ;  /* 0x000000170c00728c */ /* 0x000fe4000bf06270 */
[----:B------:R-:W-:Y:S02]  /*3a80*/  USHF.L.U32 UR13, UR11, 0x6, URZ ;  /* 0x000000060b0d7899 */ /* 0x000fe4000800063f */
[----:B------:R-:W-:Y:S02]  /*3a90*/  UISETP.GT.AND UP2, UPT, UR5, UR18, UPT ;  /* 0x000000120500728c */ /* 0x000fe4000bf44270 */
[----:B------:R-:W-:Y:S04]  /*3aa0*/  UIADD3 UR13, UR13, 0x40, URZ ;  /* 0x000000400d0d7890 */ /* 0x000fe8000fffe03f */
[----:B------:R-:W-:Y:S06]  /*3ab0*/  UISETP.LT.AND UP0, UPT, UR13, UR10, UP0 ;  /* 0x0000000a0d00728c */ /* 0x000fec0008701270 */
[----:B------:R-:W-:Y:S01]  /*3ac0*/  PLOP3.LUT P4, PT, PT, PT, UP0, 0x80, 0x0 ;  /* 0x000000000000781c */ /* 0x000fe20003f8f008 */
[----:B------:R-:W-:Y:S04]  /*3ad0*/  DEPBAR.LE SB0, 0x0 ;  /* 0x000080000000791a */ /* 0x000fe80000000000 */
[----:B------:R-:W-:Y:S06]  /*3ae0*/  BAR.SYNC.DEFER_BLOCKING 0x0 ;  /* 0x0000000000007b1d */ /* 0x000fec0000010000 */
[----:B------:R-:W-:Y:S05]  /*3af0*/  LDSM.16.M88.4 R16, [R213] ;  /* 0x00000000d510783b */ /* 0x000fea0000000200 */
[----:B------:R-:W1:Y:S05]  /*3b00*/  LDSM.16.M88.4 R8, [R209+0x18000] ;  /* 0x01800000d108783b */ /* 0x000e6a0000000200 */
[----:B------:R-:W2:Y:S05]  /*3b10*/  LDSM.16.M88.4 R84, [R209+0x18800] ;  /* 0x01880000d154783b */ /* 0x000eaa0000000200 */
[----:B------:R-:W-:Y:S05]  /*3b20*/  LDSM.16.M88.4 R88, [R3] ;  /* 0x000000000358783b */ /* 0x000fea0000000200 */
[----:B------:R-:W3:Y:S05]  /*3b30*/  LDSM.16.M88.4 R92, [R210+0x18000] ;  /* 0x01800000d25c783b */ /* 0x000eea0000000200 */
[----:B------:R-:W4:Y:S05]  /*3b40*/  LDSM.16.M88.4 R96, [R210+0x18800] ;  /* 0x01880000d260783b */ /* 0x000f2a0000000200 */
[----:B------:R-:W-:Y:S05]  /*3b50*/  LDSM.16.M88.4 R100, [R2] ;  /* 0x000000000264783b */ /* 0x000fea0000000200 */
        /* <DEDUP_REMOVED lines=84> */
[----:B------:R4:W-:Y:S05]  /*40a0*/  LDSM.16.M88.4 R100, [R2+0x6000] ;  /* 0x006000000264783b */ /* 0x0009ea0000000200 */
[C---:B------:R-:W-:Y:S01]  /*40b0*/  HMMA.16816.F32 R8, R92.reuse, R106, R8 ;  /* 0x0000006a5c08723c */ /* 0x040fe20000001808 */
[----:B------:R-:W3:Y:S05]  /*40c0*/  LDSM.16.M88.4 R104, [R212+0x1e000] ;  /* 0x01e00000d468783b */ /* 0x000eea0000000200 */
[C---:B-1----:R-:W-:Y:S06]  /*40d0*/  HMMA.16816.F32 R12, R92.reuse, R84, R12 ;  /* 0x000000545c0c723c */ /* 0x042fec000000180c */
[----:B------:R-:W-:Y:S01]  /*40e0*/  HMMA.16816.F32 R16, R92, R86, R16 ;  /* 0x000000565c10723c */ /* 0x000fe20000001810 */
[----:B------:R-:W1:Y:S05]  /*40f0*/  LDSM.16.M88.4 R84, [R212+0x1e800] ;  /* 0x01e80000d454783b */ /* 0x000e6a0000000200 */
[C---:B--2---:R-:W-:Y:S01]  /*4100*/  HMMA.16816.F32 R4, R96.reuse, R108, R4 ;  /* 0x0000006c6004723c */ /* 0x044fe20000001804 */
[----:B------:R2:W-:Y:S01]  /*4110*/  LDSM.16.M88.4 R92, [R0+0x6000] ;  /* 0x00600000005c783b */ /* 0x0005e20000000200 */
[----:B----4-:R-:W-:Y:S04]  /*4120*/  IMAD.U32 R2, RZ, RZ, UR5 ;  /* 0x00000005ff027e24 */ /* 0x010fe8000f8e00ff */
[C---:B------:R-:W-:Y:S01]  /*4130*/  HMMA.16816.F32 R8, R96.reuse, R110, R8 ;  /* 0x0000006e6008723c */ /* 0x040fe20000001808 */
[----:B------:R-:W4:Y:S04]  /*4140*/  LDSM.16.M88.4 R108, [R211+0x1e000] ;  /* 0x01e00000d36c783b */ /* 0x000f280000000200 */
[----:B------:R-:W-:Y:S01]  /*4150*/  IMAD R2, R2, 0x4, R247 ;  /* 0x0000000402027824 */ /* 0x000fe200078e02f7 */
[C---:B---3--:R-:W-:Y:S01]  /*4160*/  HMMA.16816.F32 R12, R96.reuse, R88, R12 ;  /* 0x00000058600c723c */ /* 0x048fe2000000180c */
[----:B------:R-:W3:Y:S04]  /*4170*/  @!P4 S2R R89, SR_TID.X ;  /* 0x000000000059c919 */ /* 0x000ee80000002100 */
[----:B------:R-:W-:Y:S01]  /*4180*/  IMAD.WIDE.U32 R2, R2, -0x326172a9, RZ ;  /* 0xcd9e8d5702027825 */ /* 0x000fe200078e00ff */
[----:B------:R-:W-:Y:S05]  /*4190*/  HMMA.16816.F32 R16, R96, R90, R16 ;  /* 0x0000005a6010723c */ /* 0x000fea0000001810 */
[----:B------:R-:W-:Y:S01]  /*41a0*/  LOP3.LUT R3, R3, UR21, R244, 0x96, !PT ;  /* 0x0000001503037c12 */ /* 0x000fe2000f8e96f4 */
[C---:B------:R-:W-:Y:S01]  /*41b0*/  HMMA.16816.F32 R4, R100.reuse, R104, R4 ;  /* 0x000000686404723c */ /* 0x040fe20000001804 */
[----:B--2---:R-:W-:Y:S04]  /*41c0*/  IMAD.U32 R0, RZ, RZ, UR11 ;  /* 0x0000000bff007e24 */ /* 0x004fe8000f8e00ff */
[----:B------:R-:W-:Y:S01]  /*41d0*/  IMAD R0, R0, 0x2, R245 ;  /* 0x0000000200007824 */ /* 0x000fe200078e02f5 */
[C---:B------:R-:W-:Y:S05]  /*41e0*/  HMMA.16816.F32 R8, R100.reuse, R106, R8 ;  /* 0x0000006a6408723c */ /* 0x040fea0000001808 */
[----:B------:R-:W-:Y:S01]  /*41f0*/  LOP3.LUT R96, R241, UR20, R0, 0x96, !PT ;  /* 0x00000014f1607c12 */ /* 0x000fe2000f8e9600 */
[C---:B-1----:R-:W-:Y:S01]  /*4200*/  HMMA.16816.F32 R12, R100.reuse, R84, R12 ;  /* 0x00000054640c723c */ /* 0x042fe2000000180c */
[----:B------:R-:W-:Y:S04]  /*4210*/  IMAD.U32 R0, RZ, RZ, UR19 ;  /* 0x00000013ff007e24 */ /* 0x000fe8000f8e00ff */
[----:B------:R-:W-:Y:S01]  /*4220*/  IMAD.WIDE.U32 R96, R96, -0x326172a9, RZ ;  /* 0xcd9e8d5760607825 */ /* 0x000fe200078e00ff */
[----:B------:R-:W-:Y:S05]  /*4230*/  HMMA.16816.F32 R16, R100, R86, R16 ;  /* 0x000000566410723c */ /* 0x000fea0000001810 */
[----:B------:R-:W-:Y:S01]  /*4240*/  IMAD.U32 R84, RZ, RZ, UR12 ;  /* 0x0000000cff547e24 */ /* 0x000fe2000f8e00ff */
[C---:B----4-:R-:W-:Y:S05]  /*4250*/  HMMA.16816.F32 R4, R92.reuse, R108, R4 ;  /* 0x0000006c5c04723c */ /* 0x050fea0000001804 */
[----:B------:R-:W-:Y:S01]  /*4260*/  @!P4 IADD3 R88, -R0, 0x1, R229 ;  /* 0x000000010058c810 */ /* 0x000fe20007ffe1e5 */
[C---:B------:R-:W-:Y:S05]  /*4270*/  HMMA.16816.F32 R8, R92.reuse, R110, R8 ;  /* 0x0000006e5c08723c */ /* 0x040fea0000001808 */
[----:B------:R-:W-:Y:S01]  /*4280*/  @!P4 IADD3 R88, R84, UR10, R88 ;  /* 0x0000000a5458cc10 */ /* 0x000fe2000fffe058 */
[----:B---3--:R-:W-:Y:S01]  /*4290*/  @!P4 IMAD.SHL.U32 R0, R89, 0x2, RZ ;  /* 0x000000025900c824 */ /* 0x008fe200078e00ff */
[----:B------:R-:W-:Y:S01]  /*42a0*/  LOP3.LUT R104, R97, UR35, R2, 0x96, !PT ;  /* 0x0000002361687c12 */ /* 0x000fe2000f8e9602 */
[----:B------:R-:W1:Y:S03]  /*42b0*/  LDSM.16.M88.4 R84, [R211+0x1e800] ;  /* 0x01e80000d354783b */ /* 0x000e660000000200 */
[----:B------:R-:W-:Y:S01]  /*42c0*/  IMAD.WIDE.U32 R2, R3, -0x2daee0ad, RZ ;  /* 0xd2511f5303027825 */ /* 0x000fe200078e00ff */
[----:B------:R-:W-:Y:S02]  /*42d0*/  @!P4 LOP3.LUT R0, R249, 0x6, R0, 0xf8, !PT ;  /* 0x00000006f900c812 */ /* 0x000fe400078ef800 */
[----:B------:R-:W-:Y:S01]  /*42e0*/  @!P4 VIMNMX R89, R88, UR10, PT ;  /* 0x0000000a5859cc48 */ /* 0x000fe2000bfe0100 */
[----:B------:R-:W-:Y:S01]  /*42f0*/  IMAD.WIDE.U32 R104, R104, -0x2daee0ad, RZ ;  /* 0xd2511f5368687825 */ /* 0x000fe200078e00ff */
[----:B------:R-:W-:Y:S03]  /*4300*/  LOP3.LUT R90, R3, UR34, R240, 0x96, !PT ;  /* 0x00000022035a7c12 */ /* 0x000fe6000f8e96f0 */
[----:B------:R-:W-:Y:S01]  /*4310*/  FMUL.FTZ R3, R238, 1.4426950216293334961 ;  /* 0x3fb8aa3bee037820 */ /* 0x000fe20000410000 */
[----:B------:R-:W-:Y:S02]  /*4320*/  @!P4 VIADDMNMX R88, R88, R252, UR10, PT ;  /* 0x0000000a5858ce46 */ /* 0x000fe4000b8001fc */
[----:B------:R-:W-:Y:S01]  /*4330*/  LOP3.LUT R98, R105, UR32, R2, 0x96, !PT ;  /* 0x0000002069627c12 */ /* 0x000fe2000f8e9602 */
[----:B------:R-:W-:Y:S01]  /*4340*/  IMAD.U32 R2, RZ, RZ, UR11 ;  /* 0x0000000bff027e24 */ /* 0x000fe2000f8e00ff */
[----:B------:R-:W-:Y:S01]  /*4350*/  FSEL R3, R3, RZ, P5 ;  /* 0x000000ff03037208 */ /* 0x000fe20002800000 */
[----:B------:R-:W-:Y:S04]  /*4360*/  IMAD.WIDE.U32 R90, R90, -0x326172a9, RZ ;  /* 0xcd9e8d575a5a7825 */ /* 0x000fe800078e00ff */
[----:B------:R-:W-:Y:S01]  /*4370*/  @!P4 IMAD R0, R2, 0x40, R0 ;  /* 0x000000400200c824 */ /* 0x000fe200078e0200 */
[----:B------:R-:W-:Y:S01]  /*4380*/  LOP3.LUT R96, R91, UR33, R96, 0x96, !PT ;  /* 0x000000215b607c12 */ /* 0x000fe2000f8e9660 */
[----:B------:R-:W-:Y:S03]  /*4390*/  IMAD.WIDE.U32 R98, R98, -0x326172a9, RZ ;  /* 0xcd9e8d5762627825 */ /* 0x000fe600078e00ff */
[CC--:B------:R-:W-:Y:S01]  /*43a0*/  @!P4 ISETP.GE.AND P2, PT, R0.reuse, R89.reuse, PT ;  /* 0x000000590000c20c */ /* 0x0c0fe20003f46270 */
[----:B------:R-:W-:Y:S01]  /*43b0*/  @!P4 VIADD R2, R0, 0x1 ;  /* 0x000000010002c836 */ /* 0x000fe20000000000 */
[----:B------:R-:W-:Y:S01]  /*43c0*/  LOP3.LUT R99, R99, UR31, R90, 0x96, !PT ;  /* 0x0000001f63637c12 */ /* 0x000fe2000f8e965a */
[----:B------:R-:W-:Y:S01]  /*43d0*/  FMUL.FTZ R90, R239, 1.4426950216293334961 ;  /* 0x3fb8aa3bef5a7820 */ /* 0x000fe20000410000 */
[----:B------:R-:W-:Y:S01]  /*43e0*/  @!P4 FSEL R4, R4, -INF , !P2 ;  /* 0xff8000000404c808 */ /* 0x000fe20005000000 */
[----:B------:R-:W-:Y:S01]  /*43f0*/  IMAD.WIDE.U32 R96, R96, -0x2daee0ad, RZ ;  /* 0xd2511f5360607825 */ /* 0x000fe200078e00ff */
[CC--:B------:R-:W-:Y:S02]  /*4400*/  @!P4 ISETP.GE.AND P1, PT, R2.reuse, R89.reuse, PT ;  /* 0x000000590200c20c */ /* 0x0c0fe40003f26270 */
[-C--:B------:R-:W-:Y:S01]  /*4410*/  @!P4 ISETP.GE.AND P3, PT, R2, R88.reuse, PT ;  /* 0x000000580200c20c */ /* 0x080fe20003f66270 */
[----:B------:R-:W-:Y:S01]  /*4420*/  @!P4 VIADD R2, R0, 0x8 ;  /* 0x000000080002c836 */ /* 0x000fe20000000000 */
[----:B------:R-:W-:Y:S01]  /*4430*/  @!P4 FSEL R5, R5, -INF , !P1 ;  /* 0xff8000000505c808 */ /* 0x000fe20004800000 */
[--C-:B------:R-:W-:Y:S01]  /*4440*/  FFMA.FTZ R4, R4, UR16, -R3.reuse ;  /* 0x0000001004047c23 */ /* 0x100fe20008010803 */
[CC--:B------:R-:W-:Y:S01]  /*4450*/  @!P4 ISETP.GE.AND P2, PT, R0.reuse, R88.reuse, PT ;  /* 0x000000580000c20c */ /* 0x0c0fe20003f46270 */
[----:B------:R-:W-:Y:S01]  /*4460*/  @!P4 VIADD R91, R0, 0x9 ;  /* 0x00000009005bc836 */ /* 0x000fe20000000000 */
[CC--:B------:R-:W-:Y:S01]  /*4470*/  @!P4 ISETP.GE.AND P6, PT, R2.reuse, R89.reuse, PT ;  /* 0x000000590200c20c */ /* 0x0c0fe20003fc6270 */
[C---:B-1----:R-:W-:Y:S01]  /*4480*/  HMMA.16816.F32 R12, R92.reuse, R84, R12 ;  /* 0x000000545c0c723c */ /* 0x042fe2000000180c */
[----:B------:R-:W1:Y:S02]  /*4490*/  MUFU.EX2 R130, R4 ;  /* 0x0000000400827308 */ /* 0x000e640000000800 */
[--C-:B------:R-:W-:Y:S01]  /*44a0*/  FFMA.FTZ R5, R5, UR16, -R3.reuse ;  /* 0x0000001005057c23 */ /* 0x100fe20008010803 */
[-C--:B------:R-:W-:Y:S02]  /*44b0*/  @!P4 ISETP.GE.AND P5, PT, R2, R88.reuse, PT ;  /* 0x000000580200c20c */ /* 0x080fe40003fa6270 */
[----:B------:R-:W-:Y:S05]  /*44c0*/  HMMA.16816.F32 R16, R92, R86, R16 ;  /* 0x000000565c10723c */ /* 0x000fea0000001810 */
[----:B------:R2:W3:Y:S01]  /*44d0*/  MUFU.EX2 R129, R5 ;  /* 0x0000000500817308 */ /* 0x0004e20000000800 */
[-C--:B------:R-:W-:Y:S05]  /*44e0*/  @!P4 ISETP.GE.AND P1, PT, R91, R88.reuse, PT ;  /* 0x000000585b00c20c */ /* 0x080fea0003f26270 */
[----:B------:R-:W-:Y:S01]  /*44f0*/  IMAD.WIDE.U32 R84, R99, -0x2daee0ad, RZ ;  /* 0xd2511f5363547825 */ /* 0x000fe200078e00ff */
[----:B------:R-:W-:Y:S02]  /*4500*/  FSEL R2, R90, RZ, P0 ;  /* 0x000000ff5a027208 */ /* 0x000fe40000000000 */
[----:B------:R-:W-:Y:S02]  /*4510*/  @!P4 FSEL R6, R6, -INF , !P2 ;  /* 0xff8000000606c808 */ /* 0x000fe40005000000 */
[-C--:B------:R-:W-:Y:S01]  /*4520*/  @!P4 ISETP.GE.AND P0, PT, R91, R89.reuse, PT ;  /* 0x000000595b00c20c */ /* 0x080fe20003f06270 */
[----:B------:R-:W-:Y:S01]  /*4530*/  @!P4 VIADD R90, R0, 0x10 ;  /* 0x00000010005ac836 */ /* 0x000fe20000000000 */
[----:B------:R-:W-:Y:S01]  /*4540*/  @!P4 FSEL R7, R7, -INF , !P3 ;  /* 0xff8000000707c808 */ /* 0x000fe20005800000 */
[--C-:B------:R-:W-:Y:S01]  /*4550*/  FFMA.FTZ R6, R6, UR16, -R2.reuse ;  /* 0x0000001006067c23 */ /* 0x100fe20008010802 */
[----:B------:R-:W-:Y:S02]  /*4560*/  @!P4 FSEL R8, R8, -INF , !P6 ;  /* 0xff8000000808c808 */ /* 0x000fe40007000000 */
[CC--:B------:R-:W-:Y:S01]  /*4570*/  @!P4 ISETP.GE.AND P2, PT, R90.reuse, R89.reuse, PT ;  /* 0x000000595a00c20c */ /* 0x0c0fe20003f46270 */
[----:B------:R-:W-:Y:S01]  /*4580*/  FFMA.FTZ R7, R7, UR16, -R2 ;  /* 0x0000001007077c23 */ /* 0x000fe20008010802 */
[----:B------:R4:W-:Y:S01]  /*4590*/  MUFU.EX2 R196, R6 ;  /* 0x0000000600c47308 */ /* 0x0009e20000000800 */
[-C--:B------:R-:W-:Y:S01]  /*45a0*/  @!P4 ISETP.GE.AND P3, PT, R90, R88.reuse, PT ;  /* 0x000000585a00c20c */ /* 0x080fe20003f66270 */
[----:B------:R-:W-:Y:S01]  /*45b0*/  @!P4 VIADD R90, R0, 0x11 ;  /* 0x00000011005ac836 */ /* 0x000fe20000000000 */
[----:B------:R-:W-:Y:S01]  /*45c0*/  LOP3.LUT R104, R97, UR30, R104, 0x96, !PT ;  /* 0x0000001e61687c12 */ /* 0x000fe2000f8e9668 */
[--C-:B------:R-:W-:Y:S01]  /*45d0*/  FFMA.FTZ R8, R8, UR16, -R3.reuse ;  /* 0x0000001008087c23 */ /* 0x100fe20008010803 */
[----:B------:R-:W-:Y:S02]  /*45e0*/  @!P4 FSEL R9, R9, -INF , !P0 ;  /* 0xff8000000909c808 */ /* 0x000fe40004000000 */
[CC--:B------:R-:W-:Y:S03]  /*45f0*/  @!P4 ISETP.GE.AND P6, PT, R90.reuse, R89.reuse, PT ;  /* 0x000000595a00c20c */ /* 0x0c0fe60003fc6270 */
[----:B------:R1:W3:Y:S01]  /*4600*/  MUFU.EX2 R131, R7 ;  /* 0x0000000700837308 */ /* 0x0002e20000000800 */
[-C--:B------:R-:W-:Y:S01]  /*4610*/  @!P4 ISETP.GE.AND P0, PT, R90, R88.reuse, PT ;  /* 0x000000585a00c20c */ /* 0x080fe20003f06270 */
[----:B--2---:R-:W-:Y:S01]  /*4620*/  IMAD.WIDE.U32 R4, R104, -0x326172a9, RZ ;  /* 0xcd9e8d5768047825 */ /* 0x004fe200078e00ff */
[----:B------:R-:W-:Y:S02]  /*4630*/  LOP3.LUT R90, R85, UR28, R96, 0x96, !PT ;  /* 0x0000001c555a7c12 */ /* 0x000fe4000f8e9660 */
[----:B------:R-:W-:Y:S01]  /*4640*/  @!P4 FSEL R10, R10, -INF , !P5 ;  /* 0xff8000000a0ac808 */ /* 0x000fe20006800000 */
[--C-:B------:R-:W-:Y:S01]  /*4650*/  FFMA.FTZ R9, R9, UR16, -R3.reuse ;  /* 0x0000001009097c23 */ /* 0x100fe20008010803 */
[----:B------:R-:W-:Y:S03]  /*4660*/  LOP3.LUT R5, R5, UR29, R98, 0x96, !PT ;  /* 0x0000001d05057c12 */ /* 0x000fe6000f8e9662 */
[----:B------:R2:W-:Y:S01]  /*4670*/  MUFU.EX2 R126, R8 ;  /* 0x00000008007e7308 */ /* 0x0005e20000000800 */
[----:B------:R-:W-:Y:S04]  /*4680*/  IMAD.WIDE.U32 R90, R90, -0x326172a9, RZ ;  /* 0xcd9e8d575a5a7825 */ /* 0x000fe800078e00ff */
[----:B------:R-:W-:Y:S01]  /*4690*/  FFMA.FTZ R10, R10, UR16, -R2 ;  /* 0x000000100a0a7c23 */ /* 0x000fe20008010802 */
[----:B------:R-:W-:Y:S01]  /*46a0*/  @!P4 FSEL R12, R12, -INF , !P2 ;  /* 0xff8000000c0cc808 */ /* 0x000fe20005000000 */
[C---:B----4-:R-:W-:Y:S01]  /*46b0*/  @!P4 VIADD R6, R0.reuse, 0x18 ;  /* 0x000000180006c836 */ /* 0x050fe20000000000 */
[----:B------:R-:W-:Y:S01]  /*46c0*/  @!P4 FSEL R11, R11, -INF , !P1 ;  /* 0xff8000000b0bc808 */ /* 0x000fe20004800000 */
[----:B------:R-:W-:Y:S01]  /*46d0*/  @!P4 VIADD R0, R0, 0x19 ;  /* 0x000000190000c836 */ /* 0x000fe20000000000 */
[----:B------:R4:W-:Y:S01]  /*46e0*/  MUFU.EX2 R128, R10 ;  /* 0x0000000a00807308 */ /* 0x0009e20000000800 */
[----:B-1----:R-:W-:Y:S01]  /*46f0*/  LOP3.LUT R7, R91, UR27, R4, 0x96, !PT ;  /* 0x0000001b5b077c12 */ /* 0x002fe2000f8e9604 */
[----:B------:R-:W-:Y:S01]  /*4700*/  IMAD.WIDE.U32 R4, R5, -0x2daee0ad, RZ ;  /* 0xd2511f5305047825 */ /* 0x000fe200078e00ff */
[CC--:B------:R-:W-:Y:S02]  /*4710*/  @!P4 ISETP.GE.AND P5, PT, R6.reuse, R89.reuse, PT ;  /* 0x000000590600c20c */ /* 0x0c0fe40003fa6270 */
[-C--:B------:R-:W-:Y:S01]  /*4720*/  @!P4 ISETP.GE.AND P2, PT, R6, R88.reuse, PT ;  /* 0x000000580600c20c */ /* 0x080fe20003f46270 */
[----:B------:R-:W-:Y:S01]  /*4730*/  IMAD.WIDE.U32 R6, R7, -0x2daee0ad, RZ ;  /* 0xd2511f5307067825 */ /* 0x000fe200078e00ff */
[----:B------:R-:W-:Y:S03]  /*4740*/  LOP3.LUT R5, R5, UR26, R84, 0x96, !PT ;  /* 0x0000001a05057c12 */ /* 0x000fe6000f8e9654 */
[----:B------:R1:W3:Y:S01]  /*4750*/  MUFU.EX2 R125, R9 ;  /* 0x00000009007d7308 */ /* 0x0002e20000000800 */
[----:B------:R-:W-:Y:S01]  /*4760*/  @!P4 FSEL R13, R13, -INF , !P6 ;  /* 0xff8000000d0dc808 */ /* 0x000fe20007000000 */
[--C-:B------:R-:W-:Y:S01]  /*4770*/  FFMA.FTZ R12, R12, UR16, -R3.reuse ;  /* 0x000000100c0c7c23 */ /* 0x100fe20008010803 */
[----:B--2---:R-:W-:Y:S01]  /*4780*/  LOP3.LUT R8, R7, UR24, R4, 0x96, !PT ;  /* 0x0000001807087c12 */ /* 0x004fe2000f8e9604 */
[----:B------:R-:W-:Y:S01]  /*4790*/  IMAD.WIDE.U32 R4, R5, -0x326172a9, RZ ;  /* 0xcd9e8d5705047825 */ /* 0x000fe200078e00ff */
[C---:B------:R-:W-:Y:S02]  /*47a0*/  @!P4 ISETP.GE.AND P1, PT, R0.reuse, R89, PT ;  /* 0x000000590000c20c */ /* 0x040fe40003f26270 */
[----:B------:R-:W-:Y:S01]  /*47b0*/  @!P4 ISETP.GE.AND P6, PT, R0, R88, PT ;  /* 0x000000580000c20c */ /* 0x000fe20003fc6270 */
[--C-:B------:R-:W-:Y:S01]  /*47c0*/  FFMA.FTZ R13, R13, UR16, -R3.reuse ;  /* 0x000000100d0d7c23 */ /* 0x100fe20008010803 */
[----:B------:R-:W-:Y:S01]  /*47d0*/  LOP3.LUT R0, R5, UR25, R90, 0x96, !PT ;  /* 0x0000001905007c12 */ /* 0x000fe2000f8e965a */
[----:B------:R-:W-:Y:S01]  /*47e0*/  FFMA.FTZ R11, R11, UR16, -R2 ;  /* 0x000000100b0b7c23 */ /* 0x000fe20008010802 */
[----:B------:R-:W-:Y:S01]  /*47f0*/  LOP3.LUT R88, R6, 0xffff, RZ, 0xc0, !PT ;  /* 0x0000ffff06587812 */ /* 0x000fe200078ec0ff */
[----:B------:R-:W2:Y:S01]  /*4800*/  MUFU.EX2 R122, R12 ;  /* 0x0000000c007a7308 */ /* 0x000ea20000000800 */
[C---:B----4-:R-:W-:Y:S02]  /*4810*/  LOP3.LUT R10, R4.reuse, 0xff, RZ, 0xc0, !PT ;  /* 0x000000ff040a7812 */ /* 0x050fe400078ec0ff */
[--C-:B------:R-:W-:Y:S02]  /*4820*/  SHF.R.U32.HI R86, RZ, 0x18, R4.reuse ;  /* 0x00000018ff567819 */ /* 0x100fe40000011604 */
[----:B------:R-:W-:Y:S02]  /*4830*/  SHF.R.U32.HI R85, RZ, 0x10, R4 ;  /* 0x00000010ff557819 */ /* 0x000fe40000011604 */
[----:B------:R-:W-:Y:S03]  /*4840*/  LOP3.LUT R7, R4, 0xffff, RZ, 0xc0, !PT ;  /* 0x0000ffff04077812 */ /* 0x000fe600078ec0ff */
[----:B------:R-:W4:Y:S01]  /*4850*/  MUFU.EX2 R127, R11 ;  /* 0x0000000b007f7308 */ /* 0x000f220000000800 */
[----:B------:R-:W-:Y:S02]  /*4860*/  LOP3.LUT R4, R0, 0xffff, RZ, 0xc0, !PT ;  /* 0x0000ffff00047812 */ /* 0x000fe400078ec0ff */
[----:B------:R-:W-:Y:S02]  /*4870*/  LOP3.LUT R84, R6, 0xff, RZ, 0xc0, !PT ;  /* 0x000000ff06547812 */ /* 0x000fe400078ec0ff */
[----:B------:R-:W-:Y:S02]  /*4880*/  SHF.R.U32.HI R4, RZ, 0x8, R4 ;  /* 0x00000008ff047819 */ /* 0x000fe40000011604 */
[--C-:B-1----:R-:W-:Y:S03]  /*4890*/  SHF.R.U32.HI R9, RZ, 0x18, R6.reuse ;  /* 0x00000018ff097819 */ /* 0x102fe60000011606 */
[----:B------:R-:W1:Y:S01]  /*48a0*/  MUFU.EX2 R120, R13 ;  /* 0x0000000d00787308 */ /* 0x000e620000000800 */
[----:B------:R-:W-:Y:S02]  /*48b0*/  SHF.R.U32.HI R87, RZ, 0x10, R6 ;  /* 0x00000010ff577819 */ /* 0x000fe40000011606 */
[----:B------:R-:W-:Y:S02]  /*48c0*/  LOP3.LUT R5, R0, 0xff, RZ, 0xc0, !PT ;  /* 0x000000ff00057812 */ /* 0x000fe400078ec0ff */
[----:B------:R-:W-:Y:S02]  /*48d0*/  LOP3.LUT R4, R4, 0xffff, RZ, 0xc0, !PT ;  /* 0x0000ffff04047812 */ /* 0x000fe400078ec0ff */
[--C-:B------:R-:W-:Y:S02]  /*48e0*/  SHF.R.U32.HI R6, RZ, 0x10, R0.reuse ;  /* 0x00000010ff067819 */ /* 0x100fe40000011600 */
[----:B------:R-:W-:Y:S02]  /*48f0*/  @!P4 FSEL R17, R17, -INF , !P1 ;  /* 0xff8000001111c808 */ /* 0x000fe40004800000 */
[----:B------:R-:W-:Y:S02]  /*4900*/  @!P4 FSEL R16, R16, -INF , !P5 ;  /* 0xff8000001010c808 */ /* 0x000fe40006800000 */
[----:B------:R-:W-:Y:S02]  /*4910*/  ISETP.LE.U32.AND P5, PT, R5, UR17, PT ;  /* 0x0000001105007c0c */ /* 0x000fe4000bfa3070 */
[----:B------:R-:W-:Y:S01]  /*4920*/  ISETP.LE.U32.AND P1, PT, R4, UR17, PT ;  /* 0x0000001104007c0c */ /* 0x000fe2000bf23070 */
[--C-:B------:R-:W-:Y:S01]  /*4930*/  FFMA.FTZ R16, R16, UR16, -R3.reuse ;  /* 0x0000001010107c23 */ /* 0x100fe20008010803 */
[----:B------:R-:W-:Y:S01]  /*4940*/  SHF.R.U32.HI R0, RZ, 0x18, R0 ;  /* 0x00000018ff007819 */ /* 0x000fe20000011600 */
[----:B------:R-:W-:Y:S01]  /*4950*/  FFMA.FTZ R3, R17, UR16, -R3 ;  /* 0x0000001011037c23 */ /* 0x000fe20008010803 */
[----:B------:R-:W-:Y:S01]  /*4960*/  LOP3.LUT R5, R6, 0xff, RZ, 0xc0, !PT ;  /* 0x000000ff06057812 */ /* 0x000fe200078ec0ff */
[----:B------:R-:W-:Y:S01]  /*4970*/  MUFU.EX2 R118, R16 ;  /* 0x0000001000767308 */ /* 0x000fe20000000800 */
[----:B------:R-:W-:Y:S02]  /*4980*/  @!P4 FSEL R19, R19, -INF , !P6 ;  /* 0xff8000001313c808 */ /* 0x000fe40007000000 */
[----:B------:R-:W-:Y:S02]  /*4990*/  @!P4 FSEL R18, R18, -INF , !P2 ;  /* 0xff8000001212c808 */ /* 0x000fe40005000000 */
[----:B------:R-:W-:Y:S01]  /*49a0*/  ISETP.LE.U32.AND P6, PT, R0, UR17, PT ;  /* 0x0000001100007c0c */ /* 0x000fe2000bfc3070 */
[----:B------:R-:W-:Y:S01]  /*49b0*/  @!P5 FADD.FTZ R130, -R130, -RZ ;  /* 0x800000ff8282d221 */ /* 0x000fe20000010100 */
[----:B------:R-:W-:Y:S01]  /*49c0*/  ISETP.LE.U32.AND P2, PT, R5, UR17, PT ;  /* 0x0000001105007c0c */ /* 0x000fe2000bf43070 */
[--C-:B------:R-:W-:Y:S01]  /*49d0*/  FFMA.FTZ R18, R18, UR16, -R2.reuse ;  /* 0x0000001012127c23 */ /* 0x100fe20008010802 */
[----:B------:R-:W-:Y:S01]  /*49e0*/  SHF.R.U32.HI R4, RZ, 0x8, R7 ;  /* 0x00000008ff047819 */ /* 0x000fe20000011607 */
[----:B------:R2:W1:Y:S01]  /*49f0*/  MUFU.EX2 R115, R3 ;  /* 0x0000000300737308 */ /* 0x0004620000000800 */
[----:B------:R-:W-:Y:S01]  /*4a00*/  @!P4 FSEL R14, R14, -INF , !P3 ;  /* 0xff8000000e0ec808 */ /* 0x000fe20005800000 */
[----:B---3--:R-:W-:Y:S01]  /*4a10*/  @!P1 FADD.FTZ R129, -R129, -RZ ;  /* 0x800000ff81819221 */ /* 0x008fe20000010100 */
[----:B------:R-:W-:Y:S02]  /*4a20*/  @!P4 FSEL R15, R15, -INF , !P0 ;  /* 0xff8000000f0fc808 */ /* 0x000fe40004000000 */
[----:B------:R-:W-:Y:S01]  /*4a30*/  LOP3.LUT R0, R4, 0xffff, RZ, 0xc0, !PT ;  /* 0x0000ffff04007812 */ /* 0x000fe200078ec0ff */
[--C-:B------:R-:W-:Y:S01]  /*4a40*/  FFMA.FTZ R14, R14, UR16, -R2.reuse ;  /* 0x000000100e0e7c23 */ /* 0x100fe20008010802 */
[----:B------:R-:W-:Y:S01]  /*4a50*/  LOP3.LUT R4, R85, 0xff, RZ, 0xc0, !PT ;  /* 0x000000ff55047812 */ /* 0x000fe200078ec0ff */
[--C-:B------:R-:W-:Y:S01]  /*4a60*/  FFMA.FTZ R15, R15, UR16, -R2.reuse ;  /* 0x000000100f0f7c23 */ /* 0x100fe20008010802 */
[----:B------:R-:W-:Y:S01]  /*4a70*/  FFMA.FTZ R2, R19, UR16, -R2 ;  /* 0x0000001013027c23 */ /* 0x000fe20008010802 */
[----:B------:R-:W-:Y:S01]  /*4a80*/  ISETP.LE.U32.AND P1, PT, R0, UR17, PT ;  /* 0x0000001100007c0c */ /* 0x000fe2000bf23070 */
[----:B------:R-:W-:Y:S01]  /*4a90*/  @!P6 FADD.FTZ R131, -R131, -RZ ;  /* 0x800000ff8383e221 */ /* 0x000fe20000010100 */
[----:B------:R-:W-:Y:S01]  /*4aa0*/  LOP3.LUT R0, R8, 0xff, RZ, 0xc0, !PT ;  /* 0x000000ff08007812 */ /* 0x000fe200078ec0ff */
[----:B------:R3:W-:Y:S01]  /*4ab0*/  MUFU.EX2 R119, R2 ;  /* 0x0000000200777308 */ /* 0x0007e20000000800 */
[----:B------:R-:W-:Y:S01]  /*4ac0*/  @!P2 FADD.FTZ R196, -R196, -RZ ;  /* 0x800000ffc4c4a221 */ /* 0x000fe20000010100 */
[----:B------:R-:W-:Y:S02]  /*4ad0*/  ISETP.LE.U32.AND P6, PT, R4, UR17, PT ;  /* 0x0000001104007c0c */ /* 0x000fe4000bfc3070 */
[----:B------:R-:W-:Y:S02]  /*4ae0*/  ISETP.LE.U32.AND P2, PT, R0, UR17, PT ;  /* 0x0000001100007c0c */ /* 0x000fe4000bf43070 */
[----:B------:R-:W-:Y:S02]  /*4af0*/  ISETP.LE.U32.AND P4, PT, R10, UR17, PT ;  /* 0x000000110a007c0c */ /* 0x000fe4000bf83070 */
[----:B------:R-:W-:Y:S02]  /*4b00*/  LOP3.LUT R0, R8, 0xffff, RZ, 0xc0, !PT ;  /* 0x0000ffff08007812 */ /* 0x000fe400078ec0ff */
[----:B------:R-:W-:Y:S01]  /*4b10*/  MUFU.EX2 R124, R14 ;  /* 0x0000000e007c7308 */ /* 0x000fe20000000800 */
[----:B--2---:R-:W-:Y:S01]  /*4b20*/  SHF.R.U32.HI R3, RZ, 0x8, R88 ;  /* 0x00000008ff037819 */ /* 0x004fe20000011658 */
[----:B------:R-:W-:Y:S01]  /*4b30*/  @!P1 FADD.FTZ R125, -R125, -RZ ;  /* 0x800000ff7d7d9221 */ /* 0x000fe20000010100 */
[----:B------:R-:W-:Y:S02]  /*4b40*/  SHF.R.U32.HI R0, RZ, 0x8, R0 ;  /* 0x00000008ff007819 */ /* 0x000fe40000011600 */
[----:B------:R-:W-:Y:S01]  /*4b50*/  ISETP.LE.U32.AND P5, PT, R86, UR17, PT ;  /* 0x0000001156007c0c */ /* 0x000fe2000bfa3070 */
[----:B------:R-:W-:Y:S01]  /*4b60*/  @!P6 FADD.FTZ R128, -R128, -RZ ;  /* 0x800000ff8080e221 */ /* 0x000fe20000010100 */
[----:B------:R-:W-:Y:S01]  /*4b70*/  LOP3.LUT R0, R0, 0xffff, RZ, 0xc0, !PT ;  /* 0x0000ffff00007812 */ /* 0x000fe200078ec0ff */
[----:B------:R-:W-:Y:S01]  /*4b80*/  @!P2 FADD.FTZ R122, -R122, -RZ ;  /* 0x800000ff7a7aa221 */ /* 0x000fe20000010100 */
[----:B---3--:R-:W-:Y:S01]  /*4b90*/  F2FP.RELU.F16.F32.PACK_AB R2, R131, R196 ;  /* 0x000000c48302723e */ /* 0x008fe200000008ff */
[----:B------:R-:W-:Y:S01]  /*4ba0*/  @!P4 FADD.FTZ R126, -R126, -RZ ;  /* 0x800000ff7e7ec221 */ /* 0x000fe20000010100 */
[----:B------:R-:W-:Y:S01]  /*4bb0*/  ISETP.LE.U32.AND P6, PT, R0, UR17, PT ;  /* 0x0000001100007c0c */ /* 0x000fe2000bfc3070 */
[----:B------:R-:W2:Y:S01]  /*4bc0*/  MUFU.EX2 R123, R15 ;  /* 0x0000000f007b7308 */ /* 0x000ea20000000800 */
[----:B------:R-:W-:Y:S01]  /*4bd0*/  LOP3.LUT R0, R3, 0xffff, RZ, 0xc0, !PT ;  /* 0x0000ffff03007812 */ /* 0x000fe200078ec0ff */
[----:B------:R-:W-:Y:S01]  /*4be0*/  STS [R234+0x2a400], R2 ;  /* 0x02a40002ea007388 */ /* 0x000fe20000000800 */
[----:B------:R-:W-:Y:S02]  /*4bf0*/  F2FP.RELU.F16.F32.PACK_AB R3, R129, R130 ;  /* 0x000000828103723e */ /* 0x000fe400000008ff */
[----:B------:R-:W-:Y:S01]  /*4c00*/  ISETP.LE.U32.AND P2, PT, R0, UR17, PT ;  /* 0x0000001100007c0c */ /* 0x000fe2000bf43070 */
[----:B----4-:R-:W-:Y:S01]  /*4c10*/  @!P5 FADD.FTZ R127, -R127, -RZ ;  /* 0x800000ff7f7fd221 */ /* 0x010fe20000010100 */
[----:B------:R-:W-:Y:S01]  /*4c20*/  F2FP.RELU.F16.F32.PACK_AB R0, R125, R126 ;  /* 0x0000007e7d00723e */ /* 0x000fe200000008ff */
[----:B------:R-:W-:Y:S01]  /*4c30*/  STS [R234+0x2a000], R3 ;  /* 0x02a00003ea007388 */ /* 0x000fe20000000800 */
[--C-:B------:R-:W-:Y:S01]  /*4c40*/  SHF.R.U32.HI R4, RZ, 0x18, R8.reuse ;  /* 0x00000018ff047819 */ /* 0x100fe20000011608 */
[----:B------:R-:W3:Y:S01]  /*4c50*/  MUFU.EX2 R121, R18 ;  /* 0x0000001200797308 */ /* 0x000ee20000000800 */
[----:B------:R-:W-:Y:S02]  /*4c60*/  SHF.R.U32.HI R8, RZ, 0x10, R8 ;  /* 0x00000010ff087819 */ /* 0x000fe40000011608 */
[----:B------:R4:W-:Y:S01]  /*4c70*/  STS [R237+0x2a000], R0 ;  /* 0x02a00000ed007388 */ /* 0x0009e20000000800 */
[----:B------:R-:W-:Y:S01]  /*4c80*/  ISETP.LE.U32.AND P4, PT, R4, UR17, PT ;  /* 0x0000001104007c0c */ /* 0x000fe2000bf83070 */
[----:B-1----:R-:W-:Y:S01]  /*4c90*/  @!P6 FADD.FTZ R120, -R120, -RZ ;  /* 0x800000ff7878e221 */ /* 0x002fe20000010100 */
[----:B------:R-:W-:Y:S02]  /*4ca0*/  LOP3.LUT R8, R8, 0xff, RZ, 0xc0, !PT ;  /* 0x000000ff08087812 */ /* 0x000fe400078ec0ff */
[----:B------:R-:W-:Y:S01]  /*4cb0*/  LOP3.LUT R4, R87, 0xff, RZ, 0xc0, !PT ;  /* 0x000000ff57047812 */ /* 0x000fe200078ec0ff */
[----:B------:R-:W-:Y:S01]  /*4cc0*/  @!P2 FADD.FTZ R115, -R115, -RZ ;  /* 0x800000ff7373a221 */ /* 0x000fe20000010100 */
[----:B------:R-:W-:Y:S02]  /*4cd0*/  ISETP.LE.U32.AND P5, PT, R8, UR17, PT ;  /* 0x0000001108007c0c */ /* 0x000fe4000bfa3070 */
[----:B------:R-:W-:Y:S02]  /*4ce0*/  ISETP.LE.U32.AND P0, PT, R9, UR17, PT ;  /* 0x0000001109007c0c */ /* 0x000fe4000bf03070 */
[----:B------:R-:W-:Y:S02]  /*4cf0*/  ISETP.LE.U32.AND P1, PT, R4, UR17, PT ;  /* 0x0000001104007c0c */ /* 0x000fe4000bf23070 */
[----:B------:R-:W-:Y:S01]  /*4d00*/  ISETP.LE.U32.AND P3, PT, R84, UR17, PT ;  /* 0x0000001154007c0c */ /* 0x000fe2000bf63070 */
[----:B--2---:R-:W-:Y:S01]  /*4d10*/  @!P4 FADD.FTZ R123, -R123, -RZ ;  /* 0x800000ff7b7bc221 */ /* 0x004fe20000010100 */
[----:B------:R-:W-:Y:S02]  /*4d20*/  F2FP.RELU.F16.F32.PACK_AB R5, R120, R122 ;  /* 0x0000007a7805723e */ /* 0x000fe400000008ff */
[----:B------:R-:W-:Y:S03]  /*4d30*/  FSETP.GE.FTZ.AND P2, PT, R130, RZ, PT ;  /* 0x000000ff8200720b */ /* 0x000fe60003f56000 */
[----:B------:R-:W-:Y:S02]  /*4d40*/  @!P5 FADD.FTZ R124, -R124, -RZ ;  /* 0x800000ff7c7cd221 */ /* 0x000fe40000010100 */
[----:B------:R-:W-:Y:S02]  /*4d50*/  @!P0 FADD.FTZ R119, -R119, -RZ ;  /* 0x800000ff77778221 */ /* 0x000fe40000010100 */
[----:B---3--:R-:W-:Y:S01]  /*4d60*/  @!P1 FADD.FTZ R121, -R121, -RZ ;  /* 0x800000ff79799221 */ /* 0x008fe20000010100 */
[----:B----4-:R-:W-:Y:S01]  /*4d70*/  F2FP.RELU.F16.F32.PACK_AB R0, R127, R128 ;  /* 0x000000807f00723e */ /* 0x010fe200000008ff */
[----:B------:R-:W-:Y:S01]  /*4d80*/  @!P3 FADD.FTZ R118, -R118, -RZ ;  /* 0x800000ff7676b221 */ /* 0x000fe20000010100 */
[----:B------:R-:W-:Y:S02]  /*4d90*/  F2FP.RELU.F16.F32.PACK_AB R4, R123, R124 ;  /* 0x0000007c7b04723e */ /* 0x000fe400000008ff */
[----:B------:R-:W-:Y:S01]  /*4da0*/  F2FP.RELU.F16.F32.PACK_AB R2, R119, R121 ;  /* 0x000000797702723e */ /* 0x000fe200000008ff */
[----:B------:R1:W-:Y:S01]  /*4db0*/  STS [R237+0x2a400], R0 ;  /* 0x02a40000ed007388 */ /* 0x0003e20000000800 */
[----:B------:R-:W-:Y:S02]  /*4dc0*/  F2FP.RELU.F16.F32.PACK_AB R3, R115, R118 ;  /* 0x000000767303723e */ /* 0x000fe400000008ff */
[----:B------:R-:W-:Y:S02]  /*4dd0*/  FSETP.GE.FTZ.AND P1, PT, R129, RZ, PT ;  /* 0x000000ff8100720b */ /* 0x000fe40003f36000 */
[----:B------:R-:W-:Y:S01]  /*4de0*/  STS [R235+0x2a000], R5 ;  /* 0x02a00005eb007388 */ /* 0x000fe20000000800 */
[----:B------:R-:W-:Y:S04]  /*4df0*/  FSETP.GE.FTZ.AND P3, PT, R196, RZ, PT ;  /* 0x000000ffc400720b */ /* 0x000fe80003f76000 */
[----:B------:R-:W-:Y:S05]  /*4e00*/  STS [R235+0x2a400], R4 ;  /* 0x02a40004eb007388 */ /* 0x000fea0000000800 */
[----:B------:R2:W-:Y:S05]  /*4e10*/  STS [R236+0x2a400], R2 ;  /* 0x02a40002ec007388 */ /* 0x0005ea0000000800 */
[----:B------:R3:W-:Y:S05]  /*4e20*/  STS [R236+0x2a000], R3 ;  /* 0x02a00003ec007388 */ /* 0x0007ea0000000800 */
[----:B------:R-:W-:Y:S01]  /*4e30*/  LDSM.16.M88.4 R8, [R209+0x20000] ;  /* 0x02000000d108783b */ /* 0x000fe20000000200 */
[----:B-1----:R-:W-:Y:S04]  /*4e40*/  LEA R0, R222, UR4, 0x1 ;  /* 0x00000004de007c11 */ /* 0x002fe8000f8e08ff */
[----:B------:R-:W-:Y:S05]  /*4e50*/  LDSM.16.M88.4 R84, [R209+0x20800] ;  /* 0x02080000d154783b */ /* 0x000fea0000000200 */
[----:B------:R-:W1:Y:S05]  /*4e60*/  LDSM.16.M88.4 R16, [R0+0x10000] ;  /* 0x010000000010783b */ /* 0x000e6a0000000200 */
[----:B------:R-:W-:Y:S01]  /*4e70*/  LDSM.16.M88.4 R92, [R210+0x20000] ;  /* 0x02000000d25c783b */ /* 0x000fe20000000200 */
[--C-:B--2---:R-:W-:Y:S04]  /*4e80*/  IMAD.IADD R2, R217, 0x1, R0.reuse ;  /* 0x00000001d9027824 */ /* 0x104fe800078e0200 */
[----:B------:R-:W-:Y:S01]  /*4e90*/  LDSM.16.M88.4 R96, [R210+0x20800] ;  /* 0x02080000d260783b */ /* 0x000fe20000000200 */
[C---:B---3--:R-:W-:Y:S02]  /*4ea0*/  IMAD.IADD R3, R216.reuse, 0x1, R0 ;  /* 0x00000001d8037824 */ /* 0x048fe400078e0200 */
[----:B------:R-:W-:Y:S02]  /*4eb0*/  IMAD.IADD R112, R216, 0x1, R2 ;  /* 0x00000001d8707824 */ /* 0x000fe400078e0202 */
[----:B------:R-:W2:Y:S05]  /*4ec0*/  LDSM.16.M88.4 R88, [R2+0x10000] ;  /* 0x010000000258783b */ /* 0x000eaa0000000200 */
[----:B------:R-:W-:Y:S05]  /*4ed0*/  LDSM.16.M88.4 R100, [R3+0x10000] ;  /* 0x010000000364783b */ /* 0x000fea0000000200 */
[----:B------:R-:W3:Y:S05]  /*4ee0*/  LDSM.16.M88.4 R104, [R212+0x20000] ;  /* 0x02000000d468783b */ /* 0x000eea0000000200 */
[----:B------:R-:W-:Y:S01]  /*4ef0*/  LDSM.16.M88.4 R108, [R211+0x20000] ;  /* 0x02000000d36c783b */ /* 0x000fe20000000200 */
[C---:B-1----:R-:W-:Y:S06]  /*4f00*/  HMMA.16816.F32 R4, R16.reuse, R8, RZ ;  /* 0x000000081004723c */ /* 0x042fec00000018ff */
[C---:B------:R-:W-:Y:S06]  /*4f10*/  HMMA.16816.F32 R8, R16.reuse, R10, RZ ;  /* 0x0000000a1008723c */ /* 0x040fec00000018ff */
[C---:B------:R-:W-:Y:S06]  /*4f20*/  HMMA.16816.F32 R12, R16.reuse, R84, RZ ;  /* 0x00000054100c723c */ /* 0x040fec00000018ff */
[----:B------:R-:W-:Y:S01]  /*4f30*/  HMMA.16816.F32 R16, R16, R86, RZ ;  /* 0x000000561010723c */ /* 0x000fe200000018ff */
[----:B------:R-:W1:Y:S05]  /*4f40*/  LDSM.16.M88.4 R84, [R212+0x20800] ;  /* 0x02080000d454783b */ /* 0x000e6a0000000200 */
[C---:B--2---:R-:W-:Y:S06]  /*4f50*/  HMMA.16816.F32 R4, R88.reuse, R92, R4 ;  /* 0x0000005c5804723c */ /* 0x044fec0000001804 */
[C---:B------:R-:W-:Y:S01]  /*4f60*/  HMMA.16816.F32 R8, R88.reuse, R94, R8 ;  /* 0x0000005e5808723c */ /* 0x040fe20000001808 */
[----:B------:R-:W2:Y:S05]  /*4f70*/  LDSM.16.M88.4 R92, [R112+0x10000] ;  /* 0x01000000705c783b */ /* 0x000eaa0000000200 */
[C---:B------:R-:W-:Y:S06]  /*4f80*/  HMMA.16816.F32 R12, R88.reuse, R96, R12 ;  /* 0x00000060580c723c */ /* 0x040fec000000180c */
[----:B------:R-:W-:Y:S01]  /*4f90*/  HMMA.16816.F32 R16, R88, R98, R16 ;  /* 0x000000625810723c */ /* 0x000fe20000001810 */
[----:B------:R-:W4:Y:S05]  /*4fa0*/  LDSM.16.M88.4 R88, [R211+0x20800] ;  /* 0x02080000d358783b */ /* 0x000f2a0000000200 */
[C---:B---3--:R-:W-:Y:S01]  /*4fb0*/  HMMA.16816.F32 R4, R100.reuse, R104, R4 ;  /* 0x000000686404723c */ /* 0x048fe20000001804 */
[----:B------:R-:W-:Y:S05]  /*4fc0*/  LDSM.16.M88.4 R96, [R0+0x12000] ;  /* 0x012000000060783b */ /* 0x000fea0000000200 */
[C---:B------:R-:W-:Y:S01]  /*4fd0*/  HMMA.16816.F32 R8, R100.reuse, R106, R8 ;  /* 0x0000006a6408723c */ /* 0x040fe20000001808 */
[----:B------:R-:W3:Y:S05]  /*4fe0*/  LDSM.16.M88.4 R104, [R209+0x22000] ;  /* 0x02200000d168783b */ /* 0x000eea0000000200 */
        /* <DEDUP_REMOVED lines=9> */
[C---:B----4-:R-:W-:Y:S05]  /*5080*/  HMMA.16816.F32 R12, R92.reuse, R88, R12 ;  /* 0x000000585c0c723c */ /* 0x050fea000000180c */
[----:B------:R-:W-:Y:S01]  /*5090*/  LEA.HI.X.SX32 R117, R229, R101, 0x2, P0 ;  /* 0x00000065e5757211 */ /* 0x000fe200000f16ff */
[----:B------:R-:W-:Y:S01]  /*50a0*/  HMMA.16816.F32 R16, R92, R90, R16 ;  /* 0x0000005a5c10723c */ /* 0x000fe20000001810 */
[----:B------:R-:W2:Y:S02]  /*50b0*/  LDSM.16.M88.4 R100, [R2+0x12000] ;  /* 0x012000000264783b */ /* 0x000ea40000000200 */
[----:B------:R-:W-:Y:S03]  /*50c0*/  FSETP.GE.FTZ.AND P0, PT, R126, RZ, PT ;  /* 0x000000ff7e00720b */ /* 0x000fe60003f16000 */
[C---:B---3--:R-:W-:Y:S01]  /*50d0*/  HMMA.16816.F32 R4, R96.reuse, R104, R4 ;  /* 0x000000686004723c */ /* 0x048fe20000001804 */
        /* <DEDUP_REMOVED lines=87> */
[C---:B------:R-:W-:Y:S01]  /*5650*/  FADD.FTZ R13, -R114.reuse, R13 ;  /* 0x0000000d720d7221 */ /* 0x040fe20000010100 */
[----:B------:R-:W-:Y:S01]  /*5660*/  FSETP.GE.FTZ.AND P0, PT, R125, RZ, PT ;  /* 0x000000ff7d00720b */ /* 0x000fe20003f16000 */
[----:B------:R-:W-:Y:S01]  /*5670*/  FADD.FTZ R12, -R114, R12 ;  /* 0x0000000c720c7221 */ /* 0x000fe20000010100 */
[----:B------:R-:W-:Y:S01]  /*5680*/  FSEL R0, R0, R114, P2 ;  /* 0x0000007200007208 */ /* 0x000fe20001000000 */
[----:B------:R-:W-:Y:S01]  /*5690*/  FMUL.FTZ R3, R126, R8 ;  /* 0x000000087e037220 */ /* 0x000fe20000410000 */
[----:B------:R-:W-:Y:S01]  /*56a0*/  FSEL R9, R9, R114, P0 ;  /* 0x0000007209097208 */ /* 0x000fe20000000000 */
[----:B------:R-:W-:Y:S01]  /*56b0*/  FADD.FTZ R16, -R114, R16 ;  /* 0x0000001072107221 */ /* 0x000fe20000010100 */
[----:B------:R-:W-:Y:S01]  /*56c0*/  FSETP.GE.FTZ.AND P0, PT, R115, RZ, PT ;  /* 0x000000ff7300720b */ /* 0x000fe20003f16000 */
[----:B------:R-:W-:Y:S01]  /*56d0*/  FMUL.FTZ R2, R130, R0 ;  /* 0x0000000082027220 */ /* 0x000fe20000410000 */
[-C--:B------:R-:W-:Y:S01]  /*56e0*/  FSEL R13, R13, R114.reuse, P1 ;  /* 0x000000720d0d7208 */ /* 0x080fe20000800000 */
[----:B------:R-:W-:Y:S01]  /*56f0*/  FMUL.FTZ R0, R129, R5 ;  /* 0x0000000581007220 */ /* 0x000fe20000410000 */
        /* <DEDUP_REMOVED lines=9> */
[----:B------:R-:W-:Y:S01]  /*5790*/  @P0 FADD.FTZ R114, -R114, R17 ;  /* 0x0000001172720221 */ /* 0x000fe20000010100 */
[----:B------:R-:W-:Y:S01]  /*57a0*/  PLOP3.LUT P0, PT, PT, PT, UP2, 0x80, 0x0 ;  /* 0x000000000000781c */ /* 0x000fe20003f0f028 */
[----:B------:R-:W-:Y:S01]  /*57b0*/  FMUL.FTZ R12, R122, R12 ;  /* 0x0000000c7a0c7220 */ /* 0x000fe20000410000 */
[----:B------:R-:W-:Y:S01]  /*57c0*/  FSETP.GE.FTZ.AND P2, PT, R131, RZ, PT ;  /* 0x000000ff8300720b */ /* 0x000fe20003f56000 */
[----:B------:R-:W-:Y:S01]  /*57d0*/  FMUL.FTZ R16, R118, R16 ;  /* 0x0000001076107220 */ /* 0x000fe20000410000 */
[----:B------:R-:W-:Y:S01]  /*57e0*/  F2FP.F16.F32.PACK_AB R8, R8, R3 ;  /* 0x000000030808723e */ /* 0x000fe200000000ff */
[----:B------:R-:W-:Y:S01]  /*57f0*/  FMUL.FTZ R114, R115, R114 ;  /* 0x0000007273727220 */ /* 0x000fe20000410000 */
[----:B------:R-:W-:Y:S07]  /*5800*/  F2FP.F16.F32.PACK_AB R5, R5, R12 ;  /* 0x0000000c0505723e */ /* 0x000fee00000000ff */
[----:B------:R-:W-:Y:S05]  /*5810*/  @!P0 BRA `(.L_x_860) ;  /* 0x0000000000688947 */ /* 0x000fea0003800000 */
        /* <DEDUP_REMOVED lines=26> */
.L_x_860:
[----:B------:R2:W-:Y:S01]  /*59c0*/  STS [R234+0x28000], R0 ;  /* 0x02800000ea007388 */ /* 0x0005e20000000800 */
[-C--:B-1----:R-:W-:Y:S01]  /*59d0*/  FSEL R3, R6, R113.reuse, P3 ;  /* 0x0000007106037208 */ /* 0x082fe20001800000 */
[----:B------:R-:W-:Y:S01]  /*59e0*/  FADD.FTZ R11, -R113, R11 ;  /* 0x0000000b710b7221 */ /* 0x000fe20000010100 */
[----:B------:R-:W-:Y:S01]  /*59f0*/  FSEL R2, R7, R113, P2 ;  /* 0x0000007107027208 */ /* 0x000fe20001000000 */
[----:B------:R-:W-:Y:S01]  /*5a00*/  FADD.FTZ R14, -R113, R14 ;  /* 0x0000000e710e7221 */ /* 0x000fe20000010100 */
[----:B------:R-:W-:Y:S01]  /*5a10*/  FSETP.GE.FTZ.AND P1, PT, R128, RZ, PT ;  /* 0x000000ff8000720b */ /* 0x000fe20003f36000 */
[----:B------:R-:W-:Y:S01]  /*5a20*/  FMUL.FTZ R4, R196, R3 ;  /* 0x00000003c4047220 */ /* 0x000fe20000410000 */
[----:B------:R-:W-:Y:S01]  /*5a30*/  FSETP.GE.FTZ.AND P2, PT, R127, RZ, PT ;  /* 0x000000ff7f00720b */ /* 0x000fe20003f56000 */
[----:B------:R-:W-:Y:S01]  /*5a40*/  FMUL.FTZ R3, R131, R2 ;  /* 0x0000000283037220 */ /* 0x000fe20000410000 */
[C---:B------:R-:W-:Y:S01]  /*5a50*/  FADD.FTZ R15, -R113.reuse, R15 ;  /* 0x0000000f710f7221 */ /* 0x040fe20000010100 */
[----:B------:R-:W-:Y:S01]  /*5a60*/  FSETP.GE.FTZ.AND P4, PT, R124, RZ, PT ;  /* 0x000000ff7c00720b */ /* 0x000fe20003f96000 */
[----:B------:R-:W-:Y:S01]  /*5a70*/  FADD.FTZ R18, -R113, R18 ;  /* 0x0000001271127221 */ /* 0x000fe20000010100 */
[----:B------:R-:W-:Y:S01]  /*5a80*/  FSETP.GE.FTZ.AND P3, PT, R123, RZ, PT ;  /* 0x000000ff7b00720b */ /* 0x000fe20003f76000 */
[----:B------:R-:W-:Y:S01]  /*5a90*/  IMAD R226, R246, UR36, RZ ;  /* 0x00000024f6e27c24 */ /* 0x000fe2000f8e02ff */
[----:B------:R-:W-:Y:S02]  /*5aa0*/  F2FP.F16.F32.PACK_AB R3, R3, R4 ;  /* 0x000000040303723e */ /* 0x000fe400000000ff */
[-C--:B------:R-:W-:Y:S02]  /*5ab0*/  FSEL R15, R15, R113.reuse, P3 ;  /* 0x000000710f0f7208 */ /* 0x080fe40001800000 */
[----:B------:R-:W-:Y:S01]  /*5ac0*/  F2FP.F16.F32.PACK_AB R4, R114, R16 ;  /* 0x000000107204723e */ /* 0x000fe200000000ff */
[----:B------:R1:W-:Y:S04]  /*5ad0*/  STS [R234+0x28400], R3 ;  /* 0x02840003ea007388 */ /* 0x0003e80000000800 */
[----:B------:R-:W-:Y:S01]  /*5ae0*/  STS [R237+0x28000], R8 ;  /* 0x02800008ed007388 */ /* 0x000fe20000000800 */
[----:B--2---:R-:W-:Y:S05]  /*5af0*/  FADD.FTZ R0, -R113, R10 ;  /* 0x0000000a71007221 */ /* 0x004fea0000010100 */
[-C--:B------:R-:W-:Y:S02]  /*5b00*/  FSEL R0, R0, R113.reuse, P1 ;  /* 0x0000007100007208 */ /* 0x080fe40000800000 */
[----:B------:R-:W-:Y:S03]  /*5b10*/  FSETP.GE.FTZ.AND P1, PT, R119, RZ, PT ;  /* 0x000000ff7700720b */ /* 0x000fe60003f36000 */
[----:B------:R-:W-:Y:S01]  /*5b20*/  FMUL.FTZ R7, R128, R0 ;  /* 0x0000000080077220 */ /* 0x000fe20000410000 */
[-C--:B------:R-:W-:Y:S02]  /*5b30*/  FSEL R0, R11, R113.reuse, P2 ;  /* 0x000000710b007208 */ /* 0x080fe40001000000 */
[----:B------:R-:W-:Y:S03]  /*5b40*/  FSETP.GE.FTZ.AND P2, PT, R121, RZ, PT ;  /* 0x000000ff7900720b */ /* 0x000fe60003f56000 */
[----:B------:R-:W-:Y:S01]  /*5b50*/  FMUL.FTZ R2, R127, R0 ;  /* 0x000000007f027220 */ /* 0x000fe20000410000 */
[-C--:B------:R-:W-:Y:S02]  /*5b60*/  FSEL R0, R14, R113.reuse, P4 ;  /* 0x000000710e007208 */ /* 0x080fe40002000000 */
[----:B------:R-:W-:Y:S01]  /*5b70*/  FSEL R18, R18, R113, P2 ;  /* 0x0000007112127208 */ /* 0x000fe20001000000 */
[----:B------:R-:W-:Y:S01]  /*5b80*/  @P1 FADD.FTZ R113, -R113, R19 ;  /* 0x0000001371711221 */ /* 0x000fe20000010100 */
[----:B------:R-:W-:Y:S01]  /*5b90*/  F2FP.F16.F32.PACK_AB R2, R2, R7 ;  /* 0x000000070202723e */ /* 0x000fe200000000ff */
[----:B------:R-:W-:Y:S01]  /*5ba0*/  FMUL.FTZ R6, R124, R0 ;  /* 0x000000007c067220 */ /* 0x000fe20000410000 */
[----:B------:R-:W-:Y:S01]  /*5bb0*/  FMUL.FTZ R0, R123, R15 ;  /* 0x0000000f7b007220 */ /* 0x000fe20000410000 */
[----:B------:R-:W-:Y:S01]  /*5bc0*/  FMUL.FTZ R18, R121, R18 ;  /* 0x0000001279127220 */ /* 0x000fe20000410000 */
[----:B------:R-:W-:Y:S01]  /*5bd0*/  FMUL.FTZ R113, R119, R113 ;  /* 0x0000007177717220 */ /* 0x000fe20000410000 */
[----:B------:R2:W-:Y:S02]  /*5be0*/  STS [R237+0x28400], R2 ;  /* 0x02840002ed007388 */ /* 0x0005e40000000800 */
[----:B------:R-:W-:Y:S02]  /*5bf0*/  F2FP.F16.F32.PACK_AB R0, R0, R6 ;  /* 0x000000060000723e */ /* 0x000fe400000000ff */
[----:B-1----:R-:W-:Y:S01]  /*5c00*/  F2FP.F16.F32.PACK_AB R3, R113, R18 ;  /* 0x000000127103723e */ /* 0x002fe200000000ff */
[----:B------:R-:W-:Y:S04]  /*5c10*/  STS [R235+0x28000], R5 ;  /* 0x02800005eb007388 */ /* 0x000fe80000000800 */
[----:B------:R1:W-:Y:S04]  /*5c20*/  STS [R235+0x28400], R0 ;  /* 0x02840000eb007388 */ /* 0x0003e80000000800 */
[----:B------:R-:W-:Y:S04]  /*5c30*/  STS [R236+0x28000], R4 ;  /* 0x02800004ec007388 */ /* 0x000fe80000000800 */
[----:B------:R-:W-:Y:S01]  /*5c40*/  STS [R236+0x28400], R3 ;  /* 0x02840003ec007388 */ /* 0x000fe20000000800 */
[----:B------:R-:W-:Y:S01]  /*5c50*/  BAR.SYNC.DEFER_BLOCKING 0x0 ;  /* 0x0000000000007b1d */ /* 0x000fe20000010000 */
[----:B--2---:R-:W-:Y:S05]  /*5c60*/  IMAD.U32 R2, R226, -0x40, RZ ;  /* 0xffffffc0e2027824 */ /* 0x004fea00078e00ff */
[C---:B------:R-:W-:Y:S02]  /*5c70*/  LEA R224, P1, R2.reuse, R224, 0x2 ;  /* 0x000000e002e07211 */ /* 0x040fe400078210ff */
[----:B-1----:R-:W-:Y:S02]  /*5c80*/  LEA R0, R223, UR4, 0x1 ;  /* 0x00000004df007c11 */ /* 0x002fe4000f8e08ff */
[----:B------:R-:W-:Y:S01]  /*5c90*/  LEA.HI.X.SX32 R225, R2, R225, 0x2, P1 ;  /* 0x000000e102e17211 */ /* 0x000fe200008f16ff */
[----:B------:R-:W-:Y:S04]  /*5ca0*/  LDSM.16.MT88.4 R4, [R214+0x2a000] ;  /* 0x02a00000d604783b */ /* 0x000fe80000004200 */
[----:B------:R-:W1:Y:S04]  /*5cb0*/  LDSM.16.MT88.4 R8, [R0+0x10000] ;  /* 0x010000000008783b */ /* 0x000e680000004200 */
[----:B------:R-:W2:Y:S04]  /*5cc0*/  LDSM.16.MT88.4 R12, [R215+0x2a000] ;  /* 0x02a00000d70c783b */ /* 0x000ea80000004200 */
[----:B------:R-:W3:Y:S04]  /*5cd0*/  LDSM.16.MT88.4 R16, [R0+0x12000] ;  /* 0x012000000010783b */ /* 0x000ee80000004200 */
[----:B------:R-:W4:Y:S04]  /*5ce0*/  LDSM.16.MT88.4 R84, [R0+0x14000] ;  /* 0x014000000054783b */ /* 0x000f280000004200 */
[----:B------:R-:W5:Y:S04]  /*5cf0*/  LDSM.16.MT88.4 R88, [R0+0x16000] ;  /* 0x016000000058783b */ /* 0x000f680000004200 */
[----:B------:R-:W-:Y:S04]  /*5d00*/  LDSM.16.MT88.4 R92, [R214+0x2a800] ;  /* 0x02a80000d65c783b */ /* 0x000fe80000004200 */
[----:B------:R-:W5:Y:S04]  /*5d10*/  LDSM.16.MT88.4 R96, [R0+0x10800] ;  /* 0x010800000060783b */ /* 0x000f680000004200 */
[----:B------:R-:W5:Y:S04]  /*5d20*/  LDSM.16.MT88.4 R100, [R215+0x2a800] ;  /* 0x02a80000d764783b */ /* 0x000f680000004200 */
[----:B------:R-:W-:Y:S04]  /*5d30*/  LDSM.16.MT88.4 R104, [R0+0x17000] ;  /* 0x017000000068783b */ /* 0x000fe80000004200 */
[----:B------:R-:W-:Y:S01]  /*5d40*/  LDSM.16.MT88.4 R108, [R0+0x15800] ;  /* 0x01580000006c783b */ /* 0x000fe20000004200 */
[-C--:B-1----:R-:W-:Y:S03]  /*5d50*/  HMMA.16816.F32 R20, R4, R8.reuse, R20 ;  /* 0x000000080414723c */ /* 0x082fe60000001814 */
[----:B------:R-:W-:Y:S03]  /*5d60*/  LDSM.16.MT88.4 R112, [R0+0x17800] ;  /* 0x017800000070783b */ /* 0x000fe60000004200 */
        /* <DEDUP_REMOVED lines=19> */
[----:B------:R-:W4:Y:S04]  /*5ea0*/  LDSM.16.MT88.4 R4, [R214+0x2b000] ;  /* 0x02b00000d604783b */ /* 0x000f280000004200 */
[----:B------:R-:W5:Y:S01]  /*5eb0*/  LDSM.16.MT88.4 R88, [R215+0x2b000] ;  /* 0x02b00000d758783b */ /* 0x000f620000004200 */
        /* <DEDUP_REMOVED lines=24> */
[C---:B-----5:R-:W-:Y:S06]  /*6040*/  HMMA.16816.F32 R24, R88.reuse, R12, R24 ;  /* 0x0000000c5818723c */ /* 0x060fec0000001818 */
        /* <DEDUP_REMOVED lines=54> */
.L_x_861:
[----:B------:R-:W-:Y:S01]  /*63b0*/  LDSM.16.M88.4 R128, [R218] ;  /* 0x00000000da80783b */ /* 0x000fe20000000200 */
[----:B------:R-:W-:Y:S02]  /*63c0*/  @UP2 UIADD3 UR13, UP0, UR8, -0x100, URZ ;  /* 0xffffff00080d2890 */ /* 0x000fe4000ff1e03f */
[----:B------:R-:W-:Y:S01]  /*63d0*/  UISETP.GT.AND UP1, UPT, UR5, UR18, UPT ;  /* 0x000000120500728c */ /* 0x000fe2000bf24270 */
[----:B------:R-:W2:Y:S01]  /*63e0*/  LDSM.16.MT88.4 R16, [R0+0x18000] ;  /* 0x018000000010783b */ /* 0x000ea20000004200 */
[----:B------:R-:W-:Y:S03]  /*63f0*/  @UP2 UIADD3.X UR12, UR9, -0x1, URZ, UP0, !UPT ;  /* 0xffffffff090c2890 */ /* 0x000fe600087fe43f */
[----:B------:R-:W3:Y:S01]  /*6400*/  LDSM.16.M88.4 R124, [R218+0x1000] ;  /* 0x00100000da7c783b */ /* 0x000ee20000000200 */
[----:B------:R-:W-:Y:S03]  /*6410*/  @UP2 UMOV UR8, UR13 ;  /* 0x0000000d00082c82 */ /* 0x000fe60008000000 */
[----:B------:R-:W4:Y:S01]  /*6420*/  LDSM.16.MT88.4 R96, [R0+0x1a000] ;  /* 0x01a000000060783b */ /* 0x000f220000004200 */
[----:B------:R-:W-:Y:S01]  /*6430*/  @UP2 UMOV UR9, UR12 ;  /* 0x0000000c00092c82 */ /* 0x000fe20008000000 */
[----:B------:R-:W-:Y:S01]  /*6440*/  ULOP3.LUT UR12, UR5, 0x1, URZ, 0xc0, !UPT ;  /* 0x00000001050c7892 */ /* 0x000fe2000f8ec03f */
[----:B-1----:R-:W-:Y:S01]  /*6450*/  @P0 IMAD.WIDE R2, R229, R251, UR8 ;  /* 0x00000008e5020e25 */ /* 0x002fe2000f8e02fb */
[----:B------:R-:W1:Y:S01]  /*6460*/  LDSM.16.MT88.4 R112, [R0+0x1c000] ;  /* 0x01c000000070783b */ /* 0x000e620000004200 */
[----:B------:R-:W-:Y:S02]  /*6470*/  UIADD3 UR5, UR5, -0x1, URZ ;  /* 0xffffffff05057890 */ /* 0x000fe4000fffe03f */
[----:B------:R-:W-:Y:S01]  /*6480*/  UISETP.NE.U32.AND UP0, UPT, UR12, 0x1, UPT ;  /* 0x000000010c00788c */ /* 0x000fe2000bf05070 */
[----:B------:R-:W1:Y:S04]  /*6490*/  LDSM.16.MT88.4 R196, [R0+0x1e000] ;  /* 0x01e0000000c4783b */ /* 0x000e680000004200 */
[----:B------:R-:W-:Y:S04]  /*64a0*/  LDSM.16.M88.4 R200, [R219] ;  /* 0x00000000dbc8783b */ /* 0x000fe80000000200 */
[----:B------:R-:W1:Y:S04]  /*64b0*/  LDSM.16.MT88.4 R204, [R0+0x18800] ;  /* 0x0188000000cc783b */ /* 0x000e680000004200 */
[----:B------:R-:W5:Y:S04]  /*64c0*/  @P0 LDG.E R238, desc[UR6][R2.64] ;  /* 0x0000000602ee0981 */ /* 0x000f68000c1e1900 */
[----:B------:R1:W5:Y:S01]  /*64d0*/  @P0 LDG.E R239, desc[UR6][R2.64+0x20] ;  /* 0x0000200602ef0981 */ /* 0x000362000c1e1900 */
[-C--:B--2---:R-:W-:Y:S06]  /*64e0*/  HMMA.16816.F32 R4, R128, R16.reuse, RZ ;  /* 0x000000108004723c */ /* 0x084fec00000018ff */
[C---:B---3--:R-:W-:Y:S06]  /*64f0*/  HMMA.16816.F32 R8, R124.reuse, R16, RZ ;  /* 0x000000107c08723c */ /* 0x048fec00000018ff */
[-C--:B------:R-:W-:Y:S06]  /*6500*/  HMMA.16816.F32 R12, R124, R18.reuse, RZ ;  /* 0x000000127c0c723c */ /* 0x080fec00000018ff */
[C---:B------:R-:W-:Y:S06]  /*6510*/  HMMA.16816.F32 R16, R128.reuse, R18, RZ ;  /* 0x000000128010723c */ /* 0x040fec00000018ff */
[-C--:B----4-:R-:W-:Y:S06]  /*6520*/  HMMA.16816.F32 R84, R128, R96.reuse, RZ ;  /* 0x000000608054723c */ /* 0x090fec00000018ff */
[C---:B------:R-:W-:Y:S06]  /*6530*/  HMMA.16816.F32 R88, R124.reuse, R96, RZ ;  /* 0x000000607c58723c */ /* 0x040fec00000018ff */
[-C--:B------:R-:W-:Y:S06]  /*6540*/  HMMA.16816.F32 R92, R124, R98.reuse, RZ ;  /* 0x000000627c5c723c */ /* 0x080fec00000018ff */
[C---:B------:R-:W-:Y:S06]  /*6550*/  HMMA.16816.F32 R96, R128.reuse, R98, RZ ;  /* 0x000000628060723c */ /* 0x040fec00000018ff */
[-C--:B-1----:R-:W-:Y:S06]  /*6560*/  HMMA.16816.F32 R100, R128, R112.reuse, RZ ;  /* 0x000000708064723c */ /* 0x082fec00000018ff */
[C---:B------:R-:W-:Y:S06]  /*6570*/  HMMA.16816.F32 R104, R124.reuse, R112, RZ ;  /* 0x000000707c68723c */ /* 0x040fec00000018ff */
[-C--:B------:R-:W-:Y:S06]  /*6580*/  HMMA.16816.F32 R108, R124, R114.reuse, RZ ;  /* 0x000000727c6c723c */ /* 0x080fec00000018ff */
[C---:B------:R-:W-:Y:S06]  /*6590*/  HMMA.16816.F32 R112, R128.reuse, R114, RZ ;  /* 0x000000728070723c */ /* 0x040fec00000018ff */
[-C--:B------:R-:W-:Y:S06]  /*65a0*/  HMMA.16816.F32 R116, R128, R196.reuse, RZ ;  /* 0x000000c48074723c */ /* 0x080fec00000018ff */
[C---:B------:R-:W-:Y:S06]  /*65b0*/  HMMA.16816.F32 R120, R124.reuse, R196, RZ ;  /* 0x000000c47c78723c */ /* 0x040fec00000018ff */
[-C--:B------:R-:W-:Y:S06]  /*65c0*/  HMMA.16816.F32 R124, R124, R198.reuse, RZ ;  /* 0x000000c67c7c723c */ /* 0x080fec00000018ff */
[----:B------:R-:W-:Y:S01]  /*65d0*/  HMMA.16816.F32 R128, R128, R198, RZ ;  /* 0x000000c68080723c */ /* 0x000fe200000018ff */
[----:B------:R-:W1:Y:S05]  /*65e0*/  LDSM.16.M88.4 R196, [R219+0x1000] ;  /* 0x00100000dbc4783b */ /* 0x000e6a0000000200 */
[-C--:B------:R-:W-:Y:S06]  /*65f0*/  HMMA.16816.F32 R4, R200, R204.reuse, R4 ;  /* 0x000000ccc804723c */ /* 0x080fec0000001804 */
[C---:B-1----:R-:W-:Y:S06]  /*6600*/  HMMA.16816.F32 R8, R196.reuse, R204, R8 ;  /* 0x000000ccc408723c */ /* 0x042fec0000001808 */
        /* <DEDUP_REMOVED lines=46> */
[----:B------:R-:W1:Y:S04]  /*68f0*/  LDSM.16.MT88.4 R196, [R0+0x1b800] ;  /* 0x01b8000000c4783b */ /* 0x000e680000004200 */
[----:B------:R-:W-:Y:S01]  /*6900*/  REDG.E.ADD.F32.FTZ.RN.STRONG.GPU desc[UR6][R224.64], R4 ;  /* 0x00000004e00079a6 */ /* 0x000fe2000c10f386 */
        /* <DEDUP_REMOVED lines=9> */
[----:B------:R1:W2:Y:S04]  /*69a0*/  LDSM.16.MT88.4 R196, [R0+0x1f800] ;  /* 0x01f8000000c4783b */ /* 0x0002a80000004200 */
[C---:B-1----:R-:W-:Y:S01]  /*69b0*/  IMAD R0, R226.reuse, 0x18, RZ ;  /* 0x00000018e2007824 */ /* 0x042fe200078e02ff */
[-C--:B--2---:R-:W-:Y:S06]  /*69c0*/  HMMA.16816.F32 R116, R204, R196.reuse, R116 ;  /* 0x000000c4cc74723c */ /* 0x084fec0000001874 */
[C---:B------:R-:W-:Y:S06]  /*69d0*/  HMMA.16816.F32 R120, R200.reuse, R196, R120 ;  /* 0x000000c4c878723c */ /* 0x040fec0000001878 */
[-C--:B------:R-:W-:Y:S05]  /*69e0*/  HMMA.16816.F32 R124, R200, R198.reuse, R124 ;  /* 0x000000c6c87c723c */ /* 0x080fea000000187c */
[C---:B------:R-:W-:Y:S01]  /*69f0*/  IMAD.SHL.U32 R197, R226.reuse, 0x20, RZ ;  /* 0x00000020e2c57824 */ /* 0x040fe200078e00ff */
[----:B------:R-:W-:Y:S05]  /*6a00*/  HMMA.16816.F32 R128, R204, R198, R128 ;  /* 0x000000c6cc80723c */ /* 0x000fea0000001880 */
[C---:B------:R-:W-:Y:S02]  /*6a10*/  IMAD.SHL.U32 R201, R226.reuse, 0x8, RZ ;  /* 0x00000008e2c97824 */ /* 0x040fe400078e00ff */
[C---:B------:R-:W-:Y:S04]  /*6a20*/  IMAD.SHL.U32 R200, R226.reuse, 0x10, RZ ;  /* 0x00000010e2c87824 */ /* 0x040fe800078e00ff */
[CC--:B------:R-:W-:Y:S01]  /*6a30*/  LEA R2, P0, R201.reuse, R224.reuse, 0x2 ;  /* 0x000000e0c9027211 */ /* 0x0c0fe200078010ff */
[----:B------:R-:W-:Y:S01]  /*6a40*/  IMAD R202, R226, 0x28, RZ ;  /* 0x00000028e2ca7824 */ /* 0x000fe200078e02ff */
[-C--:B------:R-:W-:Y:S02]  /*6a50*/  LEA R198, P1, R200, R224.reuse, 0x2 ;  /* 0x000000e0c8c67211 */ /* 0x080fe400078210ff */
[-C--:B------:R-:W-:Y:S02]  /*6a60*/  LEA.HI.X.SX32 R3, R201, R225.reuse, 0x2, P0 ;  /* 0x000000e1c9037211 */ /* 0x080fe400000f16ff */
[-C--:B------:R-:W-:Y:S02]  /*6a70*/  LEA R4, P0, R0, R224.reuse, 0x2 ;  /* 0x000000e000047211 */ /* 0x080fe400078010ff */
[-C--:B------:R-:W-:Y:S01]  /*6a80*/  LEA.HI.X.SX32 R199, R200, R225.reuse, 0x2, P1 ;  /* 0x000000e1c8c77211 */ /* 0x080fe200008f16ff */
[----:B------:R1:W-:Y:S01]  /*6a90*/  REDG.E.ADD.F32.FTZ.RN.STRONG.GPU desc[UR6][R2.64], R5 ;  /* 0x00000005020079a6 */ /* 0x0003e2000c10f386 */
[CC--:B------:R-:W-:Y:S03]  /*6aa0*/  LEA R196, P1, R197.reuse, R224.reuse, 0x2 ;  /* 0x000000e0c5c47211 */ /* 0x0c0fe600078210ff */
[----:B------:R2:W-:Y:S01]  /*6ab0*/  REDG.E.ADD.F32.FTZ.RN.STRONG.GPU desc[UR6][R198.64], R6 ;  /* 0x00000006c60079a6 */ /* 0x0005e2000c10f386 */
[-C--:B------:R-:W-:Y:S02]  /*6ac0*/  LEA.HI.X.SX32 R197, R197, R225.reuse, 0x2, P1 ;  /* 0x000000e1c5c57211 */ /* 0x080fe400008f16ff */
[-C--:B-1----:R-:W-:Y:S01]  /*6ad0*/  LEA.HI.X.SX32 R5, R0, R225.reuse, 0x2, P0 ;  /* 0x000000e100057211 */ /* 0x082fe200000f16ff */
[C---:B------:R-:W-:Y:S02]  /*6ae0*/  IMAD R0, R226.reuse, 0x30, RZ ;  /* 0x00000030e2007824 */ /* 0x040fe400078e02ff */
[----:B------:R-:W-:Y:S01]  /*6af0*/  IMAD R226, R226, 0x38, RZ ;  /* 0x00000038e2e27824 */ /* 0x000fe200078e02ff */
[CC--:B--2---:R-:W-:Y:S01]  /*6b00*/  LEA R6, P0, R202.reuse, R224.reuse, 0x2 ;  /* 0x000000e0ca067211 */ /* 0x0c4fe200078010ff */
[----:B------:R1:W-:Y:S04]  /*6b10*/  REDG.E.ADD.F32.FTZ.RN.STRONG.GPU desc[UR6][R4.64], R7 ;  /* 0x00000007040079a6 */ /* 0x0003e8000c10f386 */
        /* <DEDUP_REMOVED lines=290> */
[----:B------:R-:W-:-:S05]  /*7d40*/  UISETP.NE.AND UP0, UPT, UR37, -0x1, UPT ;  /* 0xffffffff2500788c */ /* 0x000fca000bf05270 */
        /* <DEDUP_REMOVED lines=237> */
[----:B------:R-:W-:Y:S01]  /*8c20*/  PLOP3.LUT P0, PT, PT, PT, UP0, 0x80, 0x0 ;  /* 0x000000000000781c */ /* 0x000fe20003f0f008 */
        /* <DEDUP_REMOVED lines=27> */
[----:B------:R2:W-:Y:S01]  /*8de0*/  STS [R243+0xf400], R0 ;  /* 0x00f40000f3007388 */ /* 0x0005e20000000800 */
[----:B-1----:R-:W-:-:S04]  /*8df0*/  SHF.R.S32.HI R6, RZ, 0x1f, R19 ;  /* 0x0000001fff067819 */ /* 0x002fc80000011413 */
[----:B------:R-:W-:Y:S01]  /*8e00*/  LEA.HI R6, R6, R19, RZ, 0x3 ;  /* 0x0000001306067211 */ /* 0x000fe200078f18ff */
        /* <DEDUP_REMOVED lines=14> */
.L_x_863:
[----:B------:R-:W-:Y:S01]  /*8ef0*/  @UP0 UIADD3 UR16, UR22, UR37, URZ ;  /* 0x0000002516100290 */ /* 0x000fe2000fffe03f */
[----:B--2---:R-:W-:Y:S01]  /*8f00*/  LOP3.LUT R2, R6, 0xfffffff8, RZ, 0xc0, !PT ;  /* 0xfffffff806027812 */ /* 0x004fe200078ec0ff */
[----:B------:R-:W-:Y:S01]  /*8f10*/  @UP0 ULDC.64 UR12, c[0x0][0x458] ;  /* 0x00011600000c0ab9 */ /* 0x000fe20000000a00 */
[----:B------:R-:W-:Y:S01]  /*8f20*/  USHF.L.U32 UR5, UR11, 0x6, URZ ;  /* 0x000000060b057899 */ /* 0x000fe2000800063f */
[----:B------:R-:W-:Y:S01]  /*8f30*/  LEA R0, R248, UR4, 0x1 ;  /* 0x00000004f8007c11 */ /* 0x000fe2000f8e08ff */
[----:B------:R-:W-:Y:S01]  /*8f40*/  @UP0 UIMAD.WIDE.U32 UR14, UR16, UR12, URZ ;  /* 0x0000000c100e02a5 */ /* 0x000fe2000f8e003f */
[----:B------:R-:W-:Y:S01]  /*8f50*/  IMAD.IADD R2, R19, 0x1, -R2 ;  /* 0x0000000113027824 */ /* 0x000fe200078e0a02 */
        /* <DEDUP_REMOVED lines=17> */
.L_x_864:
        /* <DEDUP_REMOVED lines=13> */
[----:B------:R-:W-:Y:S01]  /*9140*/  ISETP.GE.AND P1, PT, R7, UR10, PT ;  /* 0x0000000a07007c0c */ /* 0x000fe2000bf26270 */
[----:B------:R-:W-:Y:S01]  /*9150*/  BSSY B0, `(.L_x_865) ;  /* 0x0000025000007945 */ /* 0x000fe20003800000 */
[----:B------:R-:W-:Y:S01]  /*9160*/  SHF.R.S32.HI R45, RZ, 0x1f, R10 ;  /* 0x0000001fff2d7819 */ /* 0x000fe2000001140a */
[----:B------:R-:W-:Y:S01]  /*9170*/  IMAD.U32 R6, RZ, RZ, UR16 ;  /* 0x00000010ff067e24 */ /* 0x000fe2000f8e00ff */
[----:B------:R-:W-:Y:S01]  /*9180*/  IADD3 R2, P0, R2, UR20, RZ ;  /* 0x0000001402027c10 */ /* 0x000fe2000ff1e0ff */
[----:B------:R-:W-:-:S02]  /*9190*/  ULDC.64 UR16, c[0x0][0x468] ;  /* 0x00011a0000107ab9 */ /* 0x000fc40000000a00 */
[----:B------:R-:W-:Y:S01]  /*91a0*/  UIMAD UR18, UR18, UR16, URZ ;  /* 0x00000010121272a4 */ /* 0x000fe2000f8e023f */
[----:B------:R-:W-:Y:S01]  /*91b0*/  IADD3.X R3, R3, UR21, R6, P0, !PT ;  /* 0x0000001503037c10 */ /* 0x000fe200087fe406 */
[----:B------:R-:W-:Y:S01]  /*91c0*/  IMAD.U32 R6, RZ, RZ, UR16 ;  /* 0x00000010ff067e24 */ /* 0x000fe2000f8e00ff */
[----:B------:R1:W2:Y:S01]  /*91d0*/  LDS.128 R40, [R0+0x19000] ;  /* 0x0190000000287984 */ /* 0x0002a20000000c00 */
[----:B------:R-:W-:Y:S02]  /*91e0*/  UIMAD UR17, UR56, UR17, UR18 ;  /* 0x00000011381172a4 */ /* 0x000fe4000f8e0212 */
[----:B------:R-:W-:Y:S01]  /*91f0*/  IMAD.WIDE.U32 R6, R6, UR56, R2 ;  /* 0x0000003806067c25 */ /* 0x000fe2000f8e0002 */
[----:B------:R1:W3:Y:S04]  /*9200*/  LDS.128 R36, [R0+0x1b000] ;  /* 0x01b0000000247984 */ /* 0x0002e80000000c00 */
        /* <DEDUP_REMOVED lines=25> */
.L_x_866:
[----:B------:R-:W-:Y:S05]  /*93a0*/  BSYNC B0 ;  /* 0x0000000000007941 */ /* 0x000fea0003800000 */
.L_x_865:
        /* <DEDUP_REMOVED lines=16> */
.L_x_868:
[----:B------:R-:W-:Y:S05]  /*94b0*/  BSYNC B0 ;  /* 0x0000000000007941 */ /* 0x000fea0003800000 */
.L_x_867:
        /* <DEDUP_REMOVED lines=33> */
.L_x_870:
[----:B------:R-:W-:Y:S05]  /*96d0*/  BSYNC B0 ;  /* 0x0000000000007941 */ /* 0x000fea0003800000 */
.L_x_869:
        /* <DEDUP_REMOVED lines=16> */
.L_x_853:
[----:B------:R-:W-:Y:S05]  /*97e0*/  BSYNC B1 ;  /* 0x0000000000017941 */ /* 0x000fea0003800000 */
.L_x_839:
[----:B------:R-:W-:Y:S01]  /*97f0*/  R2UR UR8, R250 ;  /* 0x00000000fa0872ca */ /* 0x000fe200000e0000 */
[----:B------:R-:W-:Y:S02]  /*9800*/  ULDC UR5, c[0x0][0xc] ;  /* 0x0000030000057ab9 */ /* 0x000fe40000000800 */
[----:B------:R-:W-:-:S10]  /*9810*/  UIADD3 UR11, UR5, UR11, URZ ;  /* 0x0000000b050b7290 */ /* 0x000fd4000fffe03f */
[----:B------:R-:W-:-:S06]  /*9820*/  UISETP.GE.AND UP0, UPT, UR11, UR8, UPT ;  /* 0x000000080b00728c */ /* 0x000fcc000bf06270 */
[----:B------:R-:W-:-:S13]  /*9830*/  PLOP3.LUT P0, PT, PT, PT, UP0, 0x80, 0x0 ;  /* 0x000000000000781c */ /* 0x000fda0003f0f008 */
[----:B------:R-:W-:Y:S05]  /*9840*/  @P0 BRA `(.L_x_871) ;  /* 0x0000000000040947 */ /* 0x000fea0003800000 */
[----:B------:R-:W-:Y:S05]  /*9850*/  BRA `(.L_x_872) ;  /* 0xffffff7000347947 */ /* 0x000fea000383ffff */
.L_x_871:
[----:B------:R-:W-:Y:S05]  /*9860*/  EXIT ;  /* 0x000000000000794d */ /* 0x000fea0003800000 */
.L_x_873:
        /* <DEDUP_REMOVED lines=9> */
.L_x_1056:


//--------------------- .text._ZN5flash44flash_bwd_dq_dk_dv_loop_seqk_parallel_kernelI23Flash_bwd_kernel_traitsILi256ELi64ELi64ELi8ELi4ELi2ELi2ELb0ELb0EN7cutlass6half_tE19Flash_kernel_traitsILi256ELi64ELi64ELi8ES3_EELb0ELb1ELb0ELb0ELb0ELb1ELb1EEEvNS_16Flash_bwd_paramsE --------------------------
	.section	.text._ZN5flash44flash_bwd_dq_dk_dv_loop_seqk_parallel_kernelI23Flash_bwd_kernel_traitsILi256ELi64ELi64ELi8ELi4ELi2ELi2ELb0ELb0EN7cutlass6half_tE19Flash_kernel_traitsILi256ELi64ELi64ELi8ES3_EELb0ELb1ELb0ELb0ELb0ELb1ELb1EEEvNS_16Flash_bwd_paramsE,"ax",@progbits
	.align	128
        .global         _ZN5flash44flash_bwd_dq_dk_dv_loop_seqk_parallel_kernelI23Flash_bwd_kernel_traitsILi256ELi64ELi64ELi8ELi4ELi2ELi2ELb0ELb0EN7cutlass6half_tE19Flash_kernel_traitsILi256ELi64ELi64ELi8ES3_EELb0ELb1ELb0ELb0ELb0ELb1ELb1EEEvNS_16Flash_bwd_paramsE
        .type           _ZN5flash44flash_bwd_dq_dk_dv_loop_seqk_parallel_kernelI23Flash_bwd_kernel_traitsILi256ELi64ELi64ELi8ELi4ELi2ELi2ELb0ELb0EN7cutlass6half_tE19Flash_kernel_traitsILi256ELi64ELi64ELi8ES3_EELb0ELb1ELb0ELb0ELb0ELb1ELb1EEEvNS_16Flash_bwd_paramsE,@function
        .size           _ZN5flash44flash_bwd_dq_dk_dv_loop_seqk_parallel_kernelI23Flash_bwd_kernel_traitsILi256ELi64ELi64ELi8ELi4ELi2ELi2ELb0ELb0EN7cutlass6half_tE19Flash_kernel_traitsILi256ELi64ELi64ELi8ES3_EELb0ELb1ELb0ELb0ELb0ELb1ELb1EEEvNS_16Flash_bwd_paramsE,(.L_x_1057 - _ZN5flash44flash_bwd_dq_dk_dv_loop_seqk_parallel_kernelI23Flash_bwd_kernel_traitsILi256ELi64ELi64ELi8ELi4ELi2ELi2ELb0ELb0EN7cutlass6half_tE19Flash_kernel_traitsILi256ELi64ELi64ELi8ES3_EELb0ELb1ELb0ELb0ELb0ELb1ELb1EEEvNS_16Flash_bwd_paramsE)
        .other          _ZN5flash44flash_bwd_dq_dk_dv_loop_seqk_parallel_kernelI23Flash_bwd_kernel_traitsILi256ELi64ELi64ELi8ELi4ELi2ELi2ELb0ELb0EN7cutlass6half_tE19Flash_kernel_traitsILi256ELi64ELi64ELi8ES3_EELb0ELb1ELb0ELb0ELb0ELb1ELb1EEEvNS_16Flash_bwd_paramsE,@"STO_CUDA_ENTRY STV_DEFAULT"
_ZN5flash44flash_bwd_dq_dk_dv_loop_seqk_parallel_kernelI23Flash_bwd_kernel_traitsILi256ELi64ELi64ELi8ELi4ELi2ELi2ELb0ELb0EN7cutlass6half_tE19Flash_kernel_traitsILi256ELi64ELi64ELi8ES3_EELb0ELb1ELb0ELb0ELb0ELb1ELb1EEEvNS_16Flash_bwd_paramsE:
.text._ZN5flash44flash_bwd_dq_dk_dv_loop_seqk_parallel_kernelI23Flash_bwd_kernel_traitsILi256ELi64ELi64ELi8ELi4ELi2ELi2ELb0ELb0EN7cutlass6half_tE19Flash_kernel_traitsILi256ELi64ELi64ELi8ES3_EELb0ELb1ELb0ELb0ELb0ELb1ELb1EEEvNS_16Flash_bwd_paramsE:
        /* <DEDUP_REMOVED lines=144> */
.L_x_908:
        /* <DEDUP_REMOVED lines=67> */
.L_x_874:
        /* <DEDUP_REMOVED lines=16> */
[----:B------:R-:W-:Y:S01]  /*0e30*/  UIMAD UR36, UR45, UR9, UR8 ;  /* 0x000000092d2472a4 */ /* 0x000fe2000f8e0208 */
[----:B------:R-:W-:Y:S02]  /*0e40*/  ULDC.64 UR34, c[0x0][0x240] ;  /* 0x0000900000227ab9 */ /* 0x000fe40000000a00 */
[----:B------:R-:W-:Y:S01]  /*0e50*/  @!UP0 ULDC.64 UR8, c[0x0][0x418] ;  /* 0x0001060000088ab9 */ /* 0x000fe20000000a00 */
[----:B------:R-:W-:Y:S01]  /*0e60*/  ULDC UR61, c[0x0][0x2dc] ;  /* 0x0000b700003d7ab9 */ /* 0x000fe20000000800 */
[----:B------:R-:W-:Y:S01]  /*0e70*/  ULDC UR60, c[0x0][0x270] ;  /* 0x00009c00003c7ab9 */ /* 0x000fe20000000800 */
[----:B------:R-:W-:Y:S02]  /*0e80*/  USEL UR37, UR14, URZ, UP2 ;  /* 0x0000003f0e257287 */ /* 0x000fe40009000000 */
[----:B------:R-:W-:Y:S02]  /*0e90*/  @!UP0 UIMAD.WIDE.U32 UR40, UR45, UR8, URZ ;  /* 0x000000082d2882a5 */ /* 0x000fe4000f8e003f */
[----:B------:R-:W-:Y:S01]  /*0ea0*/  UIMAD.WIDE.U32 UR14, UR5, UR34, URZ ;  /* 0x00000022050e72a5 */ /* 0x000fe2000f8e003f */
[----:B-1----:R-:W-:Y:S01]  /*0eb0*/  IABS R5, R6 ;  /* 0x0000000600057213 */ /* 0x002fe20000000000 */
[----:B------:R-:W-:Y:S01]  /*0ec0*/  UIMAD UR23, UR5, UR35, URZ ;  /* 0x00000023051772a4 */ /* 0x000fe2000f8e023f */
[----:B------:R-:W-:Y:S01]  /*0ed0*/  ISETP.NE.AND P3, PT, R6, RZ, PT ;  /* 0x000000ff0600720c */ /* 0x000fe20003f65270 */
[----:B------:R-:W-:Y:S01]  /*0ee0*/  UIADD3 UR46, UR17, UR36, URZ ;  /* 0x00000024112e7290 */ /* 0x000fe2000fffe03f */
[----:B------:R-:W1:Y:S01]  /*0ef0*/  I2F.RP R2, R5 ;  /* 0x0000000500027306 */ /* 0x000e620000209400 */
[----:B------:R-:W-:-:S02]  /*0f00*/  USEL UR54, UR16, UR14, !UP0 ;  /* 0x0000000e10367287 */ /* 0x000fc4000c000000 */
[----:B------:R-:W-:Y:S02]  /*0f10*/  @UP0 UIADD3 UR46, UR15, UR23, URZ ;  /* 0x000000170f2e0290 */ /* 0x000fe4000fffe03f */
[----:B--2---:R-:W-:Y:S02]  /*0f20*/  UIMAD.WIDE.U32 UR32, UR10, UR12, URZ ;  /* 0x0000000c0a2072a5 */ /* 0x004fe4000f8e003f */
[----:B------:R-:W-:Y:S02]  /*0f30*/  USHF.L.U64.HI UR20, UR45, 0x7, UR57 ;  /* 0x000000072d147899 */ /* 0x000fe40008010239 */
[----:B------:R-:W-:Y:S02]  /*0f40*/  UIMAD UR49, UR10, UR13, UR33 ;  /* 0x0000000d0a3172a4 */ /* 0x000fe4000f8e0221 */
[----:B------:R-:W-:Y:S02]  /*0f50*/  @!UP0 UIMAD UR10, UR57, UR8, URZ ;  /* 0x00000008390a82a4 */ /* 0x000fe4000f8e023f */
[----:B------:R-:W-:Y:S01]  /*0f60*/  USHF.R.S32.HI UR33, URZ, 0x1f, UR58 ;  /* 0x0000001f3f217899 */ /* 0x000fe2000801143a */
[----:B-1----:R-:W1:Y:S01]  /*0f70*/  MUFU.RCP R2, R2 ;  /* 0x0000000200027308 */ /* 0x002e620000001000 */
[----:B------:R-:W-:-:S02]  /*0f80*/  @!UP0 UIMAD UR39, UR45, UR9, UR10 ;  /* 0x000000092d2782a4 */ /* 0x000fc4000f8e020a */
[----:B------:R-:W-:Y:S01]  /*0f90*/  UIADD3 UR10, UR29, 0x3f, URZ ;  /* 0x0000003f1d0a7890 */ /* 0x000fe2000fffe03f */
[----:B------:R-:W-:Y:S01]  /*0fa0*/  @UP0 ULDC.64 UR12, c[0x0][0x420] ;  /* 0x00010800000c0ab9 */ /* 0x000fe20000000a00 */
[----:B------:R-:W-:Y:S02]  /*0fb0*/  UIMAD.WIDE UR8, UR61, UR60, URZ ;  /* 0x0000003c3d0872a5 */ /* 0x000fe4000f8e023f */
[----:B------:R-:W-:Y:S02]  /*0fc0*/  USHF.R.S32.HI UR21, URZ, 0x1f, UR10 ;  /* 0x0000001f3f157899 */ /* 0x000fe4000801140a */
[----:B------:R-:W-:Y:S02]  /*0fd0*/  @UP0 UIMAD.WIDE.U32 UR42, UR5, UR12, URZ ;  /* 0x0000000c052a02a5 */ /* 0x000fe4000f8e003f */
[----:B------:R-:W-:Y:S02]  /*0fe0*/  ULEA.HI UR21, UR21, UR10, URZ, 0x6 ;  /* 0x0000000a15157291 */ /* 0x000fe4000f8f303f */
[----:B------:R-:W-:-:S02]  /*0ff0*/  UIMAD UR10, UR33, UR45, URZ ;  /* 0x0000002d210a72a4 */ /* 0x000fc4000f8e023f */
[----:B------:R-:W-:Y:S01]  /*1000*/  @UP0 UIMAD UR48, UR5, UR13, UR43 ;  /* 0x0000000d053002a4 */ /* 0x000fe2000f8e022b */
[----:B-1----:R-:W-:Y:S01]  /*1010*/  VIADD R2, R2, 0xffffffe ;  /* 0x0ffffffe02027836 */ /* 0x002fe20000000000 */
[----:B------:R-:W-:Y:S02]  /*1020*/  UIMAD.WIDE.U32 UR12, UR45, UR58, URZ ;  /* 0x0000003a2d0c72a5 */ /* 0x000fe4000f8e003f */
[----:B------:R-:W-:Y:S01]  /*1030*/  UIMAD UR10, UR57, UR58, UR10 ;  /* 0x0000003a390a72a4 */ /* 0x000fe2000f8e020a */
[----:B------:R-:W1:Y:S01]  /*1040*/  F2I.FTZ.U32.TRUNC.NTZ R3, R2 ;  /* 0x0000000200037305 */ /* 0x000e62000021f000 */
[----:B------:R-:W-:Y:S02]  /*1050*/  UIMAD.WIDE.U32 UR16, UR8, UR12, URZ ;  /* 0x0000000c081072a5 */ /* 0x000fe4000f8e003f */
[----:B------:R-:W-:Y:S02]  /*1060*/  UIMAD UR15, UR9, UR12, URZ ;  /* 0x0000000c090f72a4 */ /* 0x000fe4000f8e023f */
[----:B------:R-:W-:-:S02]  /*1070*/  UIADD3 UR10, UR13, UR10, URZ ;  /* 0x0000000a0d0a7290 */ /* 0x000fc4000fffe03f */
[----:B------:R-:W-:Y:S02]  /*1080*/  UIMAD.WIDE.U32 UR12, UR8, UR5, URZ ;  /* 0x00000005080c72a5 */ /* 0x000fe4000f8e003f */
[----:B------:R-:W-:Y:S02]  /*1090*/  ULOP3.LUT UR14, UR21, 0xffffffc0, URZ, 0xc0, !UPT ;  /* 0xffffffc0150e7892 */ /* 0x000fe4000f8ec03f */
[----:B------:R-:W-:Y:S02]  /*10a0*/  UIMAD UR10, UR8, UR10, UR15 ;  /* 0x0000000a080a72a4 */ /* 0x000fe4000f8e020f */
[----:B------:R-:W-:Y:S01]  /*10b0*/  USEL UR56, UR16, UR12, !UP0 ;  /* 0x0000000c10387287 */ /* 0x000fe2000c000000 */
[----:B-1----:R-:W-:Y:S01]  /*10c0*/  IMAD.MOV R0, RZ, RZ, -R3 ;  /* 0x000000ffff007224 */ /* 0x002fe200078e0a03 */
[----:B------:R-:W-:Y:S01]  /*10d0*/  ULDC.U8 UR24, c[0x0][0x3d8] ;  /* 0x0000f60000187ab9 */ /* 0x000fe20000000000 */
[----:B------:R-:W-:Y:S01]  /*10e0*/  IMAD.MOV.U32 R2, RZ, RZ, RZ ;  /* 0x000000ffff027224 */ /* 0x000fe200078e00ff */
[----:B------:R-:W-:Y:S01]  /*10f0*/  UIADD3 UR16, UR14, -0x40, URZ ;  /* 0xffffffc00e107890 */ /* 0x000fe2000fffe03f */
[----:B------:R-:W-:Y:S01]  /*1100*/  IMAD R0, R0, R5, RZ ;  /* 0x0000000500007224 */ /* 0x000fe200078e02ff */
[----:B------:R-:W-:-:S02]  /*1110*/  UISETP.NE.AND UP3, UPT, UR24, URZ, UPT ;  /* 0x0000003f1800728c */ /* 0x000fc4000bf65270 */
[----:B------:R-:W-:Y:S01]  /*1120*/  USEL UR20, UR20, URZ, UP2 ;  /* 0x0000003f14147287 */ /* 0x000fe20009000000 */
[----:B------:R-:W-:Y:S01]  /*1130*/  IMAD.HI.U32 R0, R3, R0, R2 ;  /* 0x0000000003007227 */ /* 0x000fe200078e0002 */
[----:B------:R-:W-:Y:S01]  /*1140*/  MOV R2, R4 ;  /* 0x0000000400027202 */ /* 0x000fe20000000f00 */
[----:B------:R-:W-:Y:S02]  /*1150*/  UIADD3 UR47, UR17, UR10, URZ ;  /* 0x0000000a112f7290 */ /* 0x000fe4000fffe03f */
[----:B------:R-:W-:Y:S02]  /*1160*/  USHF.R.S32.HI UR33, URZ, 0x1f, UR16 ;  /* 0x0000001f3f217899 */ /* 0x000fe40008011410 */
[----:B------:R-:W-:Y:S01]  /*1170*/  IMAD.HI.U32 R0, R0, R2, RZ ;  /* 0x0000000200007227 */ /* 0x000fe200078e00ff */
[----:B------:R-:W-:Y:S02]  /*1180*/  UIADD3 UR10, UP2, UR16, UR37, URZ ;  /* 0x00000025100a7290 */ /* 0x000fe4000ff5e03f */
[----:B------:R-:W-:Y:S01]  /*1190*/  UISETP.NE.AND UP1, UPT, UR30, -0x1, UPT ;  /* 0xffffffff1e00788c */ /* 0x000fe2000bf25270 */
[----:B------:R-:W-:Y:S01]  /*11a0*/  IMAD.MOV R3, RZ, RZ, -R0 ;  /* 0x000000ffff037224 */ /* 0x000fe200078e0a00 */
[----:B------:R-:W-:-:S02]  /*11b0*/  UIMAD UR15, UR9, UR5, URZ ;  /* 0x00000005090f72a4 */ /* 0x000fc4000f8e023f */
        /* <DEDUP_REMOVED lines=15> */
[----:B------:R-:W-:Y:S01]  /*12b0*/  @UP3 USEL UR9, UR8, UR5, !UP0 ;  /* 0x0000000508093287 */ /* 0x000fe2000c000000 */
[----:B------:R-:W-:Y:S01]  /*12c0*/  PLOP3.LUT P1, PT, PT, PT, UP3, 0x80, 0x0 ;  /* 0x000000000000781c */ /* 0x000fe20003f2f038 */
[----:B------:R-:W-:Y:S01]  /*12d0*/  @UP1 ULDC.64 UR24, c[0x0][0x250] ;  /* 0x0000940000181ab9 */ /* 0x000fe20000000a00 */
[----:B------:R-:W-:Y:S01]  /*12e0*/  ISETP.GE.U32.AND P0, PT, R2, R5, PT ;  /* 0x000000050200720c */ /* 0x000fe20003f06070 */
[----:B------:R-:W-:Y:S01]  /*12f0*/  @UP0 UIADD3 UR47, UR13, UR15, URZ ;  /* 0x0000000f0d2f0290 */ /* 0x000fe2000fffe03f */
[----:B------:R-:W-:Y:S01]  /*1300*/  LOP3.LUT R2, R6, UR55, RZ, 0x3c, !PT ;  /* 0x0000003706027c12 */ /* 0x000fe2000f8e3cff */
[----:B------:R-:W-:Y:S01]  /*1310*/  @UP1 UIMAD.WIDE.U32 UR14, UR22, UR26, URZ ;  /* 0x0000001a160e12a5 */ /* 0x000fe2000f8e003f */
[----:B------:R-:W-:Y:S02]  /*1320*/  @UP3 ULDC UR8, c[0x0][0x2e4] ;  /* 0x0000b90000083ab9 */ /* 0x000fe40000000800 */
[----:B------:R-:W-:Y:S01]  /*1330*/  ISETP.GE.AND P2, PT, R2, RZ, PT ;  /* 0x000000ff0200720c */ /* 0x000fe20003f46270 */
[----:B------:R-:W-:-:S02]  /*1340*/  @UP1 UIMAD UR22, UR22, UR27, URZ ;  /* 0x0000001b161612a4 */ /* 0x000fc4000f8e023f */
[----:B------:R-:W-:Y:S02]  /*1350*/  @UP1 UIMAD.WIDE.U32 UR12, UR31, UR24, URZ ;  /* 0x000000181f0c12a5 */ /* 0x000fe4000f8e003f */
[----:B------:R-:W-:Y:S02]  /*1360*/  @UP3 UIMAD UR20, UR55, UR8, UR9 ;  /* 0x00000008371432a4 */ /* 0x000fe4000f8e0209 */
[----:B------:R-:W-:Y:S01]  /*1370*/  @P0 VIADD R0, R0, 0x1 ;  /* 0x0000000100000836 */ /* 0x000fe20000000000 */
[----:B------:R-:W-:Y:S01]  /*1380*/  PLOP3.LUT P0, PT, PT, PT, UP1, 0x80, 0x0 ;  /* 0x000000000000781c */ /* 0x000fe20003f0f018 */
[----:B------:R-:W-:Y:S02]  /*1390*/  @!UP3 UIMAD UR8, UR45, UR60, UR55 ;  /* 0x0000003c2d08b2a4 */ /* 0x000fe4000f8e0237 */
[----:B------:R-:W-:Y:S01]  /*13a0*/  UIMAD UR50, UR55, UR61, URZ ;  /* 0x0000003d373272a4 */ /* 0x000fe2000f8e023f */
[----:B------:R-:W-:Y:S01]  /*13b0*/  IMAD.MOV.U32 R4, RZ, RZ, R0 ;  /* 0x000000ffff047224 */ /* 0x000fe200078e0000 */
[----:B------:R-:W-:-:S02]  /*13c0*/  @UP1 UIMAD UR10, UR31, UR25, URZ ;  /* 0x000000191f0a12a4 */ /* 0x000fc4000f8e023f */
[----:B------:R-:W-:Y:S02]  /*13d0*/  USEL UR52, UR32, URZ, UP4 ;  /* 0x0000003f20347287 */ /* 0x000fe4000a000000 */
[----:B------:R-:W-:Y:S01]  /*13e0*/  USEL UR51, UR49, URZ, UP4 ;  /* 0x0000003f31337287 */ /* 0x000fe2000a000000 */
[----:B------:R-:W-:Y:S01]  /*13f0*/  @!P2 IADD3 R4, -R4, RZ, RZ ;  /* 0x000000ff0404a210 */ /* 0x000fe20007ffe1ff */
[----:B------:R-:W-:Y:S01]  /*1400*/  @!UP3 UIMAD UR20, UR8, UR23, URZ ;  /* 0x000000170814b2a4 */ /* 0x000fe2000f8e023f */
[----:B------:R-:W-:Y:S01]  /*1410*/  @!P3 LOP3.LUT R4, RZ, R6, RZ, 0x33, !PT ;  /* 0x00000006ff04b212 */ /* 0x000fe200078e33ff */
[----:B------:R-:W-:Y:S02]  /*1420*/  @UP1 UIADD3 UR31, UR15, UR22, URZ ;  /* 0x000000160f1f1290 */ /* 0x000fe4000fffe03f */
[----:B------:R-:W-:Y:S02]  /*1430*/  USHF.R.S32.HI UR38, URZ, 0x1f, UR28 ;  /* 0x0000001f3f267899 */ /* 0x000fe4000801141c */
[----:B------:R-:W-:-:S02]  /*1440*/  @!UP0 UIADD3 UR48, UR41, UR39, URZ ;  /* 0x0000002729308290 */ /* 0x000fc4000fffe03f */
[----:B------:R-:W-:Y:S02]  /*1450*/  USHF.R.S32.HI UR53, URZ, 0x1f, UR50 ;  /* 0x0000001f3f357899 */ /* 0x000fe40008011432 */
[----:B------:R-:W-:Y:S02]  /*1460*/  USHF.R.S32.HI UR44, URZ, 0x6, UR21 ;  /* 0x000000063f2c7899 */ /* 0x000fe40008011415 */
[----:B------:R-:W-:Y:S02]  /*1470*/  @UP1 UIADD3 UR32, UR13, UR10, URZ ;  /* 0x0000000a0d201290 */ /* 0x000fe4000fffe03f */
        /* <DEDUP_REMOVED lines=16> */
.L_x_876:
        /* <DEDUP_REMOVED lines=13> */
.L_x_877:
        /* <DEDUP_REMOVED lines=11> */
.L_x_878:
[----:B------:R-:W-:-:S04]  /*1700*/  UIMAD UR5, UR45, UR60, UR55 ;  /* 0x0000003c2d0572a4 */ /* 0x000fc8000f8e0237 */
[----:B------:R-:W-:-:S12]  /*1710*/  UIMAD UR5, UR5, UR58, URZ ;  /* 0x0000003a050572a4 */ /* 0x000fd8000f8e023f */
.L_x_879:
[----:B------:R-:W1:Y:S01]  /*1720*/  S2R R21, SR_TID.X ;  /* 0x0000000000157919 */ /* 0x000e620000002100 */
[----:B------:R-:W2:Y:S01]  /*1730*/  LDC.64 R10, c[0x0][0x420] ;  /* 0x00010800ff0a7b82 */ /* 0x000ea20000000a00 */
[----:B------:R-:W-:Y:S01]  /*1740*/  UIADD3 UR39, UR16, UR5, URZ ;  /* 0x0000000510277290 */ /* 0x000fe2000fffe03f */
[----:B------:R-:W-:Y:S01]  /*1750*/  BSSY B1, `(.L_x_875) ;  /* 0x0000799000017945 */ /* 0x000fe20003800000 */
[----:B------:R-:W-:Y:S02]  /*1760*/  UIADD3 UR5, -UR11, UR29, UR28 ;  /* 0x0000001d0b057290 */ /* 0x000fe4000fffe11c */
[----:B------:R-:W-:Y:S01]  /*1770*/  USHF.R.S32.HI UR17, URZ, 0x1f, UR55 ;  /* 0x0000001f3f117899 */ /* 0x000fe20008011437 */
[----:B------:R-:W-:Y:S01]  /*1780*/  ULDC UR9, c[0x0][0x398] ;  /* 0x0000e60000097ab9 */ /* 0x000fe20000000800 */
[----:B------:R-:W-:Y:S01]  /*1790*/  ULDC.64 UR12, c[0x0][0x428] ;  /* 0x00010a00000c7ab9 */ /* 0x000fe20000000a00 */
[----:B------:R-:W-:Y:S02]  /*17a0*/  UIADD3 UR5, UR5, -UR9, URZ ;  /* 0x8000000905057290 */ /* 0x000fe4000fffe03f */
[----:B------:R-:W-:-:S02]  /*17b0*/  UIMAD UR9, UR17, UR12, URZ ;  /* 0x0000000c110972a4 */ /* 0x000fc4000f8e023f */
[----:B------:R-:W-:Y:S02]  /*17c0*/  UIADD3 UR21, UR16, UR20, URZ ;  /* 0x0000001410157290 */ /* 0x000fe4000fffe03f */
[----:B------:R-:W-:Y:S01]  /*17d0*/  UIMAD UR20, UR61, UR60, URZ ;  /* 0x0000003c3d1472a4 */ /* 0x000fe2000f8e023f */
[----:B------:R-:W-:Y:S01]  /*17e0*/  ULDC.64 UR14, c[0x0][0x258] ;  /* 0x00009600000e7ab9 */ /* 0x000fe20000000a00 */
[----:B------:R-:W-:Y:S01]  /*17f0*/  UIMAD UR13, UR55, UR13, UR9 ;  /* 0x0000000d370d72a4 */ /* 0x000fe2000f8e0209 */
[----:B------:R-:W-:Y:S01]  /*1800*/  IMAD.U32 R12, RZ, RZ, UR14 ;  /* 0x0000000eff0c7e24 */ /* 0x000fe2000f8e00ff */
[----:B------:R-:W-:Y:S02]  /*1810*/  UIMAD UR9, UR17, UR14, URZ ;  /* 0x0000000e110972a4 */ /* 0x000fe4000f8e023f */
[----:B------:R-:W-:Y:S01]  /*1820*/  USHF.R.S32.HI UR17, URZ, 0x1f, UR5 ;  /* 0x0000001f3f117899 */ /* 0x000fe20008011405 */
[----:B------:R-:W-:Y:S01]  /*1830*/  ULDC.64 UR60, c[0x0][0x2b0] ;  /* 0x0000ac00003c7ab9 */ /* 0x000fe20000000a00 */
[----:B------:R-:W-:-:S02]  /*1840*/  UIMAD UR15, UR55, UR15, UR9 ;  /* 0x0000000f370f72a4 */ /* 0x000fc4000f8e0209 */
[----:B------:R-:W-:Y:S01]  /*1850*/  ULEA.HI UR17, UR17, UR5, URZ, 0x6 ;  /* 0x0000000511117291 */ /* 0x000fe2000f8f303f */
[----:B------:R-:W-:Y:S01]  /*1860*/  ULDC.64 UR42, c[0x0][0x210] ;  /* 0x00008400002a7ab9 */ /* 0x000fe20000000a00 */
[----:B------:R-:W-:Y:S01]  /*1870*/  ULDC.64 UR40, c[0x0][0x3e0] ;  /* 0x0000f80000287ab9 */ /* 0x000fe20000000a00 */
[----:B-1----:R-:W-:Y:S01]  /*1880*/  SHF.R.S32.HI R28, RZ, 0x1f, R21 ;  /* 0x0000001fff1c7819 */ /* 0x002fe20000011415 */
[----:B------:R-:W-:-:S03]  /*1890*/  USHF.R.S32.HI UR17, URZ, 0x6, UR17 ;  /* 0x000000063f117899 */ /* 0x000fc60008011411 */
        /* <DEDUP_REMOVED lines=16> */
[----:B------:R-:W-:-:S04]  /*19a0*/  IADD3 R8, P1, R6, UR54, RZ ;  /* 0x0000003606087c10 */ /* 0x000fc8000ff3e0ff */
        /* <DEDUP_REMOVED lines=8> */
[----:B------:R-:W-:Y:S01]  /*1a30*/  USHF.R.S32.HI UR8, URZ, 0x1f, UR8 ;  /* 0x0000001f3f087899 */ /* 0x000fe20008011408 */
[----:B------:R-:W-:-:S02]  /*1a40*/  ULDC.64 UR36, c[0x0][0x400] ;  /* 0x0001000000247ab9 */ /* 0x000fc40000000a00 */
[----:B------:R-:W-:Y:S01]  /*1a50*/  IMAD.WIDE.U32 R6, R10, UR16, R6 ;  /* 0x000000100a067c25 */ /* 0x000fe2000f8e0006 */
[----:B------:R-:W-:Y:S01]  /*1a60*/  UIADD3.X UR8, UR49, UR8, UR53, UP2, UP0 ;  /* 0x0000000831087290 */ /* 0x000fe200097e0435 */
[----:B------:R-:W-:Y:S01]  /*1a70*/  LEA R236, P3, R8, UR42, 0x1 ;  /* 0x0000002a08ec7c11 */ /* 0x000fe2000f8608ff */
[----:B------:R-:W-:Y:S01]  /*1a80*/  UIADD3 UR10, UP3, UP2, UR52, UR10, UR56 ;  /* 0x0000000a340a7290 */ /* 0x000fe2000fa7e038 */
[----:B------:R-:W-:Y:S01]  /*1a90*/  IMAD.IADD R7, R7, 0x1, R5 ;  /* 0x0000000107077824 */ /* 0x000fe200078e0205 */
[----:B------:R-:W-:Y:S01]  /*1aa0*/  UISETP.LT.AND UP0, UPT, URZ, UR17, UPT ;  /* 0x000000113f00728c */ /* 0x000fe2000bf01270 */
[----:B------:R-:W-:Y:S01]  /*1ab0*/  IMAD.U32 R5, RZ, RZ, UR12 ;  /* 0x0000000cff057e24 */ /* 0x000fe2000f8e00ff */
[----:B------:R-:W-:Y:S01]  /*1ac0*/  UIADD3.X UR5, UR51, UR8, UR47, UP3, UP2 ;  /* 0x0000000833057290 */ /* 0x000fe20009fe442f */
[----:B------:R-:W-:Y:S01]  /*1ad0*/  VIADD R9, R9, UR15 ;  /* 0x0000000f09097c36 */ /* 0x000fe20008000000 */
[----:B------:R-:W-:Y:S01]  /*1ae0*/  USEL UR17, URZ, UR17, !UP0 ;  /* 0x000000113f117287 */ /* 0x000fe2000c000000 */
[----:B------:R-:W-:Y:S01]  /*1af0*/  IMAD.WIDE.U32 R6, R5, UR55, R6 ;  /* 0x0000003705067c25 */ /* 0x000fe2000f8e0006 */
[----:B------:R-:W-:Y:S01]  /*1b00*/  LOP3.LUT R5, R16, 0xffffffe0, RZ, 0xc0, !PT ;  /* 0xffffffe010057812 */ /* 0x000fe200078ec0ff */
[----:B------:R-:W-:Y:S01]  /*1b10*/  UIMAD.WIDE UR8, UR21, 0x4, UR60 ;  /* 0x00000004150878a5 */ /* 0x000fe2000f8e023c */
[----:B------:R-:W-:Y:S01]  /*1b20*/  LEA.HI.X R237, R8, UR43, R9, 0x1, P3 ;  /* 0x0000002b08ed7c11 */ /* 0x000fe200098f0c09 */
[----:B------:R-:W-:Y:S01]  /*1b30*/  UISETP.GT.AND UP0, UPT, UR44, UR17, UPT ;  /* 0x000000112c00728c */ /* 0x000fe2000bf04270 */
[----:B------:R-:W-:Y:S01]  /*1b40*/  VIADD R7, R7, UR13 ;  /* 0x0000000d07077c36 */ /* 0x000fe20008000000 */
[----:B------:R-:W-:Y:S01]  /*1b50*/  ULDC.64 UR60, c[0x0][0x478] ;  /* 0x00011e00003c7ab9 */ /* 0x000fe20000000a00 */
[----:B------:R-:W-:-:S02]  /*1b60*/  IMAD.IADD R5, R21, 0x1, -R5 ;  /* 0x0000000115057824 */ /* 0x000fc400078e0a05 */
[----:B------:R-:W-:Y:S01]  /*1b70*/  IMAD.WIDE.U32 R6, R0, R10, R6 ;  /* 0x0000000a00067225 */ /* 0x000fe200078e0006 */
[----:B------:R-:W-:Y:S01]  /*1b80*/  UMOV UR13, UR8 ;  /* 0x00000008000d7c82 */ /* 0x000fe20008000000 */
[----:B------:R-:W-:Y:S02]  /*1b90*/  UMOV UR12, UR9 ;  /* 0x00000009000c7c82 */ /* 0x000fe40008000000 */
[----:B------:R-:W-:Y:S01]  /*1ba0*/  IMAD R13, R17, UR20, R5 ;  /* 0x00000014110d7c24 */ /* 0x000fe2000f8e0205 */
[----:B------:R-:W-:Y:S01]  /*1bb0*/  UIMAD.WIDE UR20, UR39, 0x4, UR60 ;  /* 0x00000004271478a5 */ /* 0x000fe2000f8e023c */
[----:B------:R-:W-:Y:S01]  /*1bc0*/  IMAD.IADD R7, R7, 0x1, R14 ;  /* 0x0000000107077824 */ /* 0x000fe200078e020e */
[C---:B------:R-:W-:Y:S02]  /*1bd0*/  LEA R234, P2, R6.reuse, UR40, 0x1 ;  /* 0x0000002806ea7c11 */ /* 0x040fe4000f8408ff */
[C---:B------:R-:W-:Y:S02]  /*1be0*/  IADD3 R12, P1, R13.reuse, UR10, RZ ;  /* 0x0000000a0d0c7c10 */ /* 0x040fe4000ff3e0ff */
[----:B------:R-:W-:Y:S01]  /*1bf0*/  LEA.HI.X R235, R6, UR41, R7, 0x1, P2 ;  /* 0x0000002906eb7c11 */ /* 0x000fe200090f0c07 */
[----:B------:R-:W-:Y:S01]  /*1c00*/  UMOV UR15, UR20 ;  /* 0x00000014000f7c82 */ /* 0x000fe20008000000 */
[----:B------:R-:W-:Y:S01]  /*1c10*/  LEA.HI.X.SX32 R13, R13, UR5, 0x1, P1 ;  /* 0x000000050d0d7c11 */ /* 0x000fe200088f0eff */
[----:B------:R-:W-:Y:S01]  /*1c20*/  UIADD3 UR5, UR44, -0x1, URZ ;  /* 0xffffffff2c057890 */ /* 0x000fe2000fffe03f */
[----:B------:R-:W-:Y:S01]  /*1c30*/  LEA R228, P1, R12, UR36, 0x2 ;  /* 0x000000240ce47c11 */ /* 0x000fe2000f8210ff */
[----:B------:R-:W-:-:S03]  /*1c40*/  UMOV UR14, UR21 ;  /* 0x00000015000e7c82 */ /* 0x000fc60008000000 */
[----:B------:R-:W-:Y:S02]  /*1c50*/  LEA.HI.X R229, R12, UR37, R13, 0x2, P1 ;  /* 0x000000250ce57c11 */ /* 0x000fe400088f140d */
[----:B------:R-:W-:-:S13]  /*1c60*/  PLOP3.LUT P1, PT, PT, PT, UP0, 0x80, 0x0 ;  /* 0x000000000000781c */ /* 0x000fda0003f2f008 */
        /* <DEDUP_REMOVED lines=20> */
.L_x_881:
        /* <DEDUP_REMOVED lines=19> */
.L_x_882:
        /* <DEDUP_REMOVED lines=33> */
.L_x_884:
[----:B------:R-:W-:Y:S05]  /*20f0*/  BSYNC B0 ;  /* 0x0000000000007941 */ /* 0x000fea0003800000 */
.L_x_883:
        /* <DEDUP_REMOVED lines=16> */
.L_x_886:
[----:B------:R-:W-:Y:S05]  /*2200*/  BSYNC B0 ;  /* 0x0000000000007941 */ /* 0x000fea0003800000 */
.L_x_885:
        /* <DEDUP_REMOVED lines=29> */
.L_x_888:
[----:B------:R-:W-:Y:S05]  /*23e0*/  BSYNC B0 ;  /* 0x0000000000007941 */ /* 0x000fea0003800000 */
.L_x_887:
        /* <DEDUP_REMOVED lines=16> */
.L_x_880:
        /* <DEDUP_REMOVED lines=60> */
.L_x_891:
[----:B------:R-:W-:Y:S01]  /*28b0*/  @!PT LDS RZ, [RZ] ;  /* 0x00000000fffff984 */ /* 0x000fe20000000800 */
[----:B------:R-:W-:Y:S01]  /*28c0*/  @!PT LDS RZ, [RZ] ;  /* 0x00000000fffff984 */ /* 0x000fe20000000800 */
[----:B------:R-:W-:Y:S01]  /*28d0*/  @!PT LDS RZ, [RZ] ;  /* 0x00000000fffff984 */ /* 0x000fe20000000800 */
[----:B------:R1:W-:Y:S04]  /*28e0*/  LDGSTS.E.BYPASS.LTC128B.128 [R231], desc[UR6][R236.64] ;  /* 0x00000000ece77fae */ /* 0x0003e8000b901d46 */
[----:B------:R1:W-:Y:S04]  /*28f0*/  LDGSTS.E.BYPASS.LTC128B.128 [R231+0x2000], desc[UR6][R236.64+0x80] ;  /* 0x02000080ece77fae */ /* 0x0003e8000b901d46 */
[----:B------:R1:W-:Y:S04]  /*2900*/  LDGSTS.E.BYPASS.LTC128B.128 [R231+0x4000], desc[UR6][R236.64+0x100] ;  /* 0x04000100ece77fae */ /* 0x0003e8000b901d46 */
[----:B------:R1:W-:Y:S02]  /*2910*/  LDGSTS.E.BYPASS.LTC128B.128 [R231+0x6000], desc[UR6][R236.64+0x180] ;  /* 0x06000180ece77fae */ /* 0x0003e4000b901d46 */
.L_x_892:
[----:B------:R-:W-:Y:S05]  /*2920*/  BSYNC B0 ;  /* 0x0000000000007941 */ /* 0x000fea0003800000 */
.L_x_890:
        /* <DEDUP_REMOVED lines=21> */
.L_x_894:
        /* <DEDUP_REMOVED lines=10> */
.L_x_895:
[----:B------:R-:W-:Y:S05]  /*2b20*/  BSYNC B0 ;  /* 0x0000000000007941 */ /* 0x000fea0003800000 */
.L_x_893:
        /* <DEDUP_REMOVED lines=39> */
[----:B------:R-:W-:Y:S01]  /*2da0*/  CS2R R188, SRZ ;  /* 0x0000000000bc7805 */ /* 0x000fe2000001ff00 */
        /* <DEDUP_REMOVED lines=70> */
[----:B------:R-:W-:Y:S01]  /*3210*/  UIADD3 UR20, UR29, 0x40, UR28 ;  /* 0x000000401d147890 */ /* 0x000fe2000fffe01c */
[----:B------:R-:W-:Y:S01]  /*3220*/  SHF.R.S32.HI R0, RZ, 0x1f, R14 ;  /* 0x0000001fff007819 */ /* 0x000fe2000001140e */
[----:B------:R-:W-:Y:S01]  /*3230*/  @!P2 LDGSTS.E.BYPASS.LTC128B.128 [R232+0x1c000], desc[UR6][R2.64+0x100] ;  /* 0x1c00010002e8afae */ /* 0x000fe2000b901d46 */
[----:B------:R-:W-:Y:S01]  /*3240*/  IMAD.MOV.U32 R252, RZ, RZ, 0x8 ;  /* 0x00000008fffc7424 */ /* 0x000fe200078e00ff */
        /* <DEDUP_REMOVED lines=55> */
[----:B------:R-:W-:Y:S01]  /*35c0*/  LEA.HI R0, R28, R21, RZ, 0x4 ;  /* 0x000000151c007211 */ /* 0x000fe200078f20ff */
[----:B------:R-:W-:Y:S01]  /*35d0*/  VIADD R14, R14, 0x1 ;  /* 0x000000010e0e7836 */ /* 0x000fe20000000000 */
[----:B------:R-:W-:Y:S01]  /*35e0*/  CS2R R26, SRZ ;  /* 0x00000000001a7805 */ /* 0x000fe2000001ff00 */
[----:B------:R-:W-:Y:S01]  /*35f0*/  @!PT LDS RZ, [RZ] ;  /* 0x00000000fffff984 */ /* 0x000fe20000000800 */
[----:B------:R-:W-:Y:S01]  /*3600*/  @!PT LDS RZ, [RZ] ;  /* 0x00000000fffff984 */ /* 0x000fe20000000800 */
[----:B------:R-:W-:Y:S01]  /*3610*/  @!PT LDS RZ, [RZ] ;  /* 0x00000000fffff984 */ /* 0x000fe20000000800 */
[----:B------:R-:W-:Y:S01]  /*3620*/  @!P2 LDGSTS.E.BYPASS.LTC128B.128 [R232+0x20000], desc[UR6][R4.64] ;  /* 0x2000000004e8afae */ /* 0x000fe2000b901d46 */
[----:B------:R-:W-:-:S02]  /*3630*/  CS2R R24, SRZ ;  /* 0x0000000000187805 */ /* 0x000fc4000001ff00 */
[----:B------:R-:W-:Y:S01]  /*3640*/  CS2R R22, SRZ ;  /* 0x0000000000167805 */ /* 0x000fe2000001ff00 */
[----:B------:R-:W-:Y:S01]  /*3650*/  ULDC UR21, c[0x0][0x2dc] ;  /* 0x0000b70000157ab9 */ /* 0x000fe20000000800 */
[----:B------:R-:W-:Y:S01]  /*3660*/  @!P2 LDGSTS.E.BYPASS.LTC128B.128 [R232+0x22000], desc[UR6][R4.64+0x80] ;  /* 0x2200008004e8afae */ /* 0x000fe2000b901d46 */
[----:B------:R-:W-:Y:S01]  /*3670*/  UIADD3 UR20, UR20, -UR11, URZ ;  /* 0x8000000b14147290 */ /* 0x000fe2000fffe03f */
[----:B------:R-:W-:Y:S02]  /*3680*/  ULDC UR8, c[0x0][0x39c] ;  /* 0x0000e70000087ab9 */ /* 0x000fe40000000800 */
[----:B------:R-:W-:Y:S01]  /*3690*/  @!P2 LDGSTS.E.BYPASS.LTC128B.128 [R232+0x24000], desc[UR6][R4.64+0x100] ;  /* 0x2400010004e8afae */ /* 0x000fe2000b901d46 */
[----:B------:R-:W-:-:S03]  /*36a0*/  ULDC UR16, c[0x0][0x2ec] ;  /* 0x0000bb0000107ab9 */ /* 0x000fc60000000800 */
[----:B------:R1:W-:Y:S01]  /*36b0*/  @!P2 LDGSTS.E.BYPASS.LTC128B.128 [R232+0x26000], desc[UR6][R4.64+0x180] ;  /* 0x2600018004e8afae */ /* 0x0003e2000b901d46 */
[----:B------:R-:W-:-:S03]  /*36c0*/  LOP3.LUT R0, R0, 0xfffffff0, RZ, 0xc0, !PT ;  /* 0xfffffff000007812 */ /* 0x000fc600078ec0ff */
[----:B------:R4:W-:Y:S01]  /*36d0*/  @P1 STS.128 [R232+0x21000], RZ ;  /* 0x021000ffe8001388 */ /* 0x0009e20000000c00 */
[----:B-1----:R-:W-:-:S03]  /*36e0*/  IADD3 R4, P2, R244, UR13, RZ ;  /* 0x0000000df4047c10 */ /* 0x002fc6000ff5e0ff */
[----:B------:R4:W-:Y:S01]  /*36f0*/  @P1 STS.128 [R232+0x23000], RZ ;  /* 0x023000ffe8001388 */ /* 0x0009e20000000c00 */
[----:B------:R-:W-:-:S03]  /*3700*/  IADD3.X R5, R243, UR12, RZ, P2, !PT ;  /* 0x0000000cf3057c10 */ /* 0x000fc600097fe4ff */
[----:B------:R4:W-:Y:S04]  /*3710*/  @P1 STS.128 [R232+0x25000], RZ ;  /* 0x025000ffe8001388 */ /* 0x0009e80000000c00 */
[----:B------:R-:W5:Y:S04]  /*3720*/  @!P3 LDG.E R241, desc[UR6][R4.64] ;  /* 0x0000000604f1b981 */ /* 0x000f68000c1e1900 */
[----:B------:R-:W5:Y:S01]  /*3730*/  @!P5 LDG.E R242, desc[UR6][R4.64+0x20] ;  /* 0x0000200604f2d981 */ /* 0x000f62000c1e1900 */
[----:B------:R-:W-:-:S03]  /*3740*/  IMAD.IADD R0, R21, 0x1, -R0 ;  /* 0x0000000115007824 */ /* 0x000fc600078e0a00 */
        /* <DEDUP_REMOVED lines=18> */
[----:B------:R-:W-:Y:S02]  /*3870*/  SEL R220, R220, 0xffffffc0, !P2 ;  /* 0xffffffc0dcdc7807 */ /* 0x000fe40005000000 */
[----:B------:R-:W-:Y:S01]  /*3880*/  SEL R0, R0, R226, !P0 ;  /* 0x000000e200007207 */ /* 0x000fe20004000000 */
[----:B------:R-:W-:Y:S01]  /*3890*/  IMAD.IADD R223, R222, 0x1, R221 ;  /* 0x00000001dedf7824 */ /* 0x000fe200078e02dd */
[----:B------:R-:W-:-:S02]  /*38a0*/  SEL R2, R2, R227, !P0 ;  /* 0x000000e302027207 */ /* 0x000fc40004000000 */
[----:B------:R-:W-:Y:S02]  /*38b0*/  CS2R R28, SRZ ;  /* 0x00000000001c7805 */ /* 0x000fe4000001ff00 */
[----:B------:R-:W-:Y:S02]  /*38c0*/  IADD3 R247, R14, UR11, -R3 ;  /* 0x0000000b0ef77c10 */ /* 0x000fe4000fffe803 */
[----:B------:R-:W-:Y:S02]  /*38d0*/  CS2R R20, SRZ ;  /* 0x0000000000147805 */ /* 0x000fe4000001ff00 */
[----:B------:R-:W-:Y:S01]  /*38e0*/  LEA R217, R0, UR4, 0x1 ;  /* 0x0000000400d97c11 */ /* 0x000fe2000f8e08ff */
[----:B------:R-:W-:Y:S01]  /*38f0*/  IMAD.IADD R224, R222, 0x1, R220 ;  /* 0x00000001dee07824 */ /* 0x000fe200078e02dc */
[----:B------:R-:W-:Y:S01]  /*3900*/  LEA R212, R2, UR4, 0x1 ;  /* 0x0000000402d47c11 */ /* 0x000fe2000f8e08ff */
[----:B---34-:R-:W-:-:S07]  /*3910*/  IMAD.IADD R225, R220, 0x1, R223 ;  /* 0x00000001dce17824 */ /* 0x018fce00078e02df */
.L_x_898:
[----:B------:R-:W0:Y:S01]  /*3920*/  LDGDEPBAR ;  /* 0x00000000000079af */ /* 0x000e220000000000 */
[C---:B------:R-:W-:Y:S01]  /*3930*/  IADD3 R3, R217.reuse, R221, RZ ;  /* 0x000000ddd9037210 */ /* 0x040fe20007ffe0ff */
[----:B------:R-:W-:Y:S01]  /*3940*/  USHF.L.U32 UR9, UR5, 0x6, URZ ;  /* 0x0000000605097899 */ /* 0x000fe2000800063f */
[-C--:B------:R-:W-:Y:S01]  /*3950*/  IADD3 R2, R217, R220.reuse, RZ ;  /* 0x000000dcd9027210 */ /* 0x080fe20007ffe0ff */
[----:B------:R-:W-:Y:S01]  /*3960*/  USHF.L.U32 UR10, UR18, 0x6, URZ ;  /* 0x00000006120a7899 */ /* 0x000fe2000800063f */
[----:B------:R-:W-:Y:S01]  /*3970*/  IADD3 R0, R3, R220, RZ ;  /* 0x000000dc03007210 */ /* 0x000fe20007ffe0ff */
[----:B------:R-:W-:Y:S01]  /*3980*/  UISETP.GE.AND UP0, UPT, UR9, UR20, UPT ;  /* 0x000000140900728c */ /* 0x000fe2000bf06270 */
[C---:B-----5:R-:W-:Y:S01]  /*3990*/  FSETP.NEU.FTZ.AND P1, PT, R241.reuse, -INF , PT ;  /* 0xff800000f100780b */ /* 0x060fe20003f3d000 */
[----:B------:R-:W-:Y:S02]  /*39a0*/  UIADD3 UR10, UR10, 0x40, URZ ;  /* 0x000000400a0a7890 */ /* 0x000fe4000fffe03f */
[----:B------:R-:W-:Y:S02]  /*39b0*/  UISETP.GT.AND UP3, UPT, UR5, UR17, UPT ;  /* 0x000000110500728c */ /* 0x000fe4000bf64270 */
[----:B------:R-:W-:Y:S06]  /*39c0*/  UISETP.LT.AND UP0, UPT, UR10, UR11, UP0 ;  /* 0x0000000b0a00728c */ /* 0x000fec0008701270 */
[----:B------:R-:W-:Y:S01]  /*39d0*/  PLOP3.LUT P0, PT, PT, PT, UP0, 0x80, 0x0 ;  /* 0x000000000000781c */ /* 0x000fe20003f0f008 */
[----:B------:R-:W-:Y:S04]  /*39e0*/  DEPBAR.LE SB0, 0x0 ;  /* 0x000080000000791a */ /* 0x000fe80000000000 */
[----:B------:R-:W-:Y:S06]  /*39f0*/  BAR.SYNC.DEFER_BLOCKING 0x0 ;  /* 0x0000000000007b1d */ /* 0x000fec0000010000 */
[----:B------:R-:W-:Y:S05]  /*3a00*/  LDSM.16.M88.4 R16, [R217] ;  /* 0x00000000d910783b */ /* 0x000fea0000000200 */
        /* <DEDUP_REMOVED lines=84> */
[----:B------:R4:W1:Y:S05]  /*3f50*/  LDSM.16.M88.4 R92, [R3+0x6000] ;  /* 0x00600000035c783b */ /* 0x00086a0000000200 */
[C---:B------:R-:W-:Y:S01]  /*3f60*/  HMMA.16816.F32 R8, R100.reuse, R106, R8 ;  /* 0x0000006a6408723c */ /* 0x040fe20000001808 */
[----:B------:R-:W-:Y:S05]  /*3f70*/  LDSM.16.M88.4 R104, [R216+0x6000] ;  /* 0x00600000d868783b */ /* 0x000fea0000000200 */
[C---:B--2---:R-:W-:Y:S06]  /*3f80*/  HMMA.16816.F32 R12, R100.reuse, R88, R12 ;  /* 0x00000058640c723c */ /* 0x044fec000000180c */
[----:B------:R-:W-:Y:S01]  /*3f90*/  HMMA.16816.F32 R16, R100, R90, R16 ;  /* 0x0000005a6410723c */ /* 0x000fe20000001810 */
[----:B------:R-:W2:Y:S05]  /*3fa0*/  LDSM.16.M88.4 R88, [R213+0x6800] ;  /* 0x00680000d558783b */ /* 0x000eaa0000000200 */
[C---:B---3--:R-:W-:Y:S01]  /*3fb0*/  HMMA.16816.F32 R4, R108.reuse, R112, R4 ;  /* 0x000000706c04723c */ /* 0x048fe20000001804 */
[----:B------:R-:W3:Y:S04]  /*3fc0*/  LDSM.16.M88.4 R100, [R2+0x6000] ;  /* 0x006000000264783b */ /* 0x000ee80000000200 */
[----:B----4-:R-:W-:Y:S01]  /*3fd0*/  FMUL.FTZ R3, R241, 1.4426950216293334961 ;  /* 0x3fb8aa3bf1037820 */ /* 0x010fe20000410000 */
[C---:B------:R-:W-:Y:S01]  /*3fe0*/  HMMA.16816.F32 R8, R108.reuse, R114, R8 ;  /* 0x000000726c08723c */ /* 0x040fe20000001808 */
[----:B------:R-:W-:Y:S04]  /*3ff0*/  LDSM.16.M88.4 R112, [R215+0x6000] ;  /* 0x00600000d770783b */ /* 0x000fe80000000200 */
[----:B------:R-:W-:Y:S01]  /*4000*/  FSEL R3, R3, RZ, P1 ;  /* 0x000000ff03037208 */ /* 0x000fe20000800000 */
[C---:B-1----:R-:W-:Y:S03]  /*4010*/  HMMA.16816.F32 R12, R108.reuse, R84, R12 ;  /* 0x000000546c0c723c */ /* 0x042fe6000000180c */
[----:B------:R-:W-:Y:S03]  /*4020*/  FSETP.NEU.FTZ.AND P1, PT, R242, -INF , PT ;  /* 0xff800000f200780b */ /* 0x000fe60003f3d000 */
[----:B------:R-:W-:Y:S01]  /*4030*/  HMMA.16816.F32 R16, R108, R86, R16 ;  /* 0x000000566c10723c */ /* 0x000fe20000001810 */
[----:B------:R-:W1:Y:S05]  /*4040*/  LDSM.16.M88.4 R84, [R216+0x6800] ;  /* 0x00680000d854783b */ /* 0x000e6a0000000200 */
[C---:B------:R-:W-:Y:S01]  /*4050*/  HMMA.16816.F32 R4, R92.reuse, R96, R4 ;  /* 0x000000605c04723c */ /* 0x040fe20000001804 */
[----:B------:R4:W1:Y:S05]  /*4060*/  LDSM.16.M88.4 R108, [R0+0x6000] ;  /* 0x00600000006c783b */ /* 0x00086a0000000200 */
[C---:B------:R-:W-:Y:S06]  /*4070*/  HMMA.16816.F32 R8, R92.reuse, R98, R8 ;  /* 0x000000625c08723c */ /* 0x040fec0000001808 */
[C---:B--2---:R-:W-:Y:S06]  /*4080*/  HMMA.16816.F32 R12, R92.reuse, R88, R12 ;  /* 0x000000585c0c723c */ /* 0x044fec000000180c */
[----:B------:R-:W-:Y:S06]  /*4090*/  HMMA.16816.F32 R16, R92, R90, R16 ;  /* 0x0000005a5c10723c */ /* 0x000fec0000001810 */
[C---:B---3--:R-:W-:Y:S01]  /*40a0*/  HMMA.16816.F32 R4, R100.reuse, R104, R4 ;  /* 0x000000686404723c */ /* 0x048fe20000001804 */
[----:B----4-:R-:W-:Y:S04]  /*40b0*/  MOV R0, UR18 ;  /* 0x0000001200007c02 */ /* 0x010fe80008000f00 */
[----:B------:R-:W-:Y:S01]  /*40c0*/  @!P0 LEA R0, R0, R249, 0x6 ;  /* 0x000000f900008211 */ /* 0x000fe200078e30ff */
[C---:B------:R-:W-:Y:S06]  /*40d0*/  HMMA.16816.F32 R8, R100.reuse, R106, R8 ;  /* 0x0000006a6408723c */ /* 0x040fec0000001808 */
[C---:B-1----:R-:W-:Y:S06]  /*40e0*/  HMMA.16816.F32 R12, R100.reuse, R84, R12 ;  /* 0x00000054640c723c */ /* 0x042fec000000180c */
[----:B------:R-:W-:Y:S01]  /*40f0*/  HMMA.16816.F32 R16, R100, R86, R16 ;  /* 0x000000566410723c */ /* 0x000fe20000001810 */
[----:B------:R-:W1:Y:S05]  /*4100*/  LDSM.16.M88.4 R84, [R215+0x6800] ;  /* 0x00680000d754783b */ /* 0x000e6a0000000200 */
[C---:B------:R-:W-:Y:S06]  /*4110*/  HMMA.16816.F32 R4, R108.reuse, R112, R4 ;  /* 0x000000706c04723c */ /* 0x040fec0000001804 */
        /* <DEDUP_REMOVED lines=12> */
[----:B------:R1:W4:Y:S02]  /*41e0*/  MUFU.TANH R122, R5 ;  /* 0x00000005007a7308 */ /* 0x0003240000002400 */
[----:B------:R-:W-:Y:S08]  /*41f0*/  HMMA.16816.F32 R16, R108, R86, R16 ;  /* 0x000000566c10723c */ /* 0x000ff00000001810 */
[----:B------:R4:W-:Y:S03]  /*4200*/  MUFU.TANH R121, R8 ;  /* 0x0000000800797308 */ /* 0x0009e60000002400 */
[----:B--2---:R-:W-:Y:S02]  /*4210*/  @!P0 IADD3 R4, R247, UR9, RZ ;  /* 0x00000009f7048c10 */ /* 0x004fe4000fffe0ff */
[----:B---3--:R-:W-:Y:S05]  /*4220*/  MOV R2, R123 ;  /* 0x0000007b00027202 */ /* 0x008fea0000000f00 */
[----:B------:R2:W-:Y:S01]  /*4230*/  MUFU.TANH R129, R7 ;  /* 0x0000000700817308 */ /* 0x0005e20000002400 */
[C---:B-1----:R-:W-:Y:S02]  /*4240*/  @!P0 VIMNMX R5, R4.reuse, UR11, PT ;  /* 0x0000000b04058c48 */ /* 0x042fe4000bfe0100 */
[----:B------:R-:W-:Y:S02]  /*4250*/  @!P0 VIADDMNMX R4, R4, R252, UR11, PT ;  /* 0x0000000b04048e46 */ /* 0x000fe4000b8001fc */
[-C--:B------:R-:W-:Y:S01]  /*4260*/  @!P0 ISETP.GE.AND P2, PT, R0, R5.reuse, PT ;  /* 0x000000050000820c */ /* 0x080fe20003f46270 */
[----:B------:R-:W-:Y:S04]  /*4270*/  FMUL.FTZ R12, R12, UR8 ;  /* 0x000000080c0c7c20 */ /* 0x000fe80008410000 */
[----:B------:R-:W1:Y:S01]  /*4280*/  MUFU.TANH R196, R6 ;  /* 0x0000000600c47308 */ /* 0x000e620000002400 */
[----:B------:R-:W-:Y:S01]  /*4290*/  @!P0 FSEL R2, R123, -INF , !P2 ;  /* 0xff8000007b028808 */ /* 0x000fe20005000000 */
[----:B------:R-:W-:Y:S01]  /*42a0*/  FMUL.FTZ R13, R13, UR8 ;  /* 0x000000080d0d7c20 */ /* 0x000fe20008410000 */
[----:B----4-:R-:W-:Y:S01]  /*42b0*/  @!P0 IADD3 R8, R0, 0x1, RZ ;  /* 0x0000000100088810 */ /* 0x010fe20007ffe0ff */
[----:B------:R-:W-:Y:S01]  /*42c0*/  FMUL.FTZ R14, R14, UR8 ;  /* 0x000000080e0e7c20 */ /* 0x000fe20008410000 */
[----:B------:R-:W-:Y:S01]  /*42d0*/  FMUL.FTZ R15, R15, UR8 ;  /* 0x000000080f0f7c20 */ /* 0x000fe20008410000 */
[--C-:B------:R-:W-:Y:S01]  /*42e0*/  FFMA.FTZ R2, R2, UR16, -R3.reuse ;  /* 0x0000001002027c23 */ /* 0x100fe20008010803 */
[----:B------:R-:W-:Y:S03]  /*42f0*/  @!P0 ISETP.GE.AND P2, PT, R8, R5, PT ;  /* 0x000000050800820c */ /* 0x000fe60003f46270 */
[----:B------:R-:W3:Y:S01]  /*4300*/  MUFU.TANH R120, R9 ;  /* 0x0000000900787308 */ /* 0x000ee20000002400 */
[----:B--2---:R-:W-:Y:S01]  /*4310*/  MOV R7, R122 ;  /* 0x0000007a00077202 */ /* 0x004fe20000000f00 */
[----:B------:R-:W-:Y:S01]  /*4320*/  FMUL.FTZ R16, R16, UR8 ;  /* 0x0000000810107c20 */ /* 0x000fe20008410000 */
[----:B------:R-:W-:Y:S01]  /*4330*/  @!P0 FSEL R7, R122, -INF , !P2 ;  /* 0xff8000007a078808 */ /* 0x000fe20005000000 */
[----:B------:R-:W-:Y:S01]  /*4340*/  FMUL.FTZ R17, R17, UR8 ;  /* 0x0000000811117c20 */ /* 0x000fe20008410000 */
[----:B------:R-:W-:Y:S01]  /*4350*/  @!P0 ISETP.GE.AND P2, PT, R0, R4, PT ;  /* 0x000000040000820c */ /* 0x000fe20003f46270 */
[----:B------:R-:W-:Y:S01]  /*4360*/  FMUL.FTZ R18, R18, UR8 ;  /* 0x0000000812127c20 */ /* 0x000fe20008410000 */
[----:B------:R-:W-:Y:S03]  /*4370*/  FMUL.FTZ R19, R19, UR8 ;  /* 0x0000000813137c20 */ /* 0x000fe60008410000 */
[----:B------:R2:W-:Y:S01]  /*4380*/  MUFU.EX2 R204, R2 ;  /* 0x0000000200cc7308 */ /* 0x0005e20000000800 */
[--C-:B------:R-:W-:Y:S01]  /*4390*/  FFMA.FTZ R7, R7, UR16, -R3.reuse ;  /* 0x0000001007077c23 */ /* 0x100fe20008010803 */
[----:B-1----:R-:W-:Y:S02]  /*43a0*/  MOV R6, R196 ;  /* 0x000000c400067202 */ /* 0x002fe40000000f00 */
[----:B------:R-:W-:Y:S06]  /*43b0*/  @!P0 FSEL R6, R196, -INF , !P2 ;  /* 0xff800000c4068808 */ /* 0x000fec0005000000 */
[----:B------:R1:W-:Y:S10]  /*43c0*/  MUFU.EX2 R202, R7 ;  /* 0x0000000700ca7308 */ /* 0x0003f40000000800 */
[----:B------:R-:W4:Y:S01]  /*43d0*/  MUFU.TANH R131, R10 ;  /* 0x0000000a00837308 */ /* 0x000f220000002400 */
[----:B--2---:R-:W-:Y:S05]  /*43e0*/  FMUL.FTZ R2, R242, 1.4426950216293334961 ;  /* 0x3fb8aa3bf2027820 */ /* 0x004fea0000410000 */
[----:B------:R-:W-:Y:S02]  /*43f0*/  FSEL R2, R2, RZ, P1 ;  /* 0x000000ff02027208 */ /* 0x000fe40000800000 */
[----:B------:R-:W-:Y:S02]  /*4400*/  @!P0 ISETP.GE.AND P1, PT, R8, R4, PT ;  /* 0x000000040800820c */ /* 0x000fe40003f26270 */
[----:B------:R-:W-:Y:S01]  /*4410*/  MUFU.TANH R130, R11 ;  /* 0x0000000b00827308 */ /* 0x000fe20000002400 */
[----:B-1----:R-:W-:Y:S01]  /*4420*/  MOV R7, R129 ;  /* 0x0000008100077202 */ /* 0x002fe20000000f00 */
[--C-:B------:R-:W-:Y:S01]  /*4430*/  FFMA.FTZ R8, R6, UR16, -R2.reuse ;  /* 0x0000001006087c23 */ /* 0x100fe20008010802 */
[----:B------:R-:W-:Y:S02]  /*4440*/  @!P0 IADD3 R6, R0, 0x8, RZ ;  /* 0x0000000800068810 */ /* 0x000fe40007ffe0ff */
[----:B------:R-:W-:Y:S02]  /*4450*/  @!P0 FSEL R7, R129, -INF , !P1 ;  /* 0xff80000081078808 */ /* 0x000fe40004800000 */
[----:B------:R-:W-:Y:S03]  /*4460*/  @!P0 ISETP.GE.AND P1, PT, R6, R5, PT ;  /* 0x000000050600820c */ /* 0x000fe60003f26270 */
[----:B------:R1:W-:Y:S01]  /*4470*/  MUFU.EX2 R230, R8 ;  /* 0x0000000800e67308 */ /* 0x0003e20000000800 */
[--C-:B------:R-:W-:Y:S01]  /*4480*/  FFMA.FTZ R9, R7, UR16, -R2.reuse ;  /* 0x0000001007097c23 */ /* 0x100fe20008010802 */
[----:B------:R-:W-:Y:S08]  /*4490*/  @!P0 IADD3 R7, R0, 0x9, RZ ;  /* 0x0000000900078810 */ /* 0x000ff00007ffe0ff */
[----:B------:R3:W-:Y:S10]  /*44a0*/  MUFU.EX2 R211, R9 ;  /* 0x0000000900d37308 */ /* 0x0007f40000000800 */
[----:B------:R-:W2:Y:S01]  /*44b0*/  MUFU.TANH R124, R12 ;  /* 0x0000000c007c7308 */ /* 0x000ea20000002400 */
[----:B-1----:R-:W-:Y:S02]  /*44c0*/  MOV R8, R121 ;  /* 0x0000007900087202 */ /* 0x002fe40000000f00 */
[----:B------:R-:W-:Y:S02]  /*44d0*/  @!P0 FSEL R8, R121, -INF , !P1 ;  /* 0xff80000079088808 */ /* 0x000fe40004800000 */
[----:B------:R-:W-:Y:S03]  /*44e0*/  @!P0 ISETP.GE.AND P1, PT, R7, R5, PT ;  /* 0x000000050700820c */ /* 0x000fe60003f26270 */
[--C-:B------:R-:W-:Y:S01]  /*44f0*/  FFMA.FTZ R8, R8, UR16, -R3.reuse ;  /* 0x0000001008087c23 */ /* 0x100fe20008010803 */
[----:B---3--:R-:W-:Y:S01]  /*4500*/  MOV R9, R120 ;  /* 0x0000007800097202 */ /* 0x008fe20000000f00 */
[----:B------:R-:W1:Y:S01]  /*4510*/  MUFU.TANH R119, R13 ;  /* 0x0000000d00777308 */ /* 0x000e620000002400 */
[----:B------:R-:W-:Y:S02]  /*4520*/  @!P0 FSEL R9, R120, -INF , !P1 ;  /* 0xff80000078098808 */ /* 0x000fe40004800000 */
[-C--:B------:R-:W-:Y:S02]  /*4530*/  @!P0 ISETP.GE.AND P1, PT, R6, R4.reuse, PT ;  /* 0x000000040600820c */ /* 0x080fe40003f26270 */
[----:B----4-:R-:W-:Y:S02]  /*4540*/  MOV R6, R131 ;  /* 0x0000008300067202 */ /* 0x010fe40000000f00 */
[----:B------:R-:W-:Y:S03]  /*4550*/  @!P0 FSEL R6, R131, -INF , !P1 ;  /* 0xff80000083068808 */ /* 0x000fe60004800000 */
[----:B------:R3:W-:Y:S01]  /*4560*/  MUFU.EX2 R201, R8 ;  /* 0x0000000800c97308 */ /* 0x0007e20000000800 */
[----:B------:R-:W-:Y:S02]  /*4570*/  @!P0 ISETP.GE.AND P1, PT, R7, R4, PT ;  /* 0x000000040700820c */ /* 0x000fe40003f26270 */
[----:B------:R-:W-:Y:S01]  /*4580*/  @!P0 IADD3 R7, R0, 0x10, RZ ;  /* 0x0000001000078810 */ /* 0x000fe20007ffe0ff */
[--C-:B------:R-:W-:Y:S06]  /*4590*/  FFMA.FTZ R6, R6, UR16, -R2.reuse ;  /* 0x0000001006067c23 */ /* 0x100fec0008010802 */
[----:B------:R4:W-:Y:S10]  /*45a0*/  MUFU.EX2 R210, R6 ;  /* 0x0000000600d27308 */ /* 0x0009f40000000800 */
[----:B------:R-:W1:Y:S01]  /*45b0*/  MUFU.TANH R128, R14 ;  /* 0x0000000e00807308 */ /* 0x000e620000002400 */
[--C-:B---3--:R-:W-:Y:S01]  /*45c0*/  FFMA.FTZ R8, R9, UR16, -R3.reuse ;  /* 0x0000001009087c23 */ /* 0x108fe20008010803 */
[----:B--2---:R-:W-:Y:S08]  /*45d0*/  MOV R9, R124 ;  /* 0x0000007c00097202 */ /* 0x004ff00000000f00 */
[----:B------:R2:W-:Y:S01]  /*45e0*/  MUFU.EX2 R199, R8 ;  /* 0x0000000800c77308 */ /* 0x0005e20000000800 */
[----:B----4-:R-:W-:Y:S09]  /*45f0*/  @!P0 IADD3 R6, R0, 0x11, RZ ;  /* 0x0000001100068810 */ /* 0x010ff20007ffe0ff */
[----:B------:R-:W3:Y:S10]  /*4600*/  MUFU.TANH R127, R15 ;  /* 0x0000000f007f7308 */ /* 0x000ef40000002400 */
[----:B------:R-:W-:Y:S01]  /*4610*/  MUFU.TANH R118, R16 ;  /* 0x0000001000767308 */ /* 0x000fe20000002400 */
[----:B--2---:R-:W-:Y:S02]  /*4620*/  MOV R8, R130 ;  /* 0x0000008200087202 */ /* 0x004fe40000000f00 */
[----:B------:R-:W-:Y:S02]  /*4630*/  @!P0 FSEL R8, R130, -INF , !P1 ;  /* 0xff80000082088808 */ /* 0x000fe40004800000 */
[-C--:B------:R-:W-:Y:S03]  /*4640*/  @!P0 ISETP.GE.AND P1, PT, R7, R5.reuse, PT ;  /* 0x000000050700820c */ /* 0x080fe60003f26270 */
[--C-:B------:R-:W-:Y:S01]  /*4650*/  FFMA.FTZ R8, R8, UR16, -R2.reuse ;  /* 0x0000001008087c23 */ /* 0x100fe20008010802 */
[----:B------:R-:W-:Y:S01]  /*4660*/  @!P0 FSEL R9, R124, -INF , !P1 ;  /* 0xff8000007c098808 */ /* 0x000fe20004800000 */
[----:B------:R-:W2:Y:S01]  /*4670*/  MUFU.TANH R115, R17 ;  /* 0x0000001100737308 */ /* 0x000ea20000002400 */
[----:B------:R-:W-:Y:S03]  /*4680*/  @!P0 ISETP.GE.AND P1, PT, R6, R5, PT ;  /* 0x000000050600820c */ /* 0x000fe60003f26270 */
[--C-:B------:R-:W-:Y:S06]  /*4690*/  FFMA.FTZ R9, R9, UR16, -R3.reuse ;  /* 0x0000001009097c23 */ /* 0x100fec0008010803 */
[----:B------:R1:W-:Y:S10]  /*46a0*/  MUFU.EX2 R207, R8 ;  /* 0x0000000800cf7308 */ /* 0x0003f40000000800 */
[----:B------:R4:W-:Y:S10]  /*46b0*/  MUFU.EX2 R203, R9 ;  /* 0x0000000900cb7308 */ /* 0x0009f40000000800 */
[----:B------:R-:W-:Y:S01]  /*46c0*/  MUFU.TANH R126, R18 ;  /* 0x00000012007e7308 */ /* 0x000fe20000002400 */
[----:B-1----:R-:W-:Y:S02]  /*46d0*/  MOV R8, R119 ;  /* 0x0000007700087202 */ /* 0x002fe40000000f00 */
[----:B------:R-:W-:Y:S02]  /*46e0*/  @!P0 FSEL R8, R119, -INF , !P1 ;  /* 0xff80000077088808 */ /* 0x000fe40004800000 */
[----:B------:R-:W-:Y:S02]  /*46f0*/  @!P0 ISETP.GE.AND P1, PT, R7, R4, PT ;  /* 0x000000040700820c */ /* 0x000fe40003f26270 */
[----:B------:R-:W-:Y:S01]  /*4700*/  MOV R7, R128 ;  /* 0x0000008000077202 */ /* 0x000fe20000000f00 */
[--C-:B------:R-:W-:Y:S01]  /*4710*/  FFMA.FTZ R8, R8, UR16, -R3.reuse ;  /* 0x0000001008087c23 */ /* 0x100fe20008010803 */
[----:B------:R-:W-:Y:S01]  /*4720*/  @!P0 FSEL R7, R128, -INF , !P1 ;  /* 0xff80000080078808 */ /* 0x000fe20004800000 */
[----:B------:R-:W1:Y:S01]  /*4730*/  MUFU.TANH R125, R19 ;  /* 0x00000013007d7308 */ /* 0x000e620000002400 */
[-C--:B------:R-:W-:Y:S02]  /*4740*/  @!P0 ISETP.GE.AND P1, PT, R6, R4.reuse, PT ;  /* 0x000000040600820c */ /* 0x080fe40003f26270 */
[----:B---3--:R-:W-:Y:S02]  /*4750*/  MOV R6, R127 ;  /* 0x0000007f00067202 */ /* 0x008fe40000000f00 */
[----:B------:R-:W-:Y:S05]  /*4760*/  @!P0 FSEL R6, R127, -INF , !P1 ;  /* 0xff8000007f068808 */ /* 0x000fea0004800000 */
[----:B------:R3:W1:Y:S01]  /*4770*/  MUFU.EX2 R200, R8 ;  /* 0x0000000800c87308 */ /* 0x0006620000000800 */
[--C-:B----4-:R-:W-:Y:S01]  /*4780*/  FFMA.FTZ R9, R6, UR16, -R2.reuse ;  /* 0x0000001006097c23 */ /* 0x110fe20008010802 */
[C---:B------:R-:W-:Y:S08]  /*4790*/  @!P0 IADD3 R6, R0.reuse, 0x19, RZ ;  /* 0x0000001900068810 */ /* 0x040ff00007ffe0ff */
[----:B------:R-:W-:Y:S01]  /*47a0*/  MUFU.EX2 R208, R9 ;  /* 0x0000000900d07308 */ /* 0x000fe20000000800 */
[--C-:B---3--:R-:W-:Y:S01]  /*47b0*/  FFMA.FTZ R8, R7, UR16, -R2.reuse ;  /* 0x0000001007087c23 */ /* 0x108fe20008010802 */
[----:B------:R-:W-:Y:S02]  /*47c0*/  @!P0 IADD3 R7, R0, 0x18, RZ ;  /* 0x0000001800078810 */ /* 0x000fe40007ffe0ff */
[----:B--2---:R-:W-:Y:S06]  /*47d0*/  MOV R0, R115 ;  /* 0x0000007300007202 */ /* 0x004fec0000000f00 */
[----:B------:R2:W3:Y:S01]  /*47e0*/  MUFU.EX2 R209, R8 ;  /* 0x0000000800d17308 */ /* 0x0004e20000000800 */
[CC--:B------:R-:W-:Y:S02]  /*47f0*/  @!P0 ISETP.GE.AND P1, PT, R7.reuse, R5.reuse, PT ;  /* 0x000000050700820c */ /* 0x0c0fe40003f26270 */
[----:B------:R-:W-:Y:S02]  /*4800*/  @!P0 ISETP.GE.AND P2, PT, R7, R4, PT ;  /* 0x000000040700820c */ /* 0x000fe40003f46270 */
[----:B--2---:R-:W-:Y:S02]  /*4810*/  MOV R8, R118 ;  /* 0x0000007600087202 */ /* 0x004fe40000000f00 */
[----:B------:R-:W-:Y:S02]  /*4820*/  @!P0 FSEL R8, R118, -INF , !P1 ;  /* 0xff80000076088808 */ /* 0x000fe40004800000 */
[----:B------:R-:W-:Y:S03]  /*4830*/  @!P0 ISETP.GE.AND P1, PT, R6, R5, PT ;  /* 0x000000050600820c */ /* 0x000fe60003f26270 */
[--C-:B------:R-:W-:Y:S01]  /*4840*/  FFMA.FTZ R5, R8, UR16, -R3.reuse ;  /* 0x0000001008057c23 */ /* 0x100fe20008010803 */
[----:B------:R-:W-:Y:S02]  /*4850*/  @!P0 FSEL R0, R115, -INF , !P1 ;  /* 0xff80000073008808 */ /* 0x000fe40004800000 */
[----:B------:R-:W-:Y:S01]  /*4860*/  @!P0 ISETP.GE.AND P1, PT, R6, R4, PT ;  /* 0x000000040600820c */ /* 0x000fe20003f26270 */
[----:B------:R2:W-:Y:S01]  /*4870*/  MUFU.EX2 R198, R5 ;  /* 0x0000000500c67308 */ /* 0x0005e20000000800 */
[----:B------:R-:W-:Y:S01]  /*4880*/  F2FP.F16.F32.PACK_AB R4, R202, R204 ;  /* 0x000000ccca04723e */ /* 0x000fe200000000ff */
[----:B------:R-:W-:Y:S01]  /*4890*/  FFMA.FTZ R3, R0, UR16, -R3 ;  /* 0x0000001000037c23 */ /* 0x000fe20008010803 */
[----:B-1----:R-:W-:Y:S02]  /*48a0*/  MOV R0, R125 ;  /* 0x0000007d00007202 */ /* 0x002fe40000000f00 */
[----:B------:R-:W-:Y:S01]  /*48b0*/  @!P0 FSEL R0, R125, -INF , !P1 ;  /* 0xff8000007d008808 */ /* 0x000fe20004800000 */
[----:B------:R3:W-:Y:S01]  /*48c0*/  STS [R233+0x2a000], R4 ;  /* 0x02a00004e9007388 */ /* 0x0007e20000000800 */
[----:B------:R-:W-:Y:S03]  /*48d0*/  PLOP3.LUT P1, PT, PT, PT, UP3, 0x80, 0x0 ;  /* 0x000000000000781c */ /* 0x000fe60003f2f038 */
[----:B------:R1:W4:Y:S01]  /*48e0*/  MUFU.EX2 R197, R3 ;  /* 0x0000000300c57308 */ /* 0x0003220000000800 */
[----:B--2---:R-:W-:Y:S02]  /*48f0*/  MOV R5, R126 ;  /* 0x0000007e00057202 */ /* 0x004fe40000000f00 */
[----:B------:R-:W-:Y:S02]  /*4900*/  @!P0 FSEL R5, R126, -INF , !P2 ;  /* 0xff8000007e058808 */ /* 0x000fe40005000000 */
[----:B------:R-:W-:Y:S03]  /*4910*/  IADD3 R116, P0, R244, UR15, RZ ;  /* 0x0000000ff4747c10 */ /* 0x000fe6000ff1e0ff */
[--C-:B-1----:R-:W-:Y:S01]  /*4920*/  FFMA.FTZ R3, R5, UR16, -R2.reuse ;  /* 0x0000001005037c23 */ /* 0x102fe20008010802 */
[----:B------:R-:W-:Y:S01]  /*4930*/  FFMA.FTZ R2, R0, UR16, -R2 ;  /* 0x0000001000027c23 */ /* 0x000fe20008010802 */
[----:B------:R-:W-:Y:S02]  /*4940*/  F2FP.F16.F32.PACK_AB R0, R207, R210 ;  /* 0x000000d2cf00723e */ /* 0x000fe400000000ff */
[----:B------:R1:W-:Y:S01]  /*4950*/  MUFU.EX2 R206, R3 ;  /* 0x0000000300ce7308 */ /* 0x0003e20000000800 */
[----:B------:R-:W-:Y:S02]  /*4960*/  F2FP.F16.F32.PACK_AB R5, R200, R203 ;  /* 0x000000cbc805723e */ /* 0x000fe400000000ff */
[----:B---3--:R-:W-:Y:S02]  /*4970*/  F2FP.F16.F32.PACK_AB R4, R208, R209 ;  /* 0x000000d1d004723e */ /* 0x008fe400000000ff */
[----:B------:R-:W-:Y:S05]  /*4980*/  IADD3.X R117, R243, UR14, RZ, P0, !PT ;  /* 0x0000000ef3757c10 */ /* 0x000fea00087fe4ff */
[----:B------:R2:W3:Y:S01]  /*4990*/  MUFU.EX2 R205, R2 ;  /* 0x0000000200cd7308 */ /* 0x0004e20000000800 */
[----:B------:R-:W3:Y:S05]  /*49a0*/  LDG.E R114, desc[UR6][R116.64] ;  /* 0x0000000674727981 */ /* 0x000eea000c1e1900 */
[----:B------:R-:W3:Y:S01]  /*49b0*/  LDG.E R113, desc[UR6][R116.64+0x20] ;  /* 0x0000200674717981 */ /* 0x000ee2000c1e1900 */
[----:B-1----:R-:W-:Y:S05]  /*49c0*/  F2FP.F16.F32.PACK_AB R3, R211, R230 ;  /* 0x000000e6d303723e */ /* 0x002fea00000000ff */
[----:B------:R4:W-:Y:S01]  /*49d0*/  STS [R233+0x2a400], R3 ;  /* 0x02a40003e9007388 */ /* 0x0009e20000000800 */
[----:B--2---:R-:W-:Y:S04]  /*49e0*/  F2FP.F16.F32.PACK_AB R2, R199, R201 ;  /* 0x000000c9c702723e */ /* 0x004fe800000000ff */
[----:B------:R1:W-:Y:S05]  /*49f0*/  STS [R240+0x2a400], R0 ;  /* 0x02a40000f0007388 */ /* 0x0003ea0000000800 */
[----:B------:R3:W-:Y:S05]  /*4a00*/  STS [R240+0x2a000], R2 ;  /* 0x02a00002f0007388 */ /* 0x0007ea0000000800 */
[----:B------:R-:W-:Y:S05]  /*4a10*/  STS [R238+0x2a000], R5 ;  /* 0x02a00005ee007388 */ /* 0x000fea0000000800 */
[----:B------:R-:W-:Y:S01]  /*4a20*/  STS [R238+0x2a400], R4 ;  /* 0x02a40004ee007388 */ /* 0x000fe20000000800 */
[----:B----4-:R-:W-:Y:S02]  /*4a30*/  F2FP.F16.F32.PACK_AB R3, R197, R198 ;  /* 0x000000c6c503723e */ /* 0x010fe400000000ff */
[----:B-1----:R-:W-:Y:S03]  /*4a40*/  LEA R0, R226, UR4, 0x1 ;  /* 0x00000004e2007c11 */ /* 0x002fe6000f8e08ff */
[----:B------:R1:W-:Y:S01]  /*4a50*/  STS [R239+0x2a000], R3 ;  /* 0x02a00003ef007388 */ /* 0x0003e20000000800 */
[----:B---3--:R-:W-:Y:S05]  /*4a60*/  F2FP.F16.F32.PACK_AB R2, R205, R206 ;  /* 0x000000cecd02723e */ /* 0x008fea00000000ff */
[----:B------:R2:W-:Y:S05]  /*4a70*/  STS [R239+0x2a400], R2 ;  /* 0x02a40002ef007388 */ /* 0x0005ea0000000800 */
[----:B------:R-:W-:Y:S05]  /*4a80*/  LDSM.16.M88.4 R16, [R0+0x10000] ;  /* 0x010000000010783b */ /* 0x000fea0000000200 */
[----:B------:R-:W3:Y:S05]  /*4a90*/  LDSM.16.M88.4 R8, [R214+UR4+0x20000] ;  /* 0x02000004d608783b */ /* 0x000eea0008000200 */
[----:B------:R-:W4:Y:S01]  /*4aa0*/  LDSM.16.M88.4 R84, [R214+UR4+0x20800] ;  /* 0x02080004d654783b */ /* 0x000f220008000200 */
[CC--:B-1----:R-:W-:Y:S04]  /*4ab0*/  IADD3 R3, R220.reuse, R0.reuse, RZ ;  /* 0x00000000dc037210 */ /* 0x0c2fe80007ffe0ff */
[----:B------:R-:W-:Y:S05]  /*4ac0*/  LDSM.16.M88.4 R92, [R213+0x8000] ;  /* 0x00800000d55c783b */ /* 0x000fea0000000200 */
[----:B------:R-:W-:Y:S01]  /*4ad0*/  LDSM.16.M88.4 R96, [R213+0x8800] ;  /* 0x00880000d560783b */ /* 0x000fe20000000200 */
[----:B--2---:R-:W-:Y:S04]  /*4ae0*/  IADD3 R2, R221, R0, RZ ;  /* 0x00000000dd027210 */ /* 0x004fe80007ffe0ff */
[----:B------:R-:W-:Y:S01]  /*4af0*/  LDSM.16.M88.4 R100, [R3+0x10000] ;  /* 0x010000000364783b */ /* 0x000fe20000000200 */
[----:B------:R-:W-:Y:S04]  /*4b00*/  IADD3 R112, R220, R2, RZ ;  /* 0x00000002dc707210 */ /* 0x000fe80007ffe0ff */
[----:B------:R-:W1:Y:S05]  /*4b10*/  LDSM.16.M88.4 R88, [R2+0x10000] ;  /* 0x010000000258783b */ /* 0x000e6a0000000200 */
[----:B------:R-:W2:Y:S05]  /*4b20*/  LDSM.16.M88.4 R104, [R216+0x8000] ;  /* 0x00800000d868783b */ /* 0x000eaa0000000200 */
[----:B------:R-:W-:Y:S01]  /*4b30*/  LDSM.16.M88.4 R108, [R215+0x8000] ;  /* 0x00800000d76c783b */ /* 0x000fe20000000200 */
[C---:B---3--:R-:W-:Y:S06]  /*4b40*/  HMMA.16816.F32 R4, R16.reuse, R8, RZ ;  /* 0x000000081004723c */ /* 0x048fec00000018ff */
[C---:B------:R-:W-:Y:S06]  /*4b50*/  HMMA.16816.F32 R8, R16.reuse, R10, RZ ;  /* 0x0000000a1008723c */ /* 0x040fec00000018ff */
[C---:B----4-:R-:W-:Y:S06]  /*4b60*/  HMMA.16816.F32 R12, R16.reuse, R84, RZ ;  /* 0x00000054100c723c */ /* 0x050fec00000018ff */
[----:B------:R-:W-:Y:S01]  /*4b70*/  HMMA.16816.F32 R16, R16, R86, RZ ;  /* 0x000000561010723c */ /* 0x000fe200000018ff */
[----:B------:R-:W3:Y:S05]  /*4b80*/  LDSM.16.M88.4 R84, [R216+0x8800] ;  /* 0x00880000d854783b */ /* 0x000eea0000000200 */
[C---:B-1----:R-:W-:Y:S06]  /*4b90*/  HMMA.16816.F32 R4, R88.reuse, R92, R4 ;  /* 0x0000005c5804723c */ /* 0x042fec0000001804 */
[C---:B------:R-:W-:Y:S01]  /*4ba0*/  HMMA.16816.F32 R8, R88.reuse, R94, R8 ;  /* 0x0000005e5808723c */ /* 0x040fe20000001808 */
[----:B------:R-:W1:Y:S05]  /*4bb0*/  LDSM.16.M88.4 R92, [R112+0x10000] ;  /* 0x01000000705c783b */ /* 0x000e6a0000000200 */
[C---:B------:R-:W-:Y:S06]  /*4bc0*/  HMMA.16816.F32 R12, R88.reuse, R96, R12 ;  /* 0x00000060580c723c */ /* 0x040fec000000180c */
[----:B------:R-:W-:Y:S01]  /*4bd0*/  HMMA.16816.F32 R16, R88, R98, R16 ;  /* 0x000000625810723c */ /* 0x000fe20000001810 */
[----:B------:R-:W4:Y:S05]  /*4be0*/  LDSM.16.M88.4 R88, [R215+0x8800] ;  /* 0x00880000d758783b */ /* 0x000f2a0000000200 */
[C---:B--2---:R-:W-:Y:S01]  /*4bf0*/  HMMA.16816.F32 R4, R100.reuse, R104, R4 ;  /* 0x000000686404723c */ /* 0x044fe20000001804 */
[----:B------:R-:W-:Y:S05]  /*4c00*/  LDSM.16.M88.4 R96, [R0+0x12000] ;  /* 0x012000000060783b */ /* 0x000fea0000000200 */
[C---:B------:R-:W-:Y:S01]  /*4c10*/  HMMA.16816.F32 R8, R100.reuse, R106, R8 ;  /* 0x0000006a6408723c */ /* 0x040fe20000001808 */
[----:B------:R-:W2:Y:S05]  /*4c20*/  LDSM.16.M88.4 R104, [R214+UR4+0x22000] ;  /* 0x02200004d668783b */ /* 0x000eaa0008000200 */
[C---:B---3--:R-:W-:Y:S06]  /*4c30*/  HMMA.16816.F32 R12, R100.reuse, R84, R12 ;  /* 0x00000054640c723c */ /* 0x048fec000000180c */
[----:B------:R-:W-:Y:S01]  /*4c40*/  HMMA.16816.F32 R16, R100, R86, R16 ;  /* 0x000000566410723c */ /* 0x000fe20000001810 */
[----:B------:R-:W3:Y:S05]  /*4c50*/  LDSM.16.M88.4 R84, [R214+UR4+0x22800] ;  /* 0x02280004d654783b */ /* 0x000eea0008000200 */
[C---:B-1----:R-:W-:Y:S01]  /*4c60*/  HMMA.16816.F32 R4, R92.reuse, R108, R4 ;  /* 0x0000006c5c04723c */ /* 0x042fe20000001804 */
[----:B------:R-:W-:Y:S05]  /*4c70*/  LDSM.16.M88.4 R100, [R2+0x12000] ;  /* 0x012000000264783b */ /* 0x000fea0000000200 */
[C---:B------:R-:W-:Y:S01]  /*4c80*/  HMMA.16816.F32 R8, R92.reuse, R110, R8 ;  /* 0x0000006e5c08723c */ /* 0x040fe20000001808 */
[----:B------:R-:W1:Y:S05]  /*4c90*/  LDSM.16.M88.4 R108, [R213+0xa000] ;  /* 0x00a00000d56c783b */ /* 0x000e6a0000000200 */
[C---:B----4-:R-:W-:Y:S06]  /*4ca0*/  HMMA.16816.F32 R12, R92.reuse, R88, R12 ;  /* 0x000000585c0c723c */ /* 0x050fec000000180c */
[----:B------:R-:W-:Y:S01]  /*4cb0*/  HMMA.16816.F32 R16, R92, R90, R16 ;  /* 0x0000005a5c10723c */ /* 0x000fe20000001810 */
[----:B------:R-:W4:Y:S05]  /*4cc0*/  LDSM.16.M88.4 R88, [R213+0xa800] ;  /* 0x00a80000d558783b */ /* 0x000f2a0000000200 */
[C---:B--2---:R-:W-:Y:S01]  /*4cd0*/  HMMA.16816.F32 R4, R96.reuse, R104, R4 ;  /* 0x000000686004723c */ /* 0x044fe20000001804 */
[----:B------:R-:W-:Y:S05]  /*4ce0*/  LDSM.16.M88.4 R92, [R3+0x12000] ;  /* 0x01200000035c783b */ /* 0x000fea0000000200 */
[C---:B------:R-:W-:Y:S01]  /*4cf0*/  HMMA.16816.F32 R8, R96.reuse, R106, R8 ;  /* 0x0000006a6008723c */ /* 0x040fe20000001808 */
[----:B------:R-:W2:Y:S05]  /*4d00*/  LDSM.16.M88.4 R104, [R216+0xa000] ;  /* 0x00a00000d868783b */ /* 0x000eaa0000000200 */
[C---:B---3--:R-:W-:Y:S06]  /*4d10*/  HMMA.16816.F32 R12, R96.reuse, R84, R12 ;  /* 0x00000054600c723c */ /* 0x048fec000000180c */
[----:B------:R-:W-:Y:S01]  /*4d20*/  HMMA.16816.F32 R16, R96, R86, R16 ;  /* 0x000000566010723c */ /* 0x000fe20000001810 */
[----:B------:R-:W3:Y:S05]  /*4d30*/  LDSM.16.M88.4 R84, [R216+0xa800] ;  /* 0x00a80000d854783b */ /* 0x000eea0000000200 */
        /* <DEDUP_REMOVED lines=36> */
[----:B------:R2:W-:Y:S05]  /*4f80*/  LDSM.16.M88.4 R92, [R0+0x16000] ;  /* 0x01600000005c783b */ /* 0x0005ea0000000200 */
[C---:B------:R-:W-:Y:S01]  /*4f90*/  HMMA.16816.F32 R8, R96.reuse, R106, R8 ;  /* 0x0000006a6008723c */ /* 0x040fe20000001808 */
[----:B------:R-:W4:Y:S05]  /*4fa0*/  LDSM.16.M88.4 R104, [R214+UR4+0x26000] ;  /* 0x02600004d668783b */ /* 0x000f2a0008000200 */
[C---:B---3--:R-:W-:Y:S06]  /*4fb0*/  HMMA.16816.F32 R12, R96.reuse, R84, R12 ;  /* 0x00000054600c723c */ /* 0x048fec000000180c */
[----:B------:R-:W-:Y:S01]  /*4fc0*/  HMMA.16816.F32 R16, R96, R86, R16 ;  /* 0x000000566010723c */ /* 0x000fe20000001810 */
[----:B------:R-:W3:Y:S05]  /*4fd0*/  LDSM.16.M88.4 R84, [R214+UR4+0x26800] ;  /* 0x02680004d654783b */ /* 0x000eea0008000200 */
[C---:B-1----:R-:W-:Y:S01]  /*4fe0*/  HMMA.16816.F32 R4, R100.reuse, R108, R4 ;  /* 0x0000006c6404723c */ /* 0x042fe20000001804 */
[----:B------:R-:W-:Y:S04]  /*4ff0*/  LDSM.16.M88.4 R96, [R2+0x16000] ;  /* 0x016000000260783b */ /* 0x000fe80000000200 */
[----:B--2---:R-:W-:Y:S01]  /*5000*/  FFMA.FTZ R0, -R122, R122, 1 ;  /* 0x3f8000007a007423 */ /* 0x004fe2000001017a */
[C---:B------:R-:W-:Y:S01]  /*5010*/  HMMA.16816.F32 R8, R100.reuse, R110, R8 ;  /* 0x0000006e6408723c */ /* 0x040fe20000001808 */
[----:B------:R-:W1:Y:S04]  /*5020*/  LDSM.16.M88.4 R108, [R213+0xe000] ;  /* 0x00e00000d56c783b */ /* 0x000e680000000200 */
[----:B------:R-:W-:Y:S01]  /*5030*/  FMUL.FTZ R0, R0, UR8 ;  /* 0x0000000800007c20 */ /* 0x000fe20008410000 */
[C---:B----4-:R-:W-:Y:S06]  /*5040*/  HMMA.16816.F32 R12, R100.reuse, R88, R12 ;  /* 0x00000058640c723c */ /* 0x050fec000000180c */
[----:B------:R-:W-:Y:S01]  /*5050*/  HMMA.16816.F32 R16, R100, R90, R16 ;  /* 0x0000005a6410723c */ /* 0x000fe20000001810 */
[----:B------:R-:W2:Y:S05]  /*5060*/  LDSM.16.M88.4 R88, [R213+0xe800] ;  /* 0x00e80000d558783b */ /* 0x000eaa0000000200 */
[C---:B------:R-:W-:Y:S01]  /*5070*/  HMMA.16816.F32 R4, R92.reuse, R104, R4 ;  /* 0x000000685c04723c */ /* 0x040fe20000001804 */
[----:B------:R4:W-:Y:S05]  /*5080*/  LDSM.16.M88.4 R100, [R3+0x16000] ;  /* 0x016000000364783b */ /* 0x0009ea0000000200 */
[C---:B------:R-:W-:Y:S01]  /*5090*/  HMMA.16816.F32 R8, R92.reuse, R106, R8 ;  /* 0x0000006a5c08723c */ /* 0x040fe20000001808 */
[----:B------:R-:W2:Y:S05]  /*50a0*/  LDSM.16.M88.4 R104, [R216+0xe000] ;  /* 0x00e00000d868783b */ /* 0x000eaa0000000200 */
[C---:B---3--:R-:W-:Y:S06]  /*50b0*/  HMMA.16816.F32 R12, R92.reuse, R84, R12 ;  /* 0x000000545c0c723c */ /* 0x048fec000000180c */
[----:B------:R-:W-:Y:S01]  /*50c0*/  HMMA.16816.F32 R16, R92, R86, R16 ;  /* 0x000000565c10723c */ /* 0x000fe20000001810 */
[----:B------:R-:W3:Y:S05]  /*50d0*/  LDSM.16.M88.4 R84, [R216+0xe800] ;  /* 0x00e80000d854783b */ /* 0x000eea0000000200 */
[C---:B-1----:R-:W-:Y:S01]  /*50e0*/  HMMA.16816.F32 R4, R96.reuse, R108, R4 ;  /* 0x0000006c6004723c */ /* 0x042fe20000001804 */
[----:B------:R-:W-:Y:S04]  /*50f0*/  LDSM.16.M88.4 R92, [R112+0x16000] ;  /* 0x01600000705c783b */ /* 0x000fe80000000200 */
[----:B----4-:R-:W-:Y:S01]  /*5100*/  FFMA.FTZ R3, -R123, R123, 1 ;  /* 0x3f8000007b037423 */ /* 0x010fe2000001017b */
[C---:B------:R-:W-:Y:S01]  /*5110*/  HMMA.16816.F32 R8, R96.reuse, R110, R8 ;  /* 0x0000006e6008723c */ /* 0x040fe20000001808 */
[----:B------:R-:W1:Y:S04]  /*5120*/  LDSM.16.M88.4 R108, [R215+0xe000] ;  /* 0x00e00000d76c783b */ /* 0x000e680000000200 */
[----:B------:R-:W-:Y:S01]  /*5130*/  FMUL.FTZ R3, R3, UR8 ;  /* 0x0000000803037c20 */ /* 0x000fe20008410000 */
[C---:B--2---:R-:W-:Y:S06]  /*5140*/  HMMA.16816.F32 R12, R96.reuse, R88, R12 ;  /* 0x00000058600c723c */ /* 0x044fec000000180c */
[----:B------:R-:W-:Y:S01]  /*5150*/  HMMA.16816.F32 R16, R96, R90, R16 ;  /* 0x0000005a6010723c */ /* 0x000fe20000001810 */
[----:B------:R-:W2:Y:S05]  /*5160*/  LDSM.16.M88.4 R88, [R215+0xe800] ;  /* 0x00e80000d758783b */ /* 0x000eaa0000000200 */
[C---:B------:R-:W-:Y:S06]  /*5170*/  HMMA.16816.F32 R4, R100.reuse, R104, R4 ;  /* 0x000000686404723c */ /* 0x040fec0000001804 */
        /* <DEDUP_REMOVED lines=14> */
[----:B------:R-:W-:Y:S01]  /*5260*/  FMUL.FTZ R3, R2, R3 ;  /* 0x0000000302037220 */ /* 0x000fe20000410000 */
[----:B------:R-:W-:Y:S01]  /*5270*/  FFMA.FTZ R2, -R121, R121, 1 ;  /* 0x3f80000079027423 */ /* 0x000fe20000010179 */
[----:B------:R-:W-:Y:S01]  /*5280*/  FFMA.FTZ R8, -R120, R120, 1 ;  /* 0x3f80000078087423 */ /* 0x000fe20000010178 */
[----:B------:R-:W-:Y:S01]  /*5290*/  FMUL.FTZ R0, R4, R0 ;  /* 0x0000000004007220 */ /* 0x000fe20000410000 */
[----:B------:R-:W-:Y:S01]  /*52a0*/  FMUL.FTZ R5, R201, R5 ;  /* 0x00000005c9057220 */ /* 0x000fe20000410000 */
[----:B------:R-:W-:Y:S01]  /*52b0*/  FADD.FTZ R12, -R114, R12 ;  /* 0x0000000c720c7221 */ /* 0x000fe20000010100 */
[----:B------:R-:W-:Y:S01]  /*52c0*/  FMUL.FTZ R2, R2, UR8 ;  /* 0x0000000802027c20 */ /* 0x000fe20008410000 */
[----:B------:R-:W-:Y:S01]  /*52d0*/  FMUL.FTZ R9, R199, R9 ;  /* 0x00000009c7097220 */ /* 0x000fe20000410000 */
[----:B------:R-:W-:Y:S01]  /*52e0*/  F2FP.F16.F32.PACK_AB R0, R0, R3 ;  /* 0x000000030000723e */ /* 0x000fe200000000ff */
[----:B------:R-:W-:Y:S01]  /*52f0*/  FADD.FTZ R4, -R114, R16 ;  /* 0x0000001072047221 */ /* 0x000fe20000010100 */
[----:B------:R-:W-:Y:S01]  /*5300*/  FMUL.FTZ R8, R8, UR8 ;  /* 0x0000000808087c20 */ /* 0x000fe20008410000 */
[----:B------:R-:W-:Y:S01]  /*5310*/  FMUL.FTZ R16, R203, R12 ;  /* 0x0000000ccb107220 */ /* 0x000fe20000410000 */
[----:B------:R-:W-:Y:S01]  /*5320*/  FMUL.FTZ R2, R5, R2 ;  /* 0x0000000205027220 */ /* 0x000fe20000410000 */
[----:B------:R-:W-:Y:S01]  /*5330*/  FADD.FTZ R13, -R114, R13 ;  /* 0x0000000d720d7221 */ /* 0x000fe20000010100 */
[----:B------:R-:W-:Y:S01]  /*5340*/  FMUL.FTZ R8, R9, R8 ;  /* 0x0000000809087220 */ /* 0x000fe20000410000 */
[----:B------:R-:W-:Y:S01]  /*5350*/  FMUL.FTZ R12, R198, R4 ;  /* 0x00000004c60c7220 */ /* 0x000fe20000410000 */
[----:B------:R-:W-:Y:S01]  /*5360*/  FFMA.FTZ R3, -R124, R124, 1 ;  /* 0x3f8000007c037423 */ /* 0x000fe2000001017c */
[----:B------:R-:W-:Y:S01]  /*5370*/  FFMA.FTZ R5, -R119, R119, 1 ;  /* 0x3f80000077057423 */ /* 0x000fe20000010177 */
[----:B------:R-:W-:Y:S01]  /*5380*/  FADD.FTZ R114, -R114, R17 ;  /* 0x0000001172727221 */ /* 0x000fe20000010100 */
[----:B------:R-:W-:Y:S01]  /*5390*/  FFMA.FTZ R9, -R118, R118, 1 ;  /* 0x3f80000076097423 */ /* 0x000fe20000010176 */
[----:B------:R-:W-:Y:S01]  /*53a0*/  FFMA.FTZ R4, -R115, R115, 1 ;  /* 0x3f80000073047423 */ /* 0x000fe20000010173 */
[----:B------:R-:W-:Y:S01]  /*53b0*/  FMUL.FTZ R17, R200, R13 ;  /* 0x0000000dc8117220 */ /* 0x000fe20000410000 */
[----:B------:R-:W-:Y:S01]  /*53c0*/  FMUL.FTZ R3, R3, UR8 ;  /* 0x0000000803037c20 */ /* 0x000fe20008410000 */
[----:B------:R-:W-:Y:S01]  /*53d0*/  FMUL.FTZ R5, R5, UR8 ;  /* 0x0000000805057c20 */ /* 0x000fe20008410000 */
[----:B------:R-:W-:Y:S01]  /*53e0*/  FMUL.FTZ R13, R197, R114 ;  /* 0x00000072c50d7220 */ /* 0x000fe20000410000 */
[----:B------:R-:W-:Y:S01]  /*53f0*/  FMUL.FTZ R9, R9, UR8 ;  /* 0x0000000809097c20 */ /* 0x000fe20008410000 */
[----:B------:R-:W-:Y:S01]  /*5400*/  FMUL.FTZ R4, R4, UR8 ;  /* 0x0000000804047c20 */ /* 0x000fe20008410000 */
[----:B------:R-:W-:Y:S01]  /*5410*/  FMUL.FTZ R3, R16, R3 ;  /* 0x0000000310037220 */ /* 0x000fe20000410000 */
[----:B------:R-:W-:Y:S01]  /*5420*/  FMUL.FTZ R5, R17, R5 ;  /* 0x0000000511057220 */ /* 0x000fe20000410000 */
[----:B------:R-:W-:Y:S01]  /*5430*/  FMUL.FTZ R9, R12, R9 ;  /* 0x000000090c097220 */ /* 0x000fe20000410000 */
[----:B------:R-:W-:Y:S01]  /*5440*/  FMUL.FTZ R4, R13, R4 ;  /* 0x000000040d047220 */ /* 0x000fe20000410000 */
[----:B------:R-:W-:Y:S01]  /*5450*/  F2FP.F16.F32.PACK_AB R8, R8, R2 ;  /* 0x000000020808723e */ /* 0x000fe200000000ff */
[----:B------:R-:W-:Y:S01]  /*5460*/  FADD.FTZ R2, -R113, R6 ;  /* 0x0000000671027221 */ /* 0x000fe20000010100 */
[----:B------:R-:W-:Y:S01]  /*5470*/  F2FP.F16.F32.PACK_AB R5, R5, R3 ;  /* 0x000000030505723e */ /* 0x000fe200000000ff */
[----:B------:R-:W-:Y:S01]  /*5480*/  FFMA.FTZ R13, -R131, R131, 1 ;  /* 0x3f800000830d7423 */ /* 0x000fe20000010183 */
[----:B------:R-:W-:Y:S01]  /*5490*/  F2FP.F16.F32.PACK_AB R6, R4, R9 ;  /* 0x000000090406723e */ /* 0x000fe200000000ff */
[----:B------:R-:W-:Y:S01]  /*54a0*/  FMUL.FTZ R3, R230, R2 ;  /* 0x00000002e6037220 */ /* 0x000fe20000410000 */
[----:B------:R-:W-:Y:S01]  /*54b0*/  FFMA.FTZ R2, -R196, R196, 1 ;  /* 0x3f800000c4027423 */ /* 0x000fe200000101c4 */
[----:B------:R-:W-:Y:S01]  /*54c0*/  FFMA.FTZ R4, -R129, R129, 1 ;  /* 0x3f80000081047423 */ /* 0x000fe20000010181 */
[C---:B------:R-:W-:Y:S01]  /*54d0*/  FADD.FTZ R9, -R113.reuse, R10 ;  /* 0x0000000a71097221 */ /* 0x040fe20000010100 */
[----:B------:R-:W-:Y:S01]  /*54e0*/  FADD.FTZ R10, -R113, R11 ;  /* 0x0000000b710a7221 */ /* 0x000fe20000010100 */
[----:B------:R-:W-:Y:S01]  /*54f0*/  FFMA.FTZ R12, -R130, R130, 1 ;  /* 0x3f800000820c7423 */ /* 0x000fe20000010182 */
[----:B------:R-:W-:Y:S01]  /*5500*/  FMUL.FTZ R7, R211, R7 ;  /* 0x00000007d3077220 */ /* 0x000fe20000410000 */
        /* <DEDUP_REMOVED lines=14> */
[----:B------:R-:W-:Y:S01]  /*55f0*/  FFMA.FTZ R9, -R128, R128, 1 ;  /* 0x3f80000080097423 */ /* 0x000fe20000010180 */
[----:B------:R-:W-:Y:S01]  /*5600*/  FFMA.FTZ R7, -R127, R127, 1 ;  /* 0x3f8000007f077423 */ /* 0x000fe2000001017f */
[----:B------:R-:W-:Y:S01]  /*5610*/  FFMA.FTZ R11, -R126, R126, 1 ;  /* 0x3f8000007e0b7423 */ /* 0x000fe2000001017e */
[----:B------:R-:W-:Y:S01]  /*5620*/  FFMA.FTZ R10, -R125, R125, 1 ;  /* 0x3f8000007d0a7423 */ /* 0x000fe2000001017d */
[----:B------:R-:W-:Y:S01]  /*5630*/  FMUL.FTZ R15, R209, R14 ;  /* 0x0000000ed10f7220 */ /* 0x000fe20000410000 */
[----:B------:R-:W-:Y:S01]  /*5640*/  FMUL.FTZ R14, R208, R3 ;  /* 0x00000003d00e7220 */ /* 0x000fe20000410000 */
[----:B------:R-:W-:Y:S01]  /*5650*/  F2FP.F16.F32.PACK_AB R4, R4, R2 ;  /* 0x000000020404723e */ /* 0x000fe200000000ff */
[----:B------:R-:W-:Y:S01]  /*5660*/  FMUL.FTZ R2, R206, R18 ;  /* 0x00000012ce027220 */ /* 0x000fe20000410000 */
[----:B------:R-:W-:Y:S01]  /*5670*/  FMUL.FTZ R3, R205, R19 ;  /* 0x00000013cd037220 */ /* 0x000fe20000410000 */
[----:B------:R-:W-:Y:S01]  /*5680*/  FMUL.FTZ R9, R9, UR8 ;  /* 0x0000000809097c20 */ /* 0x000fe20008410000 */
[----:B------:R-:W-:Y:S01]  /*5690*/  FMUL.FTZ R7, R7, UR8 ;  /* 0x0000000807077c20 */ /* 0x000fe20008410000 */
[----:B------:R-:W-:Y:S01]  /*56a0*/  FMUL.FTZ R11, R11, UR8 ;  /* 0x000000080b0b7c20 */ /* 0x000fe20008410000 */
[----:B------:R-:W-:Y:S01]  /*56b0*/  FMUL.FTZ R10, R10, UR8 ;  /* 0x000000080a0a7c20 */ /* 0x000fe20008410000 */
[----:B------:R-:W-:Y:S01]  /*56c0*/  FMUL.FTZ R9, R15, R9 ;  /* 0x000000090f097220 */ /* 0x000fe20000410000 */
        /* <DEDUP_REMOVED lines=30> */
.L_x_896:
        /* <DEDUP_REMOVED lines=130> */
.L_x_897:
        /* <DEDUP_REMOVED lines=628> */
.L_x_899:
        /* <DEDUP_REMOVED lines=22> */
.L_x_900:
        /* <DEDUP_REMOVED lines=51> */
.L_x_902:
[----:B------:R-:W-:Y:S05]  /*8ca0*/  BSYNC B0 ;  /* 0x0000000000007941 */ /* 0x000fea0003800000 */
.L_x_901:
        /* <DEDUP_REMOVED lines=16> */
.L_x_904:
[----:B------:R-:W-:Y:S05]  /*8db0*/  BSYNC B0 ;  /* 0x0000000000007941 */ /* 0x000fea0003800000 */
.L_x_903:
        /* <DEDUP_REMOVED lines=33> */
.L_x_906:
[----:B------:R-:W-:Y:S05]  /*8fd0*/  BSYNC B0 ;  /* 0x0000000000007941 */ /* 0x000fea0003800000 */
.L_x_905:
        /* <DEDUP_REMOVED lines=16> */
.L_x_889:
[----:B------:R-:W-:Y:S05]  /*90e0*/  BSYNC B1 ;  /* 0x0000000000017941 */ /* 0x000fea0003800000 */
.L_x_875:
[----:B------:R-:W-:Y:S01]  /*90f0*/  R2UR UR8, R251 ;  /* 0x00000000fb0872ca */ /* 0x000fe200000e0000 */
[----:B------:R-:W-:Y:S02]  /*9100*/  ULDC UR5, c[0x0][0xc] ;  /* 0x0000030000057ab9 */ /* 0x000fe40000000800 */
[----:B------:R-:W-:-:S10]  /*9110*/  UIADD3 UR18, UR5, UR18, URZ ;  /* 0x0000001205127290 */ /* 0x000fd4000fffe03f */
[----:B------:R-:W-:-:S06]  /*9120*/  UISETP.GE.AND UP0, UPT, UR18, UR8, UPT ;  /* 0x000000081200728c */ /* 0x000fcc000bf06270 */
[----:B------:R-:W-:-:S13]  /*9130*/  PLOP3.LUT P0, PT, PT, PT, UP0, 0x80, 0x0 ;  /* 0x000000000000781c */ /* 0x000fda0003f0f008 */
[----:B------:R-:W-:Y:S05]  /*9140*/  @P0 BRA `(.L_x_907) ;  /* 0x0000000000040947 */ /* 0x000fea0003800000 */
[----:B------:R-:W-:Y:S05]  /*9150*/  BRA `(.L_x_908) ;  /* 0xffffff7400e87947 */ /* 0x000fea000383ffff */
.L_x_907:
[----:B------:R-:W-:Y:S05]  /*9160*/  EXIT ;  /* 0x000000000000794d */ /* 0x000fea0003800000 */
.L_x_909:
        /* <DEDUP_REMOVED lines=9> */
.L_x_1057:


//--------------------- .text._ZN5flash44flash_bwd_dq_dk_dv_loop_seqk_parallel_kernelI23Flash_bwd_kernel_traitsILi256ELi64ELi64ELi8ELi4ELi2ELi2ELb0ELb0EN7cutlass6half_tE19Flash_kernel_traitsILi256ELi64ELi64ELi8ES3_EELb1ELb1ELb0ELb1ELb0ELb0ELb0EEEvNS_16Flash_bwd_paramsE --------------------------
	.section	.text._ZN5flash44flash_bwd_dq_dk_dv_loop_seqk_parallel_kernelI23Flash_bwd_kernel_traitsILi256ELi64ELi64ELi8ELi4ELi2ELi2ELb0ELb0EN7cutlass6half_tE19Flash_kernel_traitsILi256ELi64ELi64ELi8ES3_EELb1ELb1ELb0ELb1ELb0ELb0ELb0EEEvNS_16Flash_bwd_paramsE,"ax",@progbits
	.align	128
        .global         _ZN5flash44flash_bwd_dq_dk_dv_loop_seqk_parallel_kernelI23Flash_bwd_kernel_traitsILi256ELi64ELi64ELi8ELi4ELi2ELi2ELb0ELb0EN7cutlass6half_tE19Flash_kernel_traitsILi256ELi64ELi64ELi8ES3_EELb1ELb1ELb0ELb1ELb0ELb0ELb0EEEvNS_16Flash_bwd_paramsE
        .type           _ZN5flash44flash_bwd_dq_dk_dv_loop_seqk_parallel_kernelI23Flash_bwd_kernel_traitsILi256ELi64ELi64ELi8ELi4ELi2ELi2ELb0ELb0EN7cutlass6half_tE19Flash_kernel_traitsILi256ELi64ELi64ELi8ES3_EELb1ELb1ELb0ELb1ELb0ELb0ELb0EEEvNS_16Flash_bwd_paramsE,@function
        .size           _ZN5flash44flash_bwd_dq_dk_dv_loop_seqk_parallel_kernelI23Flash_bwd_kernel_traitsILi256ELi64ELi64ELi8ELi4ELi2ELi2ELb0ELb0EN7cutlass6half_tE19Flash_kernel_traitsILi256ELi64ELi64ELi8ES3_EELb1ELb1ELb0ELb1ELb0ELb0ELb0EEEvNS_16Flash_bwd_paramsE,(.L_x_1058 - _ZN5flash44flash_bwd_dq_dk_dv_loop_seqk_parallel_kernelI23Flash_bwd_kernel_traitsILi256ELi64ELi64ELi8ELi4ELi2ELi2ELb0ELb0EN7cutlass6half_tE19Flash_kernel_traitsILi256ELi64ELi64ELi8ES3_EELb1ELb1ELb0ELb1ELb0ELb0ELb0EEEvNS_16Flash_bwd_paramsE)
        .other          _ZN5flash44flash_bwd_dq_dk_dv_loop_seqk_parallel_kernelI23Flash_bwd_kernel_traitsILi256ELi64ELi64ELi8ELi4ELi2ELi2ELb0ELb0EN7cutlass6half_tE19Flash_kernel_traitsILi256ELi64ELi64ELi8ES3_EELb1ELb1ELb0ELb1ELb0ELb0ELb0EEEvNS_16Flash_bwd_paramsE,@"STO_CUDA_ENTRY STV_DEFAULT"
_ZN5flash44flash_bwd_dq_dk_dv_loop_seqk_parallel_kernelI23Flash_bwd_kernel_traitsILi256ELi64ELi64ELi8ELi4ELi2ELi2ELb0ELb0EN7cutlass6half_tE19Flash_kernel_traitsILi256ELi64ELi64ELi8ES3_EELb1ELb1ELb0ELb1ELb0ELb0ELb0EEEvNS_16Flash_bwd_paramsE:
.text._ZN5flash44flash_bwd_dq_dk_dv_loop_seqk_parallel_kernelI23Flash_bwd_kernel_traitsILi256ELi64ELi64ELi8ELi4ELi2ELi2ELb0ELb0EN7cutlass6half_tE19Flash_kernel_traitsILi256ELi64ELi64ELi8ES3_EELb1ELb1ELb0ELb1ELb0ELb0ELb0EEEvNS_16Flash_bwd_paramsE:
        /* <DEDUP_REMOVED lines=45> */
[----:B------:R-:W-:-:S02]  /*02d0*/  SHF.R.S32.HI R7, RZ, 0x2, R2 ;  /* 0x00000002ff077819 */ /* 0x000fc40000011402 */
[----:B------:R-:W-:Y:S02]  /*02e0*/  SHF.R.S32.HI R2, RZ, 0x1f, R2 ;  /* 0x0000001fff027819 */ /* 0x000fe40000011402 */
[----:B------:R-:W-:Y:S02]  /*02f0*/  SHF.R.S32.HI R9, RZ, 0x3, R12 ;  /* 0x00000003ff097819 */ /* 0x000fe4000001140c */
[----:B------:R-:W-:Y:S02]  /*0300*/  LEA.HI R0, R0, R4, RZ, 0x1 ;  /* 0x0000000400007211 */ /* 0x000fe400078f08ff */
[----:B------:R-:W-:Y:S01]  /*0310*/  LEA.HI R3, R3, R6, RZ, 0x1 ;  /* 0x0000000603037211 */ /* 0x000fe200078f08ff */
[----:B------:R-:W-:Y:S01]  /*0320*/  IMAD.SHL.U32 R9, R9, 0x40, RZ ;  /* 0x0000004009097824 */ /* 0x000fe200078e00ff */
[----:B------:R-:W-:Y:S02]  /*0330*/  LEA.HI R2, R2, R7, RZ, 0x3 ;  /* 0x0000000702027211 */ /* 0x000fe400078f18ff */
[----:B------:R-:W-:-:S02]  /*0340*/  LOP3.LUT R0, R0, 0xfffffffe, RZ, 0xc0, !PT ;  /* 0xfffffffe00007812 */ /* 0x000fc400078ec0ff */
[----:B------:R-:W-:Y:S02]  /*0350*/  LOP3.LUT R3, R3, 0xfffffffe, RZ, 0xc0, !PT ;  /* 0xfffffffe03037812 */ /* 0x000fe400078ec0ff */
[----:B------:R-:W-:Y:S01]  /*0360*/  LOP3.LUT R2, R2, 0xfffffff8, RZ, 0xc0, !PT ;  /* 0xfffffff802027812 */ /* 0x000fe200078ec0ff */
[----:B------:R-:W-:Y:S01]  /*0370*/  IMAD.IADD R226, R4, 0x1, -R0 ;  /* 0x0000000104e27824 */ /* 0x000fe200078e0a00 */
[----:B------:R-:W-:Y:S01]  /*0380*/  LEA.HI R8, R8, R4, RZ, 0x2 ;  /* 0x0000000408087211 */ /* 0x000fe200078f10ff */
[----:B------:R-:W-:Y:S01]  /*0390*/  IMAD.IADD R13, R6, 0x1, -R3 ;  /* 0x00000001060d7824 */ /* 0x000fe200078e0a03 */
[----:B------:R-:W-:Y:S01]  /*03a0*/  LOP3.LUT R0, R9, 0x1c0, RZ, 0xc0, !PT ;  /* 0x000001c009007812 */ /* 0x000fe200078ec0ff */
[----:B------:R-:W-:Y:S01]  /*03b0*/  IMAD.IADD R7, R7, 0x1, -R2 ;  /* 0x0000000107077824 */ /* 0x000fe200078e0a02 */
[----:B------:R-:W-:Y:S01]  /*03c0*/  LOP3.LUT R8, R8, 0xfffffffc, RZ, 0xc0, !PT ;  /* 0xfffffffc08087812 */ /* 0x000fe200078ec0ff */
[----:B------:R-:W-:Y:S01]  /*03d0*/  IMAD.SHL.U32 R222, R13, 0x200, RZ ;  /* 0x000002000dde7824 */ /* 0x000fe200078e00ff */
[----:B------:R-:W-:-:S02]  /*03e0*/  SHF.R.U32.HI R3, RZ, 0x3, R0 ;  /* 0x00000003ff037819 */ /* 0x000fc40000011600 */
[----:B------:R-:W-:Y:S01]  /*03f0*/  LOP3.LUT R2, R0, 0x38, R242, 0xf8, !PT ;  /* 0x0000003800027812 */ /* 0x000fe200078ef8f2 */
[----:B------:R-:W-:Y:S01]  /*0400*/  IMAD.SHL.U32 R0, R5, 0x40, RZ ;  /* 0x0000004005007824 */ /* 0x000fe200078e00ff */
[----:B------:R-:W-:Y:S01]  /*0410*/  SHF.R.S32.HI R14, RZ, 0x7, R14 ;  /* 0x00000007ff0e7819 */ /* 0x000fe2000001140e */
[----:B------:R-:W-:Y:S01]  /*0420*/  IMAD.IADD R17, R4, 0x1, -R8 ;  /* 0x0000000104117824 */ /* 0x000fe200078e0a08 */
[----:B------:R-:W-:Y:S01]  /*0430*/  LOP3.LUT R6, R2, R3, RZ, 0x3c, !PT ;  /* 0x0000000302067212 */ /* 0x000fe200078e3cff */
[----:B------:R-:W-:Y:S01]  /*0440*/  IMAD.SHL.U32 R2, R226, 0x10, RZ ;  /* 0x00000010e2027824 */ /* 0x000fe200078e00ff */
[----:B------:R-:W-:Y:S02]  /*0450*/  SHF.R.S32.HI R4, RZ, 0x1f, R10 ;  /* 0x0000001fff047819 */ /* 0x000fe4000001140a */
[----:B------:R-:W-:Y:S01]  /*0460*/  LOP3.LUT R0, R0, 0x1c0, RZ, 0xc0, !PT ;  /* 0x000001c000007812 */ /* 0x000fe200078ec0ff */
[----:B------:R-:W-:Y:S01]  /*0470*/  STL [R1+0x58], R17 ;  /* 0x0000581101007387 */ /* 0x000fe20000100800 */
[----:B------:R-:W-:-:S02]  /*0480*/  LEA.HI R244, R4, R10, RZ, 0x2 ;  /* 0x0000000a04f47211 */ /* 0x000fc400078f10ff */
[C---:B------:R-:W-:Y:S02]  /*0490*/  LOP3.LUT R217, R0.reuse, 0x8, R12, 0xf8, !PT ;  /* 0x0000000800d97812 */ /* 0x040fe400078ef80c */
[----:B------:R-:W-:Y:S02]  /*04a0*/  LOP3.LUT R4, R0, 0x10, R2, 0xf8, !PT ;  /* 0x0000001000047812 */ /* 0x000fe400078ef802 */
[----:B------:R-:W-:Y:S02]  /*04b0*/  SHF.R.S32.HI R3, RZ, 0x1f, R11 ;  /* 0x0000001fff037819 */ /* 0x000fe4000001140b */
[----:B------:R-:W-:Y:S02]  /*04c0*/  SHF.R.U32.HI R0, RZ, 0x3, R0 ;  /* 0x00000003ff007819 */ /* 0x000fe40000011600 */
[----:B------:R-:W-:Y:S02]  /*04d0*/  LOP3.LUT R4, R4, 0x8, R12, 0xf8, !PT ;  /* 0x0000000804047812 */ /* 0x000fe400078ef80c */
[----:B------:R-:W-:Y:S01]  /*04e0*/  LEA.HI R10, R3, R11, RZ, 0x3 ;  /* 0x0000000b030a7211 */ /* 0x000fe200078f18ff */
[----:B------:R-:W-:Y:S01]  /*04f0*/  IMAD R3, R14, 0x800, R222 ;  /* 0x000008000e037824 */ /* 0x000fe200078e02de */
[----:B------:R-:W-:-:S02]  /*0500*/  LOP3.LUT R217, R217, R0, RZ, 0x3c, !PT ;  /* 0x00000000d9d97212 */ /* 0x000fc400078e3cff */
[----:B------:R-:W-:Y:S02]  /*0510*/  LOP3.LUT R222, R222, R4, R0, 0xf6, !PT ;  /* 0x00000004dede7212 */ /* 0x000fe400078ef600 */
[----:B------:R-:W-:Y:S01]  /*0520*/  SHF.R.S32.HI R0, RZ, 0x6, R16 ;  /* 0x00000006ff007819 */ /* 0x000fe20000011410 */
[----:B------:R-:W-:Y:S01]  /*0530*/  IMAD.IADD R217, R3, 0x1, R217 ;  /* 0x0000000103d97824 */ /* 0x000fe200078e02d9 */
[C---:B------:R-:W-:Y:S01]  /*0540*/  LOP3.LUT R2, R7.reuse, 0x1, RZ, 0xc0, !PT ;  /* 0x0000000107027812 */ /* 0x040fe200078ec0ff */
[----:B------:R-:W-:Y:S01]  /*0550*/  IMAD.SHL.U32 R3, R7, 0x40, RZ ;  /* 0x0000004007037824 */ /* 0x000fe200078e00ff */
[C---:B------:R-:W-:Y:S01]  /*0560*/  LOP3.LUT P4, RZ, R5.reuse, 0x4, RZ, 0xc0, !PT ;  /* 0x0000000405ff7812 */ /* 0x040fe2000788c0ff */
[----:B------:R-:W-:Y:S01]  /*0570*/  IMAD R4, R0, 0x200, R6 ;  /* 0x0000020000047824 */ /* 0x000fe200078e0206 */
[----:B------:R-:W-:Y:S01]  /*0580*/  LOP3.LUT P3, RZ, R5, 0x2, RZ, 0xc0, !PT ;  /* 0x0000000205ff7812 */ /* 0x000fe2000786c0ff */
[----:B------:R-:W-:Y:S01]  /*0590*/  IMAD.SHL.U32 R6, R14, 0x20, RZ ;  /* 0x000000200e067824 */ /* 0x000fe200078e00ff */
[----:B------:R-:W-:Y:S01]  /*05a0*/  ISETP.NE.U32.AND P0, PT, R2, 0x1, PT ;  /* 0x000000010200780c */ /* 0x000fe20003f05070 */
[----:B------:R-:W-:Y:S01]  /*05b0*/  IMAD.SHL.U32 R2, R0, 0x8, RZ ;  /* 0x0000000800027824 */ /* 0x000fe200078e00ff */
[----:B------:R-:W-:Y:S01]  /*05c0*/  LOP3.LUT R5, R10, 0xfffffff8, RZ, 0xc0, !PT ;  /* 0xfffffff80a057812 */ /* 0x000fe200078ec0ff */
[----:B------:R1:W-:Y:S01]  /*05d0*/  STL [R1+0x5c], R4 ;  /* 0x00005c0401007387 */ /* 0x0003e20000100800 */
[----:B------:R-:W-:-:S02]  /*05e0*/  LOP3.LUT R0, R3, 0x1c0, RZ, 0xc0, !PT ;  /* 0x000001c003007812 */ /* 0x000fc400078ec0ff */
[----:B------:R-:W-:Y:S01]  /*05f0*/  LOP3.LUT R2, R2, 0x18, RZ, 0xc0, !PT ;  /* 0x0000001802027812 */ /* 0x000fe200078ec0ff */
[----:B------:R-:W-:Y:S01]  /*0600*/  IMAD.IADD R11, R11, 0x1, -R5 ;  /* 0x000000010b0b7824 */ /* 0x000fe200078e0a05 */
[----:B------:R-:W-:Y:S01]  /*0610*/  LOP3.LUT R6, R0, 0x20, R6, 0xf8, !PT ;  /* 0x0000002000067812 */ /* 0x000fe200078ef806 */
[----:B------:R-:W-:Y:S01]  /*0620*/  IMAD.SHL.U32 R5, R13, 0x20, RZ ;  /* 0x000000200d057824 */ /* 0x000fe200078e00ff */
[----:B------:R-:W-:Y:S02]  /*0630*/  SHF.R.U32.HI R3, RZ, 0x3, R0 ;  /* 0x00000003ff037819 */ /* 0x000fe40000011600 */
[----:B------:R-:W-:Y:S01]  /*0640*/  R2P PR, R7, 0x6 ;  /* 0x0000000607007804 */ /* 0x000fe20000000000 */
[----:B------:R-:W-:Y:S01]  /*0650*/  IMAD.SHL.U32 R7, R11, 0x40, RZ ;  /* 0x000000400b077824 */ /* 0x000fe200078e00ff */
[----:B------:R-:W-:Y:S02]  /*0660*/  LOP3.LUT R6, R6, R3, RZ, 0x3c, !PT ;  /* 0x0000000306067212 */ /* 0x000fe400078e3cff */
[----:B------:R-:W-:-:S02]  /*0670*/  LOP3.LUT R0, R3, R0, R2, 0x1e, !PT ;  /* 0x0000000003007212 */ /* 0x000fc400078e1e02 */
[----:B------:R-:W-:Y:S02]  /*0680*/  LOP3.LUT R3, R7, 0x1c0, RZ, 0xc0, !PT ;  /* 0x000001c007037812 */ /* 0x000fe400078ec0ff */
[----:B------:R-:W-:Y:S01]  /*0690*/  LOP3.LUT R9, R2, 0x20, R5, 0xf8, !PT ;  /* 0x0000002002097812 */ /* 0x000fe200078ef805 */
[----:B------:R-:W-:Y:S01]  /*06a0*/  IMAD.SHL.U32 R5, R13, 0x8, RZ ;  /* 0x000000080d057824 */ /* 0x000fe200078e00ff */
[----:B------:R-:W-:Y:S02]  /*06b0*/  SHF.R.U32.HI R2, RZ, 0x3, R3 ;  /* 0x00000003ff027819 */ /* 0x000fe40000011603 */
[----:B------:R-:W-:Y:S02]  /*06c0*/  SEL R218, R218, 0xffffffe0, !P3 ;  /* 0xffffffe0dada7807 */ /* 0x000fe40005800000 */
[----:B------:R-:W-:Y:S01]  /*06d0*/  LEA R217, R217, UR4, 0x1 ;  /* 0x00000004d9d97c11 */ /* 0x000fe2000f8e08ff */
[----:B-1----:R-:W-:Y:S01]  /*06e0*/  IMAD.SHL.U32 R4, R15, 0x2, RZ ;  /* 0x000000020f047824 */ /* 0x002fe200078e00ff */
[----:B------:R-:W-:-:S02]  /*06f0*/  SEL R223, R223, 0xffffffc0, !P4 ;  /* 0xffffffc0dfdf7807 */ /* 0x000fc40006000000 */
[----:B------:R-:W-:Y:S01]  /*0700*/  SEL R249, R249, 0x10, !P0 ;  /* 0x00000010f9f97807 */ /* 0x000fe20004000000 */
[----:B------:R-:W-:Y:S01]  /*0710*/  IMAD R8, R17, 0x400, R4 ;  /* 0x0000040011087824 */ /* 0x000fe200078e0204 */
[----:B------:R-:W-:Y:S01]  /*0720*/  SHF.R.S32.HI R244, RZ, 0x2, R244 ;  /* 0x00000002fff47819 */ /* 0x000fe200000114f4 */
[----:B------:R-:W-:Y:S01]  /*0730*/  IMAD R4, R226, 0x400, R4 ;  /* 0x00000400e2047824 */ /* 0x000fe200078e0204 */
[----:B------:R-:W-:Y:S01]  /*0740*/  LEA R222, R222, UR4, 0x1 ;  /* 0x00000004dede7c11 */ /* 0x000fe2000f8e08ff */
[----:B------:R-:W-:Y:S02]  /*0750*/  IMAD.IADD R8, R8, 0x1, R6 ;  /* 0x0000000108087824 */ /* 0x000fe400078e0206 */
[----:B------:R-:W-:Y:S01]  /*0760*/  IMAD.IADD R6, R4, 0x1, R0 ;  /* 0x0000000104067824 */ /* 0x000fe200078e0200 */
[----:B------:R-:W-:Y:S01]  /*0770*/  LOP3.LUT R4, R3, 0x8, R5, 0xf8, !PT ;  /* 0x0000000803047812 */ /* 0x000fe200078ef805 */
[----:B------:R-:W-:Y:S01]  /*0780*/  IMAD.SHL.U32 R0, R10, 0x40, RZ ;  /* 0x000000400a007824 */ /* 0x000fe200078e00ff */
[----:B------:R-:W-:Y:S01]  /*0790*/  LOP3.LUT R3, R2, R9, R3, 0x1e, !PT ;  /* 0x0000000902037212 */ /* 0x000fe200078e1e03 */
[--C-:B------:R-:W-:Y:S01]  /*07a0*/  IMAD.IADD R218, R218, 0x1, R217.reuse ;  /* 0x00000001dada7824 */ /* 0x100fe200078e02d9 */
[----:B------:R-:W-:Y:S01]  /*07b0*/  LOP3.LUT R2, R4, R2, RZ, 0x3c, !PT ;  /* 0x0000000204027212 */ /* 0x000fe200078e3cff */
[C---:B------:R-:W-:Y:S01]  /*07c0*/  IMAD.IADD R220, R223.reuse, 0x1, R217 ;  /* 0x00000001dfdc7824 */ /* 0x040fe200078e02d9 */
[----:B------:R-:W-:Y:S01]  /*07d0*/  LOP3.LUT R0, R0, 0xfffffe00, RZ, 0xc0, !PT ;  /* 0xfffffe0000007812 */ /* 0x000fe200078ec0ff */
[----:B------:R-:W-:Y:S01]  /*07e0*/  IMAD.IADD R219, R223, 0x1, R218 ;  /* 0x00000001dfdb7824 */ /* 0x000fe200078e02da */
[----:B------:R-:W-:Y:S01]  /*07f0*/  LEA R245, R8, UR4, 0x1 ;  /* 0x0000000408f57c11 */ /* 0x000fe2000f8e08ff */
[----:B------:R-:W-:Y:S01]  /*0800*/  IMAD R244, R17, 0x10, R244 ;  /* 0x0000001011f47824 */ /* 0x000fe200078e02f4 */
[----:B------:R-:W-:Y:S01]  /*0810*/  LOP3.LUT R231, R3, R0, RZ, 0xfc, !PT ;  /* 0x0000000003e77212 */ /* 0x000fe200078efcff */
[----:B------:R-:W-:-:S02]  /*0820*/  IMAD R4, R17, 0x400, R0 ;  /* 0x0000040011047824 */ /* 0x000fc400078e0200 */
[----:B------:R-:W-:Y:S02]  /*0830*/  IMAD R226, R226, 0x400, R0 ;  /* 0x00000400e2e27824 */ /* 0x000fe400078e0200 */
[----:B------:R-:W-:Y:S01]  /*0840*/  IMAD.U32 R0, RZ, RZ, UR5 ;  /* 0x00000005ff007e24 */ /* 0x000fe2000f8e00ff */
[----:B-----5:R-:W-:Y:S01]  /*0850*/  USHF.R.S32.HI UR5, URZ, 0x1f, UR55 ;  /* 0x0000001f3f057899 */ /* 0x020fe20008011437 */
[----:B------:R-:W-:Y:S02]  /*0860*/  IMAD.IADD R230, R4, 0x1, R2 ;  /* 0x0000000104e67824 */ /* 0x000fe400078e0202 */
[----:B------:R-:W-:Y:S02]  /*0870*/  IMAD.IADD R226, R2, 0x1, R226 ;  /* 0x0000000102e27824 */ /* 0x000fe400078e02e2 */
[----:B------:R-:W-:Y:S02]  /*0880*/  VIADD R246, R245, 0x20 ;  /* 0x00000020f5f67836 */ /* 0x000fe40000000000 */
[----:B------:R-:W-:-:S02]  /*0890*/  IMAD.U32 R0, RZ, RZ, UR5 ;  /* 0x00000005ff007e24 */ /* 0x000fc4000f8e00ff */
[----:B------:R-:W-:Y:S01]  /*08a0*/  IMAD.U32 R0, RZ, RZ, UR6 ;  /* 0x00000006ff007e24 */ /* 0x000fe2000f8e00ff */
[----:B------:R-:W-:Y:S01]  /*08b0*/  UIADD3 UR6, UR4, 0x18000, URZ ;  /* 0x0001800004067890 */ /* 0x000fe2000fffe03f */
[----:B------:R-:W-:Y:S01]  /*08c0*/  IMAD.U32 R0, RZ, RZ, UR5 ;  /* 0x00000005ff007e24 */ /* 0x000fe2000f8e00ff */
[----:B------:R-:W-:Y:S01]  /*08d0*/  UIADD3 UR5, UR4, 0x28000, URZ ;  /* 0x0002800004057890 */ /* 0x000fe2000fffe03f */
[C---:B------:R-:W-:Y:S02]  /*08e0*/  @P1 VIADD R246, R245.reuse, 0xffffffe0 ;  /* 0xffffffe0f5f61836 */ /* 0x040fe40000000000 */
[----:B------:R-:W-:Y:S01]  /*08f0*/  IMAD.IADD R250, R245, 0x1, R249 ;  /* 0x00000001f5fa7824 */ /* 0x000fe200078e02f9 */
[----:B------:R-:W-:Y:S01]  /*0900*/  LEA R2, R6, UR6, 0x1 ;  /* 0x0000000606027c11 */ /* 0x000fe2000f8e08ff */
[----:B------:R-:W-:Y:S01]  /*0910*/  IMAD.IADD R223, R223, 0x1, R222 ;  /* 0x00000001dfdf7824 */ /* 0x000fe200078e02de */
[----:B------:R-:W-:Y:S01]  /*0920*/  LEA R226, R226, UR5, 0x1 ;  /* 0x00000005e2e27c11 */ /* 0x000fe2000f8e08ff */
[----:B------:R-:W-:Y:S01]  /*0930*/  IMAD.IADD R249, R249, 0x1, R246 ;  /* 0x00000001f9f97824 */ /* 0x000fe200078e02f6 */
[----:B------:R-:W-:Y:S01]  /*0940*/  ULDC.64 UR6, c[0x0][0x208] ;  /* 0x0000820000067ab9 */ /* 0x000fe20000000a00 */
[C---:B------:R-:W-:Y:S01]  /*0950*/  VIADD R0, R2.reuse, 0x40 ;  /* 0x0000004002007836 */ /* 0x040fe20000000000 */
[----:B------:R1:W-:Y:S01]  /*0960*/  STL [R1+0x4c], R2 ;  /* 0x00004c0201007387 */ /* 0x0003e20000100800 */
[----:B------:R-:W-:-:S05]  /*0970*/  @P2 VIADD R0, R2, 0xffffffc0 ;  /* 0xffffffc002002836 */ /* 0x000fca0000000000 */
[----:B------:R1:W-:Y:S02]  /*0980*/  STL [R1+0x50], R0 ;  /* 0x0000500001007387 */ /* 0x0003e40000100800 */
.L_x_956:
        /* <DEDUP_REMOVED lines=71> */
.L_x_910:
        /* <DEDUP_REMOVED lines=32> */
[----:B------:R-:W-:Y:S01]  /*1000*/  ULDC UR57, c[0x0][0x2d4] ;  /* 0x0000b50000397ab9 */ /* 0x000fe20000000800 */
[----:B------:R-:W-:Y:S01]  /*1010*/  @UP1 ULDC.64 UR12, c[0x0][0x420] ;  /* 0x00010800000c1ab9 */ /* 0x000fe20000000a00 */
[----:B------:R-:W-:Y:S01]  /*1020*/  USHF.R.S32.HI UR21, URZ, 0x1f, UR8 ;  /* 0x0000001f3f157899 */ /* 0x000fe20008011408 */
[----:B------:R-:W1:Y:S01]  /*1030*/  I2F.RP R2, R5 ;  /* 0x0000000500027306 */ /* 0x000e620000209400 */
[----:B------:R-:W-:Y:S01]  /*1040*/  USHF.R.S32.HI UR37, URZ, 0x1f, UR57 ;  /* 0x0000001f3f257899 */ /* 0x000fe20008011439 */
[----:B------:R-:W-:Y:S01]  /*1050*/  ISETP.NE.AND P3, PT, R6, RZ, PT ;  /* 0x000000ff0600720c */ /* 0x000fe20003f65270 */
[----:B------:R-:W-:-:S02]  /*1060*/  @UP1 UIMAD.WIDE.U32 UR44, UR5, UR12, URZ ;  /* 0x0000000c052c12a5 */ /* 0x000fc4000f8e003f */
[----:B------:R-:W-:Y:S02]  /*1070*/  USHF.L.U64.HI UR12, UR47, 0x7, UR56 ;  /* 0x000000072f0c7899 */ /* 0x000fe40008010238 */
[----:B------:R-:W-:Y:S02]  /*1080*/  USHF.L.U32 UR14, UR47, 0x7, URZ ;  /* 0x000000072f0e7899 */ /* 0x000fe4000800063f */
[----:B------:R-:W-:Y:S01]  /*1090*/  ULEA.HI UR21, UR21, UR8, URZ, 0x6 ;  /* 0x0000000815157291 */ /* 0x000fe2000f8f303f */
[----:B------:R-:W-:Y:S01]  /*10a0*/  ULDC.64 UR22, c[0x0][0x240] ;  /* 0x0000900000167ab9 */ /* 0x000fe20000000a00 */
[----:B------:R-:W-:Y:S02]  /*10b0*/  UIMAD UR8, UR37, UR47, URZ ;  /* 0x0000002f250872a4 */ /* 0x000fe4000f8e023f */
[----:B------:R-:W-:Y:S01]  /*10c0*/  @UP1 UIMAD UR40, UR5, UR13, UR45 ;  /* 0x0000000d052812a4 */ /* 0x000fe2000f8e022d */
[----:B-1----:R-:W1:Y:S01]  /*10d0*/  MUFU.RCP R2, R2 ;  /* 0x0000000200027308 */ /* 0x002e620000001000 */
[----:B------:R-:W-:Y:S01]  /*10e0*/  ULDC UR61, c[0x0][0x2dc] ;  /* 0x0000b700003d7ab9 */ /* 0x000fe20000000800 */
[----:B------:R-:W-:Y:S01]  /*10f0*/  ULDC UR60, c[0x0][0x270] ;  /* 0x00009c00003c7ab9 */ /* 0x000fe20000000800 */
[----:B------:R-:W-:Y:S01]  /*1100*/  ULDC.U8 UR13, c[0x0][0x3d8] ;  /* 0x0000f600000d7ab9 */ /* 0x000fe20000000000 */
[----:B------:R-:W-:-:S02]  /*1110*/  UIMAD.WIDE.U32 UR26, UR5, UR22, URZ ;  /* 0x00000016051a72a5 */ /* 0x000fc4000f8e003f */
[----:B------:R-:W-:Y:S02]  /*1120*/  @!UP1 UIMAD.WIDE.U32 UR42, UR47, UR10, URZ ;  /* 0x0000000a2f2a92a5 */ /* 0x000fe4000f8e003f */
[----:B------:R-:W-:Y:S02]  /*1130*/  USEL UR32, UR14, URZ, UP2 ;  /* 0x0000003f0e207287 */ /* 0x000fe40009000000 */
[----:B------:R-:W-:Y:S02]  /*1140*/  @UP0 UIADD3 UR16, UR24, UR39, URZ ;  /* 0x0000002718100290 */ /* 0x000fe4000fffe03f */
[----:B------:R-:W-:Y:S02]  /*1150*/  UIMAD.WIDE UR10, UR61, UR60, URZ ;  /* 0x0000003c3d0a72a5 */ /* 0x000fe4000f8e023f */
[----:B------:R-:W-:Y:S02]  /*1160*/  UIMAD.WIDE.U32 UR14, UR47, UR57, URZ ;  /* 0x000000392f0e72a5 */ /* 0x000fe4000f8e003f */
[----:B------:R-:W-:Y:S01]  /*1170*/  USEL UR34, UR12, URZ, UP2 ;  /* 0x0000003f0c227287 */ /* 0x000fe20009000000 */
[----:B-1----:R-:W-:Y:S01]  /*1180*/  VIADD R2, R2, 0xffffffe ;  /* 0x0ffffffe02027836 */ /* 0x002fe20000000000 */
[----:B------:R-:W-:-:S02]  /*1190*/  UISETP.NE.AND UP3, UPT, UR13, URZ, UPT ;  /* 0x0000003f0d00728c */ /* 0x000fc4000bf65270 */
[----:B------:R-:W-:Y:S01]  /*11a0*/  UIMAD UR8, UR56, UR57, UR8 ;  /* 0x00000039380872a4 */ /* 0x000fe2000f8e0208 */
[----:B------:R-:W1:Y:S01]  /*11b0*/  F2I.FTZ.U32.TRUNC.NTZ R3, R2 ;  /* 0x0000000200037305 */ /* 0x000e62000021f000 */
[----:B------:R-:W-:Y:S01]  /*11c0*/  @UP0 ULDC.64 UR12, c[0x0][0x248] ;  /* 0x00009200000c0ab9 */ /* 0x000fe20000000a00 */
[----:B------:R-:W-:Y:S02]  /*11d0*/  USEL UR41, UR28, UR26, !UP1 ;  /* 0x0000001a1c297287 */ /* 0x000fe4000c800000 */
[----:B------:R-:W-:Y:S02]  /*11e0*/  UIADD3 UR38, UR29, UR38, URZ ;  /* 0x000000261d267290 */ /* 0x000fe4000fffe03f */
[----:B------:R-:W-:Y:S02]  /*11f0*/  UIMAD UR31, UR5, UR23, URZ ;  /* 0x00000017051f72a4 */ /* 0x000fe4000f8e023f */
[----:B------:R-:W-:Y:S02]  /*1200*/  @UP0 UIMAD.WIDE.U32 UR28, UR16, UR12, URZ ;  /* 0x0000000c101c02a5 */ /* 0x000fe4000f8e003f */
[----:B------:R-:W-:-:S02]  /*1210*/  @UP0 UIMAD UR36, UR16, UR13, URZ ;  /* 0x0000000d102402a4 */ /* 0x000fc4000f8e023f */
[----:B------:R-:W-:Y:S02]  /*1220*/  UIMAD UR16, UR11, UR14, URZ ;  /* 0x0000000e0b1072a4 */ /* 0x000fe4000f8e023f */
[----:B------:R-:W-:Y:S01]  /*1230*/  UIADD3 UR8, UR15, UR8, URZ ;  /* 0x000000080f087290 */ /* 0x000fe2000fffe03f */
[--C-:B-1----:R-:W-:Y:S01]  /*1240*/  IMAD.MOV R0, RZ, RZ, -R3.reuse ;  /* 0x000000ffff007224 */ /* 0x102fe200078e0a03 */
[----:B------:R-:W-:Y:S01]  /*1250*/  @UP1 UIADD3 UR38, UR27, UR31, URZ ;  /* 0x0000001f1b261290 */ /* 0x000fe2000fffe03f */
[----:B------:R-:W-:Y:S01]  /*1260*/  IMAD.MOV.U32 R2, RZ, RZ, RZ ;  /* 0x000000ffff027224 */ /* 0x000fe200078e00ff */
[----:B------:R-:W-:Y:S01]  /*1270*/  UIMAD.WIDE.U32 UR26, UR10, UR14, URZ ;  /* 0x0000000e0a1a72a5 */ /* 0x000fe2000f8e003f */
[----:B------:R-:W-:Y:S01]  /*1280*/  IMAD R0, R0, R5, RZ ;  /* 0x0000000500007224 */ /* 0x000fe200078e02ff */
[----:B------:R-:W-:Y:S02]  /*1290*/  UIMAD UR8, UR10, UR8, UR16 ;  /* 0x000000080a0872a4 */ /* 0x000fe4000f8e0210 */
[----:B------:R-:W-:Y:S01]  /*12a0*/  UIMAD.WIDE.U32 UR14, UR10, UR5, URZ ;  /* 0x000000050a0e72a5 */ /* 0x000fe2000f8e003f */
[----:B------:R-:W-:Y:S01]  /*12b0*/  IMAD.HI.U32 R0, R3, R0, R2 ;  /* 0x0000000003007227 */ /* 0x000fe200078e0002 */
[----:B------:R-:W-:Y:S01]  /*12c0*/  MOV R2, R4 ;  /* 0x0000000400027202 */ /* 0x000fe20000000f00 */
[----:B------:R-:W-:-:S02]  /*12d0*/  ULOP3.LUT UR16, UR21, 0xffffffc0, URZ, 0xc0, !UPT ;  /* 0xffffffc015107892 */ /* 0x000fc4000f8ec03f */
[----:B------:R-:W-:Y:S02]  /*12e0*/  UIADD3 UR48, UR27, UR8, URZ ;  /* 0x000000081b307290 */ /* 0x000fe4000fffe03f */
[----:B------:R-:W-:Y:S01]  /*12f0*/  IMAD.HI.U32 R0, R0, R2, RZ ;  /* 0x0000000200007227 */ /* 0x000fe200078e00ff */
[----:B------:R-:W-:Y:S02]  /*1300*/  USEL UR54, UR26, UR14, !UP1 ;  /* 0x0000000e1a367287 */ /* 0x000fe4000c800000 */
[----:B------:R-:W-:Y:S01]  /*1310*/  UIMAD UR8, UR11, UR5, URZ ;  /* 0x000000050b0872a4 */ /* 0x000fe2000f8e023f */
[----:B------:R-:W-:Y:S01]  /*1320*/  IMAD.MOV R3, RZ, RZ, -R0 ;  /* 0x000000ffff037224 */ /* 0x000fe200078e0a00 */
[----:B------:R-:W-:Y:S02]  /*1330*/  UIADD3 UR14, UR16, -0x40, URZ ;  /* 0xffffffc0100e7890 */ /* 0x000fe4000fffe03f */
[----:B------:R-:W-:Y:S01]  /*1340*/  @UP1 UIADD3 UR48, UR15, UR8, URZ ;  /* 0x000000080f301290 */ /* 0x000fe2000fffe03f */
[----:B------:R-:W-:Y:S01]  /*1350*/  IMAD R2, R5, R3, R2 ;  /* 0x0000000305027224 */ /* 0x000fe200078e0202 */
[----:B------:R-:W-:-:S02]  /*1360*/  USHF.R.S32.HI UR16, URZ, 0x1f, UR14 ;  /* 0x0000001f3f107899 */ /* 0x000fc4000801140e */
[----:B------:R-:W-:Y:S02]  /*1370*/  UIADD3 UR8, UP2, UR14, UR32, URZ ;  /* 0x000000200e087290 */ /* 0x000fe4000ff5e03f */
[----:B------:R-:W-:Y:S01]  /*1380*/  ISETP.GT.U32.AND P1, PT, R5, R2, PT ;  /* 0x000000020500720c */ /* 0x000fe20003f24070 */
[----:B------:R-:W-:Y:S01]  /*1390*/  ULDC UR32, c[0x0][0x2c4] ;  /* 0x0000b10000207ab9 */ /* 0x000fe20000000800 */
[----:B------:R-:W-:Y:S02]  /*13a0*/  UIADD3.X UR15, UR16, UR34, URZ, UP2, !UPT ;  /* 0x00000022100f7290 */ /* 0x000fe400097fe43f */
[----:B------:R-:W-:Y:S01]  /*13b0*/  UIMAD UR11, UR11, UR8, URZ ;  /* 0x000000080b0b72a4 */ /* 0x000fe2000f8e023f */
[----:B------:R-:W-:Y:S01]  /*13c0*/  ULDC.U8 UR18, c[0x0][0x480] ;  /* 0x0001200000127ab9 */ /* 0x000fe20000000000 */
[----:B------:R-:W-:Y:S02]  /*13d0*/  @UP0 UIADD3 UR25, UR24, UR39, URZ ;  /* 0x0000002718190290 */ /* 0x000fe4000fffe03f */
[----:B------:R-:W-:-:S02]  /*13e0*/  UIMAD UR15, UR10, UR15, UR11 ;  /* 0x0000000f0a0f72a4 */ /* 0x000fc4000f8e020b */
[----:B------:R-:W-:-:S03]  /*13f0*/  @UP3 UIMAD UR11, UR47, UR32, URZ ;  /* 0x000000202f0b32a4 */ /* 0x000fc6000f8e023f */
[----:B------:R-:W-:Y:S01]  /*1400*/  @!P1 IMAD.IADD R2, R2, 0x1, -R5 ;  /* 0x0000000102029824 */ /* 0x000fe200078e0a05 */
[----:B------:R-:W-:Y:S01]  /*1410*/  @!P1 IADD3 R0, R0, 0x1, RZ ;  /* 0x0000000100009810 */ /* 0x000fe20007ffe0ff */
[----:B------:R-:W-:Y:S01]  /*1420*/  UISETP.NE.AND UP4, UPT, UR18, URZ, UPT ;  /* 0x0000003f1200728c */ /* 0x000fe2000bf85270 */
[----:B------:R-:W-:Y:S01]  /*1430*/  PLOP3.LUT P1, PT, PT, PT, UP0, 0x80, 0x0 ;  /* 0x000000000000781c */ /* 0x000fe20003f2f008 */
[----:B------:R-:W-:Y:S01]  /*1440*/  @!UP1 UIADD3 UR40, UR43, UR35, URZ ;  /* 0x000000232b289290 */ /* 0x000fe2000fffe03f */
[----:B------:R-:W-:Y:S01]  /*1450*/  ISETP.GE.U32.AND P0, PT, R2, R5, PT ;  /* 0x000000050200720c */ /* 0x000fe20003f06070 */
[----:B------:R-:W-:Y:S01]  /*1460*/  @UP0 ULDC.64 UR18, c[0x0][0x250] ;  /* 0x0000940000120ab9 */ /* 0x000fe20000000a00 */
[----:B------:R-:W-:Y:S01]  /*1470*/  LOP3.LUT R2, R6, UR55, RZ, 0x3c, !PT ;  /* 0x0000003706027c12 */ /* 0x000fe2000f8e3cff */
[----:B------:R-:W-:Y:S02]  /*1480*/  @UP0 UIMAD.WIDE.U32 UR26, UR25, UR18, URZ ;  /* 0x00000012191a02a5 */ /* 0x000fe4000f8e003f */
[----:B------:R-:W-:Y:S01]  /*1490*/  UIMAD.WIDE.U32 UR34, UR10, UR8, URZ ;  /* 0x000000080a2272a5 */ /* 0x000fe2000f8e003f */
[----:B------:R-:W-:Y:S01]  /*14a0*/  ISETP.GE.AND P2, PT, R2, RZ, PT ;  /* 0x000000ff0200720c */ /* 0x000fe20003f46270 */
[----:B------:R-:W-:-:S02]  /*14b0*/  @UP3 USEL UR11, UR11, UR5, !UP1 ;  /* 0x000000050b0b3287 */ /* 0x000fc4000c800000 */
[----:B------:R-:W-:Y:S01]  /*14c0*/  @!UP3 UIMAD UR10, UR47, UR60, UR55 ;  /* 0x0000003c2f0ab2a4 */ /* 0x000fe2000f8e0237 */
[----:B------:R-:W-:Y:S01]  /*14d0*/  @UP3 ULDC UR8, c[0x0][0x2e4] ;  /* 0x0000b90000083ab9 */ /* 0x000fe20000000800 */
[----:B------:R-:W-:Y:S02]  /*14e0*/  UIMAD UR49, UR55, UR61, URZ ;  /* 0x0000003d373172a4 */ /* 0x000fe4000f8e023f */
[----:B------:R-:W-:Y:S01]  /*14f0*/  @P0 VIADD R0, R0, 0x1 ;  /* 0x0000000100000836 */ /* 0x000fe20000000000 */
[----:B------:R-:W-:Y:S01]  /*1500*/  @UP0 UIMAD UR25, UR25, UR19, URZ ;  /* 0x00000013191902a4 */ /* 0x000fe2000f8e023f */
[----:B------:R-:W-:Y:S01]  /*1510*/  PLOP3.LUT P0, PT, PT, PT, UP3, 0x80, 0x0 ;  /* 0x000000000000781c */ /* 0x000fe20003f0f038 */
[----:B------:R-:W-:Y:S01]  /*1520*/  USHF.R.S32.HI UR46, URZ, 0x6, UR21 ;  /* 0x000000063f2e7899 */ /* 0x000fe20008011415 */
[----:B------:R-:W-:Y:S01]  /*1530*/  IMAD.MOV.U32 R16, RZ, RZ, R0 ;  /* 0x000000ffff107224 */ /* 0x000fe200078e0000 */
[----:B------:R-:W-:Y:S02]  /*1540*/  @UP3 UIMAD UR21, UR55, UR8, UR11 ;  /* 0x00000008371532a4 */ /* 0x000fe4000f8e020b */
[----:B------:R-:W-:-:S02]  /*1550*/  @!UP3 UIMAD UR21, UR10, UR32, URZ ;  /* 0x000000200a15b2a4 */ /* 0x000fc4000f8e023f */
[----:B------:R-:W-:Y:S01]  /*1560*/  USEL UR51, UR50, URZ, UP4 ;  /* 0x0000003f32337287 */ /* 0x000fe2000a000000 */
[----:B------:R-:W-:Y:S01]  /*1570*/  @!P2 IADD3 R16, -R16, RZ, RZ ;  /* 0x000000ff1010a210 */ /* 0x000fe20007ffe1ff */
[----:B------:R-:W-:Y:S01]  /*1580*/  @UP0 UIADD3 UR32, UR29, UR36, URZ ;  /* 0x000000241d200290 */ /* 0x000fe2000fffe03f */
[----:B------:R-:W-:Y:S01]  /*1590*/  @!P3 LOP3.LUT R16, RZ, R6, RZ, 0x33, !PT ;  /* 0x00000006ff10b212 */ /* 0x000fe200078e33ff */
[----:B------:R-:W-:Y:S02]  /*15a0*/  USEL UR53, UR30, URZ, UP4 ;  /* 0x0000003f1e357287 */ /* 0x000fe4000a000000 */
        /* <DEDUP_REMOVED lines=18> */
.L_x_912:
        /* <DEDUP_REMOVED lines=13> */
.L_x_913:
        /* <DEDUP_REMOVED lines=11> */
.L_x_914:
[----:B------:R-:W-:-:S04]  /*1850*/  UIMAD UR5, UR47, UR60, UR55 ;  /* 0x0000003c2f0572a4 */ /* 0x000fc8000f8e0237 */
[----:B------:R-:W-:-:S12]  /*1860*/  UIMAD UR5, UR5, UR57, URZ ;  /* 0x00000039050572a4 */ /* 0x000fd8000f8e023f */
.L_x_915:
[----:B------:R-:W1:Y:S01]  /*1870*/  S2R R26, SR_TID.X ;  /* 0x00000000001a7919 */ /* 0x000e620000002100 */
[----:B------:R-:W2:Y:S01]  /*1880*/  LDC.64 R8, c[0x0][0x420] ;  /* 0x00010800ff087b82 */ /* 0x000ea20000000a00 */
[--C-:B------:R-:W-:Y:S01]  /*1890*/  SHF.R.S32.HI R243, RZ, 0x1f, R242.reuse ;  /* 0x0000001ffff37819 */ /* 0x100fe200000114f2 */
[----:B------:R-:W-:Y:S01]  /*18a0*/  UIADD3 UR35, UR14, UR5, URZ ;  /* 0x000000050e237290 */ /* 0x000fe2000fffe03f */
[C---:B------:R-:W-:Y:S01]  /*18b0*/  IADD3 R2, P0, R242.reuse, UR25, RZ ;  /* 0x00000019f2027c10 */ /* 0x040fe2000ff1e0ff */
[----:B------:R-:W-:Y:S01]  /*18c0*/  UIADD3 UR5, -UR9, UR17, UR33 ;  /* 0x0000001109057290 */ /* 0x000fe2000fffe121 */
[----:B------:R-:W-:Y:S01]  /*18d0*/  IADD3 R30, R242, 0xc0, RZ ;  /* 0x000000c0f21e7810 */ /* 0x000fe20007ffe0ff */
[----:B------:R-:W-:Y:S01]  /*18e0*/  UIMAD UR11, UR61, UR60, URZ ;  /* 0x0000003c3d0b72a4 */ /* 0x000fe2000f8e023f */
[----:B------:R-:W-:Y:S01]  /*18f0*/  IADD3.X R3, R243, UR40, RZ, P0, !PT ;  /* 0x00000028f3037c10 */ /* 0x000fe200087fe4ff */
[----:B------:R-:W-:Y:S01]  /*1900*/  ULDC UR8, c[0x0][0x398] ;  /* 0x0000e60000087ab9 */ /* 0x000fe20000000800 */
[----:B------:R-:W-:Y:S01]  /*1910*/  UIADD3 UR42, UR14, UR21, URZ ;  /* 0x000000150e2a7290 */ /* 0x000fe2000fffe03f */
[----:B------:R-:W-:Y:S01]  /*1920*/  IADD3 R12, P0, R31, UR14, RZ ;  /* 0x0000000e1f0c7c10 */ /* 0x000fe2000ff1e0ff */
[----:B------:R-:W-:Y:S01]  /*1930*/  UIADD3 UR5, UR5, -UR8, URZ ;  /* 0x8000000805057290 */ /* 0x000fe2000fffe03f */
[----:B------:R3:W-:Y:S01]  /*1940*/  STL [R1], R30 ;  /* 0x0000001e01007387 */ /* 0x0007e20000100800 */
[----:B------:R-:W-:Y:S01]  /*1950*/  USHF.L.U32 UR10, UR11, 0x6, URZ ;  /* 0x000000060b0a7899 */ /* 0x000fe2000800063f */
[----:B------:R-:W-:Y:S01]  /*1960*/  IADD3.X R13, R25, UR16, RZ, P0, !PT ;  /* 0x00000010190d7c10 */ /* 0x000fe200087fe4ff */
[----:B------:R-:W-:Y:S01]  /*1970*/  USHF.R.S32.HI UR21, URZ, 0x1f, UR5 ;  /* 0x0000001f3f157899 */ /* 0x000fe20008011405 */
[----:B------:R-:W-:Y:S01]  /*1980*/  IMAD.WIDE.U32 R6, R12, UR22, R242 ;  /* 0x000000160c067c25 */ /* 0x000fe2000f8e00f2 */
[----:B------:R-:W-:Y:S01]  /*1990*/  UIADD3 UR15, UP2, UP1, UR34, UR10, UR49 ;  /* 0x0000000a220f7290 */ /* 0x000fe2000f95e031 */
[----:B------:R-:W-:Y:S01]  /*19a0*/  BSSY B1, `(.L_x_911) ;  /* 0x0000a1c000017945 */ /* 0x000fe20003800000 */
[----:B------:R-:W-:Y:S01]  /*19b0*/  USHF.R.S32.HI UR10, URZ, 0x1f, UR10 ;  /* 0x0000001f3f0a7899 */ /* 0x000fe2000801140a */
[----:B------:R-:W-:Y:S01]  /*19c0*/  IMAD R5, R13, UR22, RZ ;  /* 0x000000160d057c24 */ /* 0x000fe2000f8e02ff */
[----:B------:R-:W-:Y:S01]  /*19d0*/  ULEA.HI UR21, UR21, UR5, URZ, 0x6 ;  /* 0x0000000515157291 */ /* 0x000fe2000f8f303f */
[----:B------:R-:W-:Y:S01]  /*19e0*/  IADD3 R6, P2, R6, UR41, RZ ;  /* 0x0000002906067c10 */ /* 0x000fe2000ff5e0ff */
[----:B------:R-:W-:Y:S01]  /*19f0*/  UIADD3.X UR10, UR50, UR10, UR52, UP2, UP1 ;  /* 0x0000000a320a7290 */ /* 0x000fe200097e2434 */
[C---:B--2---:R-:W-:Y:S01]  /*1a00*/  IMAD R0, R8.reuse, UR16, RZ ;  /* 0x0000001008007c24 */ /* 0x044fe2000f8e02ff */
[----:B------:R-:W-:Y:S01]  /*1a10*/  UIADD3 UR15, UP2, UP1, UR53, UR15, UR54 ;  /* 0x0000000f350f7290 */ /* 0x000fe2000f95e036 */
[----:B------:R-:W-:Y:S01]  /*1a20*/  IMAD.WIDE.U32 R2, R8, UR14, R2 ;  /* 0x0000000e08027c25 */ /* 0x000fe2000f8e0002 */
[----:B------:R-:W-:-:S02]  /*1a30*/  USHF.R.S32.HI UR21, URZ, 0x6, UR21 ;  /* 0x000000063f157899 */ /* 0x000fc40008011415 */
[----:B------:R-:W-:Y:S01]  /*1a40*/  UIADD3.X UR10, UR51, UR10, UR48, UP2, UP1 ;  /* 0x0000000a330a7290 */ /* 0x000fe200097e2430 */
[----:B------:R-:W-:Y:S01]  /*1a50*/  IMAD R0, R9, UR14, R0 ;  /* 0x0000000e09007c24 */ /* 0x000fe2000f8e0200 */
[----:B-1----:R-:W-:Y:S01]  /*1a60*/  SHF.R.S32.HI R27, RZ, 0x1f, R26 ;  /* 0x0000001fff1b7819 */ /* 0x002fe2000001141a */
[----:B------:R-:W-:Y:S01]  /*1a70*/  UISETP.LT.AND UP1, UPT, URZ, UR21, UPT ;  /* 0x000000153f00728c */ /* 0x000fe2000bf21270 */
[----:B------:R-:W-:Y:S01]  /*1a80*/  IMAD R18, R12, UR23, R5 ;  /* 0x000000170c127c24 */ /* 0x000fe2000f8e0205 */
[----:B------:R-:W-:Y:S01]  /*1a90*/  USHF.R.S32.HI UR43, URZ, 0x1f, UR55 ;  /* 0x0000001f3f2b7899 */ /* 0x000fe20008011437 */
[----:B------:R-:W-:Y:S01]  /*1aa0*/  LEA.HI R4, R27, R26, RZ, 0x5 ;  /* 0x0000001a1b047211 */ /* 0x000fe200078f28ff */
[----:B------:R-:W-:Y:S01]  /*1ab0*/  IMAD.IADD R3, R3, 0x1, R0 ;  /* 0x0000000103037824 */ /* 0x000fe200078e0200 */
[----:B------:R-:W-:Y:S01]  /*1ac0*/  ULDC.64 UR26, c[0x0][0x428] ;  /* 0x00010a00001a7ab9 */ /* 0x000fe20000000a00 */
[----:B------:R-:W-:Y:S01]  /*1ad0*/  USEL UR21, URZ, UR21, !UP1 ;  /* 0x000000153f157287 */ /* 0x000fe2000c800000 */
[----:B------:R-:W-:Y:S01]  /*1ae0*/  LOP3.LUT R0, R4, 0xffffffe0, RZ, 0xc0, !PT ;  /* 0xffffffe004007812 */ /* 0x000fe200078ec0ff */
[----:B------:R-:W-:Y:S01]  /*1af0*/  UIMAD UR30, UR43, UR26, URZ ;  /* 0x0000001a2b1e72a4 */ /* 0x000fe2000f8e023f */
[----:B------:R-:W-:Y:S01]  /*1b00*/  SHF.R.S32.HI R4, RZ, 0x5, R4 ;  /* 0x00000005ff047819 */ /* 0x000fe20000011404 */
[----:B------:R-:W-:Y:S01]  /*1b10*/  IMAD.U32 R15, RZ, RZ, UR26 ;  /* 0x0000001aff0f7e24 */ /* 0x000fe2000f8e00ff */
[----:B------:R-:W-:Y:S01]  /*1b20*/  ULDC.64 UR28, c[0x0][0x400] ;  /* 0x00010000001c7ab9 */ /* 0x000fe20000000a00 */
[----:B------:R-:W-:Y:S01]  /*1b30*/  IMAD.IADD R22, R26, 0x1, -R0 ;  /* 0x000000011a167824 */ /* 0x000fe200078e0a00 */
[----:B------:R-:W-:Y:S01]  /*1b40*/  UISETP.GT.AND UP1, UPT, UR46, UR21, UPT ;  /* 0x000000152e00728c */ /* 0x000fe2000bf24270 */
[----:B------:R-:W-:Y:S01]  /*1b50*/  IMAD.WIDE.U32 R2, R15, UR55, R2 ;  /* 0x000000370f027c25 */ /* 0x000fe2000f8e0002 */
[----:B------:R-:W-:Y:S01]  /*1b60*/  UIMAD UR30, UR55, UR27, UR30 ;  /* 0x0000001b371e72a4 */ /* 0x000fe2000f8e021e */
[----:B------:R-:W-:Y:S01]  /*1b70*/  IADD3.X R7, R7, UR38, R18, P2, !PT ;  /* 0x0000002607077c10 */ /* 0x000fe200097fe412 */
[----:B------:R-:W-:Y:S01]  /*1b80*/  ULDC.64 UR52, c[0x0][0x478] ;  /* 0x00011e0000347ab9 */ /* 0x000fe20000000a00 */
[----:B------:R-:W-:Y:S01]  /*1b90*/  IMAD R0, R4, UR11, R22 ;  /* 0x0000000b04007c24 */ /* 0x000fe2000f8e0216 */
[----:B------:R-:W-:Y:S01]  /*1ba0*/  ULDC.64 UR26, c[0x0][0x258] ;  /* 0x00009600001a7ab9 */ /* 0x000fe20000000a00 */
[----:B------:R-:W-:Y:S01]  /*1bb0*/  UIMAD.WIDE UR34, UR35, 0x4, UR52 ;  /* 0x00000004232278a5 */ /* 0x000fe2000f8e0234 */
[----:B------:R-:W-:Y:S01]  /*1bc0*/  IADD3 R5, R3, UR30, RZ ;  /* 0x0000001e03057c10 */ /* 0x000fe2000fffe0ff */
[----:B------:R-:W-:Y:S01]  /*1bd0*/  UIMAD UR14, UR43, UR26, URZ ;  /* 0x0000001a2b0e72a4 */ /* 0x000fe2000f8e023f */
[C---:B------:R-:W-:Y:S01]  /*1be0*/  IADD3 R4, P0, R0.reuse, UR15, RZ ;  /* 0x0000000f00047c10 */ /* 0x040fe2000ff1e0ff */
[----:B------:R-:W-:Y:S01]  /*1bf0*/  IMAD.U32 R17, RZ, RZ, UR26 ;  /* 0x0000001aff117e24 */ /* 0x000fe2000f8e00ff */
[----:B------:R-:W-:Y:S01]  /*1c00*/  ULDC.64 UR44, c[0x0][0x2b0] ;  /* 0x0000ac00002c7ab9 */ /* 0x000fe20000000a00 */
[----:B------:R-:W-:Y:S01]  /*1c10*/  UIMAD UR14, UR55, UR27, UR14 ;  /* 0x0000001b370e72a4 */ /* 0x000fe2000f8e020e */
[----:B------:R-:W-:Y:S01]  /*1c20*/  LEA.HI.X.SX32 R0, R0, UR10, 0x1, P0 ;  /* 0x0000000a00007c11 */ /* 0x000fe200080f0eff */
[----:B------:R-:W-:Y:S01]  /*1c30*/  IMAD.WIDE.U32 R10, R17, UR55, R6 ;  /* 0x00000037110a7c25 */ /* 0x000fe2000f8e0006 */
[C---:B------:R-:W-:Y:S01]  /*1c40*/  LEA R232, P0, R4.reuse, UR28, 0x2 ;  /* 0x0000001c04e87c11 */ /* 0x040fe2000f8010ff */
[----:B------:R-:W-:Y:S01]  /*1c50*/  ULDC.64 UR26, c[0x0][0x210] ;  /* 0x00008400001a7ab9 */ /* 0x000fe20000000a00 */
[----:B------:R-:W-:Y:S01]  /*1c60*/  UIADD3 UR8, UR46, -0x1, URZ ;  /* 0xffffffff2e087890 */ /* 0x000fe2000fffe03f */
[----:B------:R-:W-:Y:S01]  /*1c70*/  VIADD R19, R11, UR14 ;  /* 0x0000000e0b137c36 */ /* 0x000fe20008000000 */
[----:B------:R-:W-:Y:S01]  /*1c80*/  LEA.HI.X R233, R4, UR29, R0, 0x2, P0 ;  /* 0x0000001d04e97c11 */ /* 0x000fe200080f1400 */
[----:B------:R-:W-:Y:S01]  /*1c90*/  IMAD.MOV.U32 R4, RZ, RZ, R2 ;  /* 0x000000ffff047224 */ /* 0x000fe200078e0002 */
[----:B------:R-:W-:Y:S01]  /*1ca0*/  PLOP3.LUT P0, PT, PT, PT, UP1, 0x80, 0x0 ;  /* 0x000000000000781c */ /* 0x000fe20003f0f018 */
[-C--:B------:R-:W-:Y:S01]  /*1cb0*/  IMAD R0, R25, R8.reuse, RZ ;  /* 0x0000000819007224 */ /* 0x080fe200078e02ff */
[----:B------:R-:W-:Y:S01]  /*1cc0*/  ULDC.64 UR28, c[0x0][0x3e0] ;  /* 0x0000f800001c7ab9 */ /* 0x000fe20000000a00 */
[----:B------:R-:W-:Y:S01]  /*1cd0*/  IMAD.WIDE.U32 R4, R31, R8, R4 ;  /* 0x000000081f047225 */ /* 0x000fe200078e0004 */
[----:B------:R-:W-:Y:S01]  /*1ce0*/  LEA R238, P3, R10, UR26, 0x1 ;  /* 0x0000001a0aee7c11 */ /* 0x000fe2000f8608ff */
[----:B------:R-:W-:-:S02]  /*1cf0*/  UIMAD.WIDE UR10, UR42, 0x4, UR44 ;  /* 0x000000042a0a78a5 */ /* 0x000fc4000f8e022c */
[----:B------:R-:W-:Y:S01]  /*1d00*/  IMAD R0, R31, R9, R0 ;  /* 0x000000091f007224 */ /* 0x000fe200078e0200 */
[----:B------:R-:W-:Y:S01]  /*1d10*/  LEA R239, P2, R4, UR28, 0x1 ;  /* 0x0000001c04ef7c11 */ /* 0x000fe2000f8408ff */
[----:B------:R-:W-:Y:S01]  /*1d20*/  UMOV UR16, UR34 ;  /* 0x0000002200107c82 */ /* 0x000fe20008000000 */
[----:B------:R-:W-:Y:S01]  /*1d30*/  UMOV UR15, UR35 ;  /* 0x00000023000f7c82 */ /* 0x000fe20008000000 */
[C---:B------:R-:W-:Y:S01]  /*1d40*/  VIADD R251, R242.reuse, 0x40 ;  /* 0x00000040f2fb7836 */ /* 0x040fe20000000000 */
[----:B------:R-:W-:Y:S01]  /*1d50*/  IADD3 R14, R5, R0, RZ ;  /* 0x00000000050e7210 */ /* 0x000fe20007ffe0ff */
[----:B------:R-:W-:Y:S01]  /*1d60*/  VIADD R252, R242, 0x80 ;  /* 0x00000080f2fc7836 */ /* 0x000fe20000000000 */
[----:B------:R-:W-:Y:S02]  /*1d70*/  LEA.HI.X R240, R10, UR27, R19, 0x1, P3 ;  /* 0x0000001b0af07c11 */ /* 0x000fe400098f0c13 */
[----:B------:R-:W-:Y:S01]  /*1d80*/  LEA.HI.X R241, R4, UR29, R14, 0x1, P2 ;  /* 0x0000001d04f17c11 */ /* 0x000fe200090f0c0e */
[----:B---3--:R-:W-:Y:S06]  /*1d90*/  @P0 BRA `(.L_x_916) ;  /* 0x0000000800740947 */ /* 0x008fec0003800000 */
        /* <DEDUP_REMOVED lines=19> */
.L_x_917:
        /* <DEDUP_REMOVED lines=20> */
.L_x_918:
        /* <DEDUP_REMOVED lines=38> */
.L_x_920:
[----:B------:R-:W-:Y:S05]  /*2270*/  BSYNC B0 ;  /* 0x0000000000007941 */ /* 0x000fea0003800000 */
.L_x_919:
        /* <DEDUP_REMOVED lines=21> */
.L_x_922:
[----:B------:R-:W-:Y:S05]  /*23d0*/  BSYNC B0 ;  /* 0x0000000000007941 */ /* 0x000fea0003800000 */
.L_x_921:
        /* <DEDUP_REMOVED lines=34> */
.L_x_924:
[----:B------:R-:W-:Y:S05]  /*2600*/  BSYNC B0 ;  /* 0x0000000000007941 */ /* 0x000fea0003800000 */
.L_x_923:
        /* <DEDUP_REMOVED lines=22> */
.L_x_916:
        /* <DEDUP_REMOVED lines=58> */
.L_x_927:
[----:B------:R-:W-:Y:S05]  /*2b10*/  BSYNC B0 ;  /* 0x0000000000007941 */ /* 0x000fea0003800000 */
.L_x_926:
        /* <DEDUP_REMOVED lines=10> */
[----:B--2---:R-:W-:Y:S01]  /*2bc0*/  IMAD.WIDE.U32 R6, R8, 0x20, RZ ;  /* 0x0000002008067825 */ /* 0x004fe200078e00ff */
[----:B------:R-:W-:Y:S02]  /*2bd0*/  ISETP.GE.AND P2, PT, R242, UR25, PT ;  /* 0x00000019f2007c0c */ /* 0x000fe4000bf46270 */
[----:B------:R-:W-:Y:S01]  /*2be0*/  ISETP.GE.AND P4, PT, R251, UR25, PT ;  /* 0x00000019fb007c0c */ /* 0x000fe2000bf86270 */
[----:B---3--:R-:W-:Y:S01]  /*2bf0*/  IMAD.SHL.U32 R2, R9, 0x20, RZ ;  /* 0x0000002009027824 */ /* 0x008fe200078e00ff */
        /* <DEDUP_REMOVED lines=33> */
.L_x_929:
[----:B------:R-:W-:Y:S05]  /*2e10*/  BSYNC B0 ;  /* 0x0000000000007941 */ /* 0x000fea0003800000 */
.L_x_928:
        /* <DEDUP_REMOVED lines=20> */
.L_x_931:
[----:B--2---:R-:W2:Y:S01]  /*2f60*/  LDC.64 R6, c[0x0][0x210] ;  /* 0x00008400ff067b82 */ /* 0x004ea20000000a00 */
[----:B---3--:R-:W-:Y:S01]  /*2f70*/  IMAD.U32 R2, RZ, RZ, UR41 ;  /* 0x00000029ff027e24 */ /* 0x008fe2000f8e00ff */
        /* <DEDUP_REMOVED lines=11> */
[----:B--2---:R-:W-:Y:S01]  /*3030*/  IMAD.WIDE R2, R242, 0x2, R6 ;  /* 0x00000002f2027825 */ /* 0x004fe200078e0206 */
        /* <DEDUP_REMOVED lines=36> */
.L_x_932:
[----:B------:R-:W-:Y:S05]  /*3280*/  BSYNC B0 ;  /* 0x0000000000007941 */ /* 0x000fea0003800000 */
.L_x_930:
        /* <DEDUP_REMOVED lines=21> */
.L_x_934:
        /* <DEDUP_REMOVED lines=51> */
.L_x_935:
[----:B------:R-:W-:Y:S05]  /*3710*/  BSYNC B0 ;  /* 0x0000000000007941 */ /* 0x000fea0003800000 */
.L_x_933:
[----:B------:R-:W-:Y:S01]  /*3720*/  UIADD3 UR22, -UR33, UR9, URZ ;  /* 0x0000000921167290 */ /* 0x000fe2000fffe13f */
[----:B--23--:R-:W-:Y:S01]  /*3730*/  IMAD.U32 R2, RZ, RZ, UR12 ;  /* 0x0000000cff027e24 */ /* 0x00cfe2000f8e00ff */
[----:B------:R-:W-:Y:S01]  /*3740*/  USHF.R.S32.HI UR14, URZ, 0x1f, UR33 ;  /* 0x0000001f3f0e7899 */ /* 0x000fe20008011421 */
[----:B------:R-:W-:Y:S01]  /*3750*/  IADD3 R4, R244, 0x8, RZ ;  /* 0x00000008f4047810 */ /* 0x000fe20007ffe0ff */
[----:B------:R-:W-:Y:S01]  /*3760*/  ULDC.64 UR26, c[0x0][0x260] ;  /* 0x00009800001a7ab9 */ /* 0x000fe20000000a00 */
[----:B------:R-:W-:Y:S01]  /*3770*/  IMAD.WIDE.U32 R2, R2, UR33, R242 ;  /* 0x0000002102027c25 */ /* 0x000fe2000f8e00f2 */
[----:B------:R-:W-:Y:S01]  /*3780*/  ISETP.GE.AND P3, PT, R31, UR22, PT ;  /* 0x000000161f007c0c */ /* 0x000fe2000bf66270 */
[----:B------:R-:W-:Y:S01]  /*3790*/  UIMAD UR23, UR14, UR12, URZ ;  /* 0x0000000c0e1772a4 */ /* 0x000fe2000f8e023f */
[----:B------:R-:W-:Y:S01]  /*37a0*/  BSSY B0, `(.L_x_936) ;  /* 0x000003f000007945 */ /* 0x000fe20003800000 */
[----:B------:R-:W-:Y:S02]  /*37b0*/  ISETP.GE.AND P5, PT, R4, UR5, PT ;  /* 0x0000000504007c0c */ /* 0x000fe4000bfa6270 */
[----:B------:R-:W-:Y:S01]  /*37c0*/  UIMAD UR23, UR33, UR13, UR23 ;  /* 0x0000000d211772a4 */ /* 0x000fe2000f8e0217 */
[----:B------:R-:W-:-:S02]  /*37d0*/  IADD3 R2, P1, R2, UR31, RZ ;  /* 0x0000001f02027c10 */ /* 0x000fc4000ff3e0ff */
[----:B------:R-:W-:-:S03]  /*37e0*/  ISETP.GE.AND P6, PT, R244, UR5, PT ;  /* 0x00000005f4007c0c */ /* 0x000fc6000bfc6270 */
        /* <DEDUP_REMOVED lines=30> */
[----:B---3--:R-:W-:Y:S01]  /*39d0*/  IMAD.WIDE R2, R242, 0x2, R18 ;  /* 0x00000002f2027825 */ /* 0x008fe200078e0212 */
[----:B-----5:R-:W-:-:S04]  /*39e0*/  @!P2 LEA R8, P1, R6, R14, 0x1 ;  /* 0x0000000e0608a211 */ /* 0x020fc800078208ff */
        /* <DEDUP_REMOVED lines=26> */
.L_x_937:
[----:B------:R-:W-:Y:S05]  /*3b90*/  BSYNC B0 ;  /* 0x0000000000007941 */ /* 0x000fea0003800000 */
.L_x_936:
        /* <DEDUP_REMOVED lines=12> */
[----:B-1-3--:R-:W-:Y:S01]  /*3c60*/  IMAD.U32 R2, RZ, RZ, UR31 ;  /* 0x0000001fff027e24 */ /* 0x00afe2000f8e00ff */
        /* <DEDUP_REMOVED lines=46> */
.L_x_939:
[----:B------:R-:W-:Y:S05]  /*3f50*/  BSYNC B0 ;  /* 0x0000000000007941 */ /* 0x000fea0003800000 */
.L_x_938:
        /* <DEDUP_REMOVED lines=64> */
.L_x_941:
[----:B------:R-:W-:Y:S05]  /*4360*/  BSYNC B0 ;  /* 0x0000000000007941 */ /* 0x000fea0003800000 */
.L_x_940:
        /* <DEDUP_REMOVED lines=56> */
.L_x_943:
[----:B------:R-:W-:Y:S05]  /*46f0*/  BSYNC B0 ;  /* 0x0000000000007941 */ /* 0x000fea0003800000 */
.L_x_942:
[----:B------:R-:W-:Y:S01]  /*4700*/  ULDC.64 UR18, c[0x0][0x3c8] ;  /* 0x0000f20000127ab9 */ /* 0x000fe20000000a00 */
[----:B------:R-:W-:Y:S01]  /*4710*/  USHF.R.S32.HI UR12, URZ, 0x1f, UR55 ;  /* 0x0000001f3f0c7899 */ /* 0x000fe20008011437 */
[----:B-1----:R-:W1:Y:S01]  /*4720*/  LDC.64 R10, c[0x0][0x3b8] ;  /* 0x0000ee00ff0a7b82 */ /* 0x002e620000000a00 */
[----:B------:R-:W-:Y:S01]  /*4730*/  UISETP.NE.U32.AND UP1, UPT, UR18, URZ, UPT ;  /* 0x0000003f1200728c */ /* 0x000fe2000bf25070 */
[----:B---3--:R-:W3:Y:S01]  /*4740*/  S2R R7, SR_TID.X ;  /* 0x0000000000077919 */ /* 0x008ee20000002100 */
[----:B------:R-:W-:Y:S02]  /*4750*/  IMAD.MOV.U32 R247, RZ, RZ, 0x7f800000 ;  /* 0x7f800000fff77424 */ /* 0x000fe400078e00ff */
[----:B------:R-:W-:Y:S01]  /*4760*/  IMAD.MOV.U32 R248, RZ, RZ, 0x7f800000 ;  /* 0x7f800000fff87424 */ /* 0x000fe200078e00ff */
[----:B------:R-:W-:Y:S01]  /*4770*/  UISETP.NE.AND.EX UP1, UPT, UR19, URZ, UPT, UP1 ;  /* 0x0000003f1300728c */ /* 0x000fe2000bf25310 */
[----:B------:R-:W2:Y:S01]  /*4780*/  S2R R9, SR_TID.X ;  /* 0x0000000000097919 */ /* 0x000ea20000002100 */
[----:B------:R-:W-:Y:S01]  /*4790*/  LEA.HI R0, R27, R26, RZ, 0x4 ;  /* 0x0000001a1b007211 */ /* 0x000fe200078f20ff */
[----:B------:R-:W-:Y:S01]  /*47a0*/  ULDC UR25, c[0x0][0x2d0] ;  /* 0x0000b40000197ab9 */ /* 0x000fe20000000800 */
[----:B------:R-:W-:Y:S01]  /*47b0*/  ULDC UR38, c[0x0][0x2dc] ;  /* 0x0000b70000267ab9 */ /* 0x000fe20000000800 */
[----:B------:R-:W0:Y:S01]  /*47c0*/  LDGDEPBAR ;  /* 0x00000000000079af */ /* 0x000e220000000000 */
[----:B------:R-:W-:-:S05]  /*47d0*/  PLOP3.LUT P3, PT, PT, PT, UP1, 0x80, 0x0 ;  /* 0x000000000000781c */ /* 0x000fca0003f6f018 */
[----:B------:R-:W-:Y:S01]  /*47e0*/  @UP1 ULDC.64 UR22, c[0x0][0x3d0] ;  /* 0x0000f40000161ab9 */ /* 0x000fe20000000a00 */
[----:B------:R-:W-:Y:S01]  /*47f0*/  @UP1 UMOV UR13, UR12 ;  /* 0x0000000c000d1c82 */ /* 0x000fe20008000000 */
[----:B------:R-:W-:Y:S01]  /*4800*/  @UP1 UIMAD UR5, UR56, UR22, URZ ;  /* 0x00000016380512a4 */ /* 0x000fe2000f8e023f */
[----:B------:R-:W-:Y:S02]  /*4810*/  @UP1 UMOV UR12, UR55 ;  /* 0x00000037000c1c82 */ /* 0x000fe40008000000 */
[----:B------:R-:W-:Y:S01]  /*4820*/  @UP1 UIMAD.WIDE.U32 UR12, UR47, UR22, UR12 ;  /* 0x000000162f0c12a5 */ /* 0x000fe2000f8e000c */
[----:B-1----:R-:W4:Y:S01]  /*4830*/  LDG.E.64 R4, desc[UR6][R10.64+0x8] ;  /* 0x000008060a047981 */ /* 0x002f22000c1e1b00 */
[----:B------:R-:W-:Y:S02]  /*4840*/  @UP1 UIMAD UR5, UR47, UR23, UR5 ;  /* 0x000000172f0512a4 */ /* 0x000fe4000f8e0205 */
[----:B------:R-:W-:Y:S02]  /*4850*/  @UP1 ULEA UR18, UP0, UR12, UR18, 0x2 ;  /* 0x000000120c121291 */ /* 0x000fe4000f80103f */
[----:B------:R-:W-:-:S04]  /*4860*/  @UP1 UIADD3 UR5, UR13, UR5, URZ ;  /* 0x000000050d051290 */ /* 0x000fc8000fffe03f */
[----:B------:R-:W-:Y:S01]  /*4870*/  @UP1 ULEA.HI.X UR19, UR12, UR19, UR5, 0x2, UP0 ;  /* 0x000000130c131291 */ /* 0x000fe200080f1405 */
[----:B------:R-:W-:Y:S01]  /*4880*/  IMAD.U32 R2, RZ, RZ, UR18 ;  /* 0x00000012ff027e24 */ /* 0x000fe2000f8e00ff */
[----:B------:R-:W-:Y:S01]  /*4890*/  LOP3.LUT R0, R0, 0xfffffff0, RZ, 0xc0, !PT ;  /* 0xfffffff000007812 */ /* 0x000fe200078ec0ff */
[----:B------:R-:W-:Y:S01]  /*48a0*/  @UP1 ULDC UR5, c[0x0][0x2e8] ;  /* 0x0000ba0000051ab9 */ /* 0x000fe20000000800 */
[----:B---3--:R-:W-:Y:S01]  /*48b0*/  SHF.R.S32.HI R7, RZ, 0x1f, R7 ;  /* 0x0000001fff077819 */ /* 0x008fe20000011407 */
[----:B------:R-:W-:Y:S02]  /*48c0*/  IMAD.MOV.U32 R225, RZ, RZ, 0x20 ;  /* 0x00000020ffe17424 */ /* 0x000fe400078e00ff */
[----:B------:R-:W-:Y:S01]  /*48d0*/  IMAD.MOV.U32 R224, RZ, RZ, 0x40 ;  /* 0x00000040ffe07424 */ /* 0x000fe200078e00ff */
[----:B------:R-:W-:Y:S01]  /*48e0*/  CS2R R190, SRZ ;  /* 0x0000000000be7805 */ /* 0x000fe2000001ff00 */
[----:B------:R-:W-:Y:S01]  /*48f0*/  IMAD.U32 R3, RZ, RZ, UR19 ;  /* 0x00000013ff037e24 */ /* 0x000fe2000f8e00ff */
[----:B------:R-:W-:Y:S01]  /*4900*/  CS2R R188, SRZ ;  /* 0x0000000000bc7805 */ /* 0x000fe2000001ff00 */
[----:B------:R-:W3:Y:S01]  /*4910*/  LDG.E.64 R10, desc[UR6][R10.64] ;  /* 0x000000060a0a7981 */ /* 0x000ee2000c1e1b00 */
[----:B------:R-:W-:Y:S01]  /*4920*/  IMAD.IADD R0, R26, 0x1, -R0 ;  /* 0x000000011a007824 */ /* 0x000fe200078e0a00 */
[----:B--2---:R-:W-:Y:S01]  /*4930*/  LEA.HI R7, R7, R9, RZ, 0x7 ;  /* 0x0000000907077211 */ /* 0x004fe200078f38ff */
[----:B------:R-:W1:Y:S01]  /*4940*/  @P3 MUFU.RCP R6, UR5 ;  /* 0x0000000500063d08 */ /* 0x000e620008001000 */
[----:B------:R2:W1:Y:S01]  /*4950*/  @P3 LDG.E R8, desc[UR6][R2.64] ;  /* 0x0000000602083981 */ /* 0x000462000c1e1900 */
[----:B------:R-:W-:Y:S01]  /*4960*/  IMAD.MOV.U32 R237, RZ, RZ, R234 ;  /* 0x000000ffffed7224 */ /* 0x000fe200078e00ea */
        /* <DEDUP_REMOVED lines=22> */
[----:B------:R-:W-:Y:S01]  /*4ad0*/  CS2R R142, SRZ ;  /* 0x00000000008e7805 */ /* 0x000fe2000001ff00 */
[----:B--2---:R-:W-:Y:S01]  /*4ae0*/  IMAD.MOV.U32 R2, RZ, RZ, 0x4 ;  /* 0x00000004ff027424 */ /* 0x004fe200078e00ff */
[----:B------:R-:W-:Y:S02]  /*4af0*/  CS2R R140, SRZ ;  /* 0x00000000008c7805 */ /* 0x000fe4000001ff00 */
[----:B------:R-:W-:-:S02]  /*4b00*/  CS2R R146, SRZ ;  /* 0x0000000000927805 */ /* 0x000fc4000001ff00 */
[----:B------:R-:W-:Y:S01]  /*4b10*/  CS2R R144, SRZ ;  /* 0x0000000000907805 */ /* 0x000fe2000001ff00 */
[----:B------:R-:W-:Y:S01]  /*4b20*/  IMAD.WIDE R2, R244, R2, UR10 ;  /* 0x0000000af4027e25 */ /* 0x000fe2000f8e0202 */
[----:B------:R-:W-:Y:S02]  /*4b30*/  CS2R R138, SRZ ;  /* 0x00000000008a7805 */ /* 0x000fe4000001ff00 */
[----:B------:R-:W-:Y:S02]  /*4b40*/  CS2R R136, SRZ ;  /* 0x0000000000887805 */ /* 0x000fe4000001ff00 */
[----:B------:R-:W-:Y:S02]  /*4b50*/  CS2R R134, SRZ ;  /* 0x0000000000867805 */ /* 0x000fe4000001ff00 */
        /* <DEDUP_REMOVED lines=30> */
[----:B--2---:R-:W2:Y:S01]  /*4d40*/  S2R R3, SR_TID.X ;  /* 0x0000000000037919 */ /* 0x004ea20000002100 */
[----:B------:R-:W-:Y:S02]  /*4d50*/  SHF.R.S32.HI R2, RZ, 0x1f, R0 ;  /* 0x0000001fff027819 */ /* 0x000fe40000011400 */
[----:B------:R-:W-:Y:S02]  /*4d60*/  CS2R R32, SRZ ;  /* 0x0000000000207805 */ /* 0x000fe4000001ff00 */
[----:B------:R-:W-:Y:S02]  /*4d70*/  SHF.R.S32.HI R7, RZ, 0x7, R7 ;  /* 0x00000007ff077819 */ /* 0x000fe40000011407 */
[----:B------:R-:W-:-:S02]  /*4d80*/  CS2R R24, SRZ ;  /* 0x0000000000187805 */ /* 0x000fc4000001ff00 */
[----:B------:R-:W-:Y:S01]  /*4d90*/  LEA.HI R2, R2, R0, RZ, 0x3 ;  /* 0x0000000002027211 */ /* 0x000fe200078f18ff */
[----:B------:R-:W-:Y:S01]  /*4da0*/  UIMAD UR5, UR47, UR60, UR55 ;  /* 0x0000003c2f0572a4 */ /* 0x000fe2000f8e0237 */
[----:B------:R-:W-:Y:S02]  /*4db0*/  IMAD.SHL.U32 R7, R7, 0x20, RZ ;  /* 0x0000002007077824 */ /* 0x000fe400078e00ff */
[----:B------:R-:W-:Y:S01]  /*4dc0*/  LOP3.LUT R2, R2, 0xfffffff8, RZ, 0xc0, !PT ;  /* 0xfffffff802027812 */ /* 0x000fe200078ec0ff */
[----:B------:R-:W-:Y:S01]  /*4dd0*/  USHF.L.U32 UR5, UR5, 0x5, URZ ;  /* 0x0000000505057899 */ /* 0x000fe2000800063f */
[----:B------:R-:W-:Y:S01]  /*4de0*/  CS2R R20, SRZ ;  /* 0x0000000000147805 */ /* 0x000fe2000001ff00 */
[----:B------:R-:W-:Y:S01]  /*4df0*/  ULDC.U8 UR19, c[0x0][0x388] ;  /* 0x0000e20000137ab9 */ /* 0x000fe20000000000 */
[----:B------:R-:W-:Y:S01]  /*4e00*/  ULDC UR18, c[0x0][0x2ec] ;  /* 0x0000bb0000127ab9 */ /* 0x000fe20000000800 */
[----:B------:R-:W-:Y:S01]  /*4e10*/  IMAD.IADD R2, R0, 0x1, -R2 ;  /* 0x0000000100027824 */ /* 0x000fe200078e0a02 */
[----:B------:R-:W-:-:S04]  /*4e20*/  USHF.R.S32.HI UR12, URZ, 0x1f, UR5 ;  /* 0x0000001f3f0c7899 */ /* 0x000fc80008011405 */
[----:B------:R-:W-:Y:S02]  /*4e30*/  R2P PR, R2, 0x6 ;  /* 0x0000000602007804 */ /* 0x000fe40000000000 */
[----:B------:R-:W-:Y:S01]  /*4e40*/  SHF.R.S32.HI R2, RZ, 0x1f, R22 ;  /* 0x0000001fff027819 */ /* 0x000fe20000011416 */
[----:B--2---:R-:W-:-:S05]  /*4e50*/  IMAD.SHL.U32 R3, R3, 0x2, RZ ;  /* 0x0000000203037824 */ /* 0x004fca00078e00ff */
[----:B------:R-:W-:Y:S01]  /*4e60*/  LOP3.LUT R7, R7, 0x6, R3, 0xf8, !PT ;  /* 0x0000000607077812 */ /* 0x000fe200078ef803 */
[----:B------:R-:W-:-:S04]  /*4e70*/  IMAD.U32 R3, RZ, RZ, UR20 ;  /* 0x00000014ff037e24 */ /* 0x000fc8000f8e00ff */
[----:B------:R-:W-:-:S05]  /*4e80*/  IMAD R12, R3, 0x40, R7 ;  /* 0x00000040030c7824 */ /* 0x000fca00078e0207 */
[----:B------:R-:W-:Y:S01]  /*4e90*/  STL [R1+0x4], R12 ;  /* 0x0000040c01007387 */ /* 0x000fe20000100800 */
[C---:B------:R-:W-:Y:S02]  /*4ea0*/  VIADD R9, R12.reuse, 0x18 ;  /* 0x000000180c097836 */ /* 0x040fe40000000000 */
[----:B------:R-:W-:Y:S01]  /*4eb0*/  VIADD R7, R12, 0x10 ;  /* 0x000000100c077836 */ /* 0x000fe20000000000 */
[----:B------:R-:W-:Y:S02]  /*4ec0*/  SEL R225, R225, 0xffffffe0, !P1 ;  /* 0xffffffe0e1e17807 */ /* 0x000fe40004800000 */
[----:B------:R-:W-:-:S03]  /*4ed0*/  SEL R224, R224, 0xffffffc0, !P2 ;  /* 0xffffffc0e0e07807 */ /* 0x000fc60005000000 */
[C---:B------:R-:W-:Y:S01]  /*4ee0*/  IMAD.IADD R227, R226.reuse, 0x1, R225 ;  /* 0x00000001e2e37824 */ /* 0x040fe200078e02e1 */
[----:B------:R-:W-:Y:S01]  /*4ef0*/  CS2R R26, SRZ ;  /* 0x00000000001a7805 */ /* 0x000fe2000001ff00 */
[----:B------:R-:W-:Y:S02]  /*4f00*/  IMAD.IADD R228, R226, 0x1, R224 ;  /* 0x00000001e2e47824 */ /* 0x000fe400078e02e0 */
[----:B------:R-:W-:Y:S01]  /*4f10*/  IMAD.IADD R229, R224, 0x1, R227 ;  /* 0x00000001e0e57824 */ /* 0x000fe200078e02e3 */
[----:B----4-:R-:W-:Y:S01]  /*4f20*/  IADD3 R3, P5, P4, R4, UR5, R22 ;  /* 0x0000000504037c10 */ /* 0x010fe2000fcbe016 */
[----:B------:R-:W-:Y:S02]  /*4f30*/  VIADD R4, R12, 0x1 ;  /* 0x000000010c047836 */ /* 0x000fe40000000000 */
[----:B-1----:R-:W-:-:S05]  /*4f40*/  @P3 FMUL.FTZ R0, R8, R6 ;  /* 0x0000000608003220 */ /* 0x002fca0000410000 */
[----:B------:R-:W-:Y:S02]  /*4f50*/  @P3 R2UR UR13, R0 ;  /* 0x00000000000d32ca */ /* 0x000fe400000e0000 */
[----:B------:R-:W-:Y:S02]  /*4f60*/  IADD3.X R0, R5, UR12, R2, P5, P4 ;  /* 0x0000000c05007c10 */ /* 0x000fe4000afe8402 */
[----:B---3--:R-:W-:-:S03]  /*4f70*/  R2UR UR23, R10 ;  /* 0x000000000a1772ca */ /* 0x008fc600000e0000 */
[----:B------:R1:W-:Y:S01]  /*4f80*/  STL [R1+0x54], R0 ;  /* 0x0000540001007387 */ /* 0x0003e20000100800 */
[----:B------:R-:W-:Y:S02]  /*4f90*/  VIADD R10, R12, 0x19 ;  /* 0x000000190c0a7836 */ /* 0x000fe40000000000 */
[----:B------:R-:W-:Y:S02]  /*4fa0*/  VIADD R2, R230, 0x4000 ;  /* 0x00004000e6027836 */ /* 0x000fe40000000000 */
[C---:B------:R-:W-:Y:S01]  /*4fb0*/  VIADD R8, R12.reuse, 0x11 ;  /* 0x000000110c087836 */ /* 0x040fe20000000000 */
[----:B------:R-:W-:Y:S01]  /*4fc0*/  STL [R1+0x28], R10 ;  /* 0x0000280a01007387 */ /* 0x000fe20000100800 */
[C---:B------:R-:W-:Y:S02]  /*4fd0*/  VIADD R6, R12.reuse, 0x9 ;  /* 0x000000090c067836 */ /* 0x040fe40000000000 */
[----:B------:R-:W-:Y:S01]  /*4fe0*/  VIADD R5, R12, 0x8 ;  /* 0x000000080c057836 */ /* 0x000fe20000000000 */
[----:B------:R-:W-:Y:S01]  /*4ff0*/  STL [R1+0x24], R9 ;  /* 0x0000240901007387 */ /* 0x000fe20000100800 */
[----:B------:R-:W-:-:S03]  /*5000*/  SEL R2, R2, R230, !P0 ;  /* 0x000000e602027207 */ /* 0x000fc60004000000 */
[----:B------:R-:W-:Y:S01]  /*5010*/  STL [R1+0x20], R8 ;  /* 0x0000200801007387 */ /* 0x000fe20000100800 */
[----:B-1----:R-:W-:-:S05]  /*5020*/  VIADD R0, R231, 0x4000 ;  /* 0x00004000e7007836 */ /* 0x002fca0000000000 */
[----:B------:R-:W-:Y:S01]  /*5030*/  SEL R0, R0, R231, !P0 ;  /* 0x000000e700007207 */ /* 0x000fe20004000000 */
[----:B------:R-:W-:Y:S03]  /*5040*/  STL [R1+0x14], R7 ;  /* 0x0000140701007387 */ /* 0x000fe60000100800 */
[----:B------:R-:W-:Y:S02]  /*5050*/  LEA R216, R0, UR4, 0x1 ;  /* 0x0000000400d87c11 */ /* 0x000fe4000f8e08ff */
[----:B------:R-:W-:Y:S01]  /*5060*/  I2FP.F32.S32 R0, R12 ;  /* 0x0000000c00007245 */ /* 0x000fe20000201400 */
[----:B------:R-:W-:Y:S01]  /*5070*/  STL [R1+0x10], R6 ;  /* 0x0000100601007387 */ /* 0x000fe20000100800 */
[----:B------:R-:W-:-:S03]  /*5080*/  LEA R221, R2, UR4, 0x1 ;  /* 0x0000000402dd7c11 */ /* 0x000fc6000f8e08ff */
[----:B------:R-:W-:Y:S01]  /*5090*/  STL [R1+0xc], R5 ;  /* 0x00000c0501007387 */ /* 0x000fe20000100800 */
[----:B------:R-:W-:-:S03]  /*50a0*/  I2FP.F32.S32 R2, R10 ;  /* 0x0000000a00027245 */ /* 0x000fc60000201400 */
[----:B------:R-:W-:Y:S04]  /*50b0*/  STL [R1+0x8], R4 ;  /* 0x0000080401007387 */ /* 0x000fe80000100800 */
[----:B------:R1:W-:Y:S04]  /*50c0*/  STL [R1+0x30], R0 ;  /* 0x0000300001007387 */ /* 0x0003e80000100800 */
[----:B------:R2:W-:Y:S01]  /*50d0*/  STL [R1+0x48], R2 ;  /* 0x0000480201007387 */ /* 0x0005e20000100800 */
[----:B-1----:R-:W-:Y:S02]  /*50e0*/  I2FP.F32.S32 R0, R9 ;  /* 0x0000000900007245 */ /* 0x002fe40000201400 */
[----:B--2---:R-:W-:-:S03]  /*50f0*/  I2FP.F32.S32 R2, R8 ;  /* 0x0000000800027245 */ /* 0x004fc60000201400 */
[----:B------:R1:W-:Y:S04]  /*5100*/  STL [R1+0x44], R0 ;  /* 0x0000440001007387 */ /* 0x0003e80000100800 */
[----:B------:R2:W-:Y:S01]  /*5110*/  STL [R1+0x40], R2 ;  /* 0x0000400201007387 */ /* 0x0005e20000100800 */
[----:B-1----:R-:W-:Y:S02]  /*5120*/  I2FP.F32.S32 R0, R7 ;  /* 0x0000000700007245 */ /* 0x002fe40000201400 */
[----:B--2---:R-:W-:-:S03]  /*5130*/  I2FP.F32.S32 R2, R6 ;  /* 0x0000000600027245 */ /* 0x004fc60000201400 */
[----:B------:R1:W-:Y:S04]  /*5140*/  STL [R1+0x3c], R0 ;  /* 0x00003c0001007387 */ /* 0x0003e80000100800 */
[----:B------:R2:W-:Y:S01]  /*5150*/  STL [R1+0x38], R2 ;  /* 0x0000380201007387 */ /* 0x0005e20000100800 */
[----:B-1----:R-:W-:-:S05]  /*5160*/  I2FP.F32.S32 R0, R5 ;  /* 0x0000000500007245 */ /* 0x002fca0000201400 */
[----:B------:R1:W-:Y:S01]  /*5170*/  STL [R1+0x34], R0 ;  /* 0x0000340001007387 */ /* 0x0003e20000100800 */
[----:B--2---:R-:W-:Y:S01]  /*5180*/  IMAD.WIDE.U32 R2, R3, -0x2daee0ad, RZ ;  /* 0xd2511f5303027825 */ /* 0x004fe200078e00ff */
[----:B------:R-:W-:Y:S02]  /*5190*/  R2UR UR22, R11 ;  /* 0x000000000b1672ca */ /* 0x000fe400000e0000 */
[----:B-1----:R-:W-:-:S05]  /*51a0*/  I2FP.F32.S32 R0, R4 ;  /* 0x0000000400007245 */ /* 0x002fca0000201400 */
[----:B------:R1:W-:Y:S04]  /*51b0*/  STL [R1+0x2c], R0 ;  /* 0x00002c0001007387 */ /* 0x0003e80000100800 */
[----:B------:R1:W-:Y:S01]  /*51c0*/  STL.64 [R1+0x18], R2 ;  /* 0x0000180201007387 */ /* 0x0003e20000100a00 */
[----:B------:R-:W-:Y:S01]  /*51d0*/  CS2R R22, SRZ ;  /* 0x0000000000167805 */ /* 0x000fe2000001ff00 */
[----:B------:R-:W-:Y:S01]  /*51e0*/  UMOV UR5, URZ ;  /* 0x0000003f00057c82 */ /* 0x000fe20008000000 */
[----:B------:R-:W-:Y:S02]  /*51f0*/  UIADD3 UR37, UR22, 0x646e171e, URZ ;  /* 0x646e171e16257890 */ /* 0x000fe4000fffe03f */
[----:B------:R-:W-:Y:S02]  /*5200*/  UIADD3 UR36, UR23, -0x4ab325aa, URZ ;  /* 0xb54cda5617247890 */ /* 0x000fe4000fffe03f */
[----:B------:R-:W-:-:S02]  /*5210*/  UIADD3 UR35, UR22, -0x56f99767, URZ ;  /* 0xa906689916237890 */ /* 0x000fc4000fffe03f */
[----:B------:R-:W-:Y:S02]  /*5220*/  UIADD3 UR34, UR23, 0x1715609d, URZ ;  /* 0x1715609d17227890 */ /* 0x000fe4000fffe03f */
[----:B------:R-:W-:Y:S02]  /*5230*/  UIADD3 UR33, UR22, -0x126145ec, URZ ;  /* 0xed9eba1416217890 */ /* 0x000fe4000fffe03f */
[----:B------:R-:W-:Y:S02]  /*5240*/  UIADD3 UR32, UR23, 0x78dde6e4, URZ ;  /* 0x78dde6e417207890 */ /* 0x000fe4000fffe03f */
[----:B------:R-:W-:Y:S02]  /*5250*/  UIADD3 UR31, UR22, 0x32370b8f, URZ ;  /* 0x32370b8f161f7890 */ /* 0x000fe4000fffe03f */
[----:B------:R-:W-:Y:S02]  /*5260*/  UIADD3 UR30, UR23, -0x255992d5, URZ ;  /* 0xdaa66d2b171e7890 */ /* 0x000fe4000fffe03f */
[----:B------:R-:W-:-:S02]  /*5270*/  UIADD3 UR29, UR22, 0x76cf5d0a, URZ ;  /* 0x76cf5d0a161d7890 */ /* 0x000fc4000fffe03f */
[----:B------:R-:W-:Y:S02]  /*5280*/  UIADD3 UR28, UR23, 0x3c6ef372, URZ ;  /* 0x3c6ef372171c7890 */ /* 0x000fe4000fffe03f */
[----:B------:R-:W-:Y:S02]  /*5290*/  UIADD3 UR27, UR22, -0x4498517b, URZ ;  /* 0xbb67ae85161b7890 */ /* 0x000fe4000fffe03f */
[----:B------:R-:W-:Y:S01]  /*52a0*/  UIADD3 UR26, UR23, -0x61c88647, URZ ;  /* 0x9e3779b9171a7890 */ /* 0x000fe2000fffe03f */
[----:B------:R-:W-:-:S11]  /*52b0*/  @UP1 UMOV UR5, UR13 ;  /* 0x0000000d00051c82 */ /* 0x000fd60008000000 */
.L_x_946:
[----:B------:R-:W0:Y:S01]  /*52c0*/  LDGDEPBAR ;  /* 0x00000000000079af */ /* 0x000e220000000000 */
[C---:B-1----:R-:W-:Y:S01]  /*52d0*/  IMAD.IADD R3, R221.reuse, 0x1, R225 ;  /* 0x00000001dd037824 */ /* 0x042fe200078e02e1 */
[----:B------:R-:W-:Y:S01]  /*52e0*/  USHF.L.U32 UR12, UR20, 0x6, URZ ;  /* 0x00000006140c7899 */ /* 0x000fe2000800063f */
[--C-:B------:R-:W-:Y:S01]  /*52f0*/  IMAD.IADD R2, R221, 0x1, R224.reuse ;  /* 0x00000001dd027824 */ /* 0x100fe200078e02e0 */
[----:B------:R-:W2:Y:S01]  /*5300*/  LDL R117, [R1+0x58] ;  /* 0x0000580001757983 */ /* 0x000ea20000100800 */
[----:B------:R-:W-:Y:S01]  /*5310*/  IMAD.IADD R0, R3, 0x1, R224 ;  /* 0x0000000103007824 */ /* 0x000fe200078e02e0 */
[----:B------:R-:W-:Y:S01]  /*5320*/  UIADD3 UR14, UR17, 0x40, UR12 ;  /* 0x00000040110e7890 */ /* 0x000fe2000fffe00c */
[----:B-----5:R-:W-:Y:S01]  /*5330*/  FSETP.NEU.FTZ.AND P1, PT, R247, -INF , PT ;  /* 0xff800000f700780b */ /* 0x020fe20003f3d000 */
[----:B------:R-:W3:Y:S01]  /*5340*/  LDL R114, [R1+0x54] ;  /* 0x0000540001727983 */ /* 0x000ee20000100800 */
[----:B------:R-:W-:Y:S01]  /*5350*/  USHF.L.U32 UR13, UR8, 0x6, URZ ;  /* 0x00000006080d7899 */ /* 0x000fe2000800063f */
[----:B------:R-:W-:Y:S01]  /*5360*/  FSETP.NEU.FTZ.AND P0, PT, R248, -INF , PT ;  /* 0xff800000f800780b */ /* 0x000fe20003f1d000 */
[----:B------:R-:W-:Y:S01]  /*5370*/  UIADD3 UR14, UR14, -UR9, URZ ;  /* 0x800000090e0e7290 */ /* 0x000fe2000fffe03f */
[----:B------:R-:W4:Y:S01]  /*5380*/  LDL.64 R112, [R1+0x18] ;  /* 0x0000180001707983 */ /* 0x000f220000100a00 */
[----:B------:R-:W-:Y:S02]  /*5390*/  UIADD3 UR12, UR12, 0x40, URZ ;  /* 0x000000400c0c7890 */ /* 0x000fe4000fffe03f */
[----:B------:R-:W-:Y:S01]  /*53a0*/  UISETP.GE.AND UP0, UPT, UR13, UR14, UPT ;  /* 0x0000000e0d00728c */ /* 0x000fe2000bf06270 */
[----:B------:R-:W1:Y:S01]  /*53b0*/  S2R R115, SR_TID.X ;  /* 0x0000000000737919 */ /* 0x000e620000002100 */
[----:B------:R-:W-:Y:S02]  /*53c0*/  UISETP.GT.AND UP2, UPT, UR8, UR21, UPT ;  /* 0x000000150800728c */ /* 0x000fe4000bf44270 */
[----:B------:R-:W-:Y:S01]  /*53d0*/  UISETP.LT.AND UP0, UPT, UR12, UR9, UP0 ;  /* 0x000000090c00728c */ /* 0x000fe20008701270 */
[----:B------:R-:W1:Y:S01]  /*53e0*/  S2R R116, SR_TID.X ;  /* 0x0000000000747919 */ /* 0x000e620000002100 */
[----:B------:R-:W5:Y:S04]  /*53f0*/  LDL R126, [R1] ;  /* 0x00000000017e7983 */ /* 0x000f680000100800 */
[----:B------:R-:W-:Y:S01]  /*5400*/  PLOP3.LUT P2, PT, PT, PT, UP0, 0x80, 0x0 ;  /* 0x000000000000781c */ /* 0x000fe20003f4f008 */
[----:B------:R-:W-:Y:S04]  /*5410*/  DEPBAR.LE SB0, 0x0 ;  /* 0x000080000000791a */ /* 0x000fe80000000000 */
[----:B------:R-:W-:Y:S01]  /*5420*/  BAR.SYNC.DEFER_BLOCKING 0x0 ;  /* 0x0000000000007b1d */ /* 0x000fe20000010000 */
[----:B-1----:R-:W-:Y:S04]  /*5430*/  SHF.R.S32.HI R115, RZ, 0x1f, R115 ;  /* 0x0000001fff737819 */ /* 0x002fe80000011473 */
[----:B------:R-:W-:Y:S01]  /*5440*/  LEA.HI R115, R115, R116, RZ, 0x7 ;  /* 0x0000007473737211 */ /* 0x000fe200078f38ff */
[----:B------:R-:W-:Y:S03]  /*5450*/  LDSM.16.M88.4 R16, [R221] ;  /* 0x00000000dd10783b */ /* 0x000fe60000000200 */
[----:B------:R-:W-:Y:S01]  /*5460*/  SHF.R.S32.HI R115, RZ, 0x7, R115 ;  /* 0x00000007ff737819 */ /* 0x000fe20000011473 */
[----:B------:R-:W1:Y:S04]  /*5470*/  LDSM.16.M88.4 R8, [R217+0x18000] ;  /* 0x01800000d908783b */ /* 0x000e680000000200 */
[----:B------:R-:W1:Y:S04]  /*5480*/  LDSM.16.M88.4 R84, [R217+0x18800] ;  /* 0x01880000d954783b */ /* 0x000e680000000200 */
[----:B------:R-:W-:Y:S04]  /*5490*/  LDSM.16.M88.4 R88, [R3] ;  /* 0x000000000358783b */ /* 0x000fe80000000200 */
[----:B------:R-:W1:Y:S04]  /*54a0*/  LDSM.16.M88.4 R92, [R218+0x18000] ;  /* 0x01800000da5c783b */ /* 0x000e680000000200 */
[----:B------:R-:W1:Y:S04]  /*54b0*/  LDSM.16.M88.4 R96, [R218+0x18800] ;  /* 0x01880000da60783b */ /* 0x000e680000000200 */
[----:B------:R-:W-:Y:S04]  /*54c0*/  LDSM.16.M88.4 R100, [R2] ;  /* 0x000000000264783b */ /* 0x000fe80000000200 */
[----:B------:R-:W1:Y:S04]  /*54d0*/  LDSM.16.M88.4 R104, [R220+0x18000] ;  /* 0x01800000dc68783b */ /* 0x000e680000000200 */
[----:B------:R-:W-:Y:S04]  /*54e0*/  LDSM.16.M88.4 R108, [R219+0x18000] ;  /* 0x01800000db6c783b */ /* 0x000fe80000000200 */
[----:B------:R-:W4:Y:S01]  /*54f0*/  LDL R116, [R1+0x30] ;  /* 0x0000300001747983 */ /* 0x000f220000100800 */
        /* <DEDUP_REMOVED lines=49> */
[----:B------:R-:W3:Y:S05]  /*5810*/  LDSM.16.M88.4 R108, [R218+0x1c000] ;  /* 0x01c00000da6c783b */ /* 0x000eea0000000200 */
        /* <DEDUP_REMOVED lines=30> */
[----:B------:R-:W4:Y:S04]  /*5a00*/  LDSM.16.M88.4 R88, [R218+0x1e800] ;  /* 0x01e80000da58783b */ /* 0x000f280000000200 */
[----:B------:R3:W-:Y:S01]  /*5a10*/  LDSM.16.M88.4 R100, [R2+0x6000] ;  /* 0x006000000264783b */ /* 0x0007e20000000200 */
[C---:B--2---:R-:W-:Y:S06]  /*5a20*/  HMMA.16816.F32 R4, R92.reuse, R104, R4 ;  /* 0x000000685c04723c */ /* 0x044fec0000001804 */
[C---:B------:R-:W-:Y:S01]  /*5a30*/  HMMA.16816.F32 R8, R92.reuse, R106, R8 ;  /* 0x0000006a5c08723c */ /* 0x040fe20000001808 */
[----:B------:R-:W2:Y:S05]  /*5a40*/  LDSM.16.M88.4 R104, [R220+0x1e000] ;  /* 0x01e00000dc68783b */ /* 0x000eaa0000000200 */
[C---:B-1----:R-:W-:Y:S06]  /*5a50*/  HMMA.16816.F32 R12, R92.reuse, R84, R12 ;  /* 0x000000545c0c723c */ /* 0x042fec000000180c */
[----:B------:R-:W-:Y:S01]  /*5a60*/  HMMA.16816.F32 R16, R92, R86, R16 ;  /* 0x000000565c10723c */ /* 0x000fe20000001810 */
[----:B------:R-:W1:Y:S04]  /*5a70*/  LDSM.16.M88.4 R84, [R220+0x1e800] ;  /* 0x01e80000dc54783b */ /* 0x000e680000000200 */
[----:B------:R2:W-:Y:S01]  /*5a80*/  LDSM.16.M88.4 R92, [R0+0x6000] ;  /* 0x00600000005c783b */ /* 0x0005e20000000200 */
[C---:B---3--:R-:W-:Y:S01]  /*5a90*/  HMMA.16816.F32 R4, R96.reuse, R108, R4 ;  /* 0x0000006c6004723c */ /* 0x048fe20000001804 */
[----:B------:R-:W-:Y:S05]  /*5aa0*/  IMAD.U32 R2, RZ, RZ, UR8 ;  /* 0x00000008ff027e24 */ /* 0x000fea000f8e00ff */
[C---:B------:R-:W-:Y:S01]  /*5ab0*/  HMMA.16816.F32 R8, R96.reuse, R110, R8 ;  /* 0x0000006e6008723c */ /* 0x040fe20000001808 */
[----:B------:R-:W3:Y:S05]  /*5ac0*/  LDSM.16.M88.4 R108, [R219+0x1e000] ;  /* 0x01e00000db6c783b */ /* 0x000eea0000000200 */
[C---:B----4-:R-:W-:Y:S06]  /*5ad0*/  HMMA.16816.F32 R12, R96.reuse, R88, R12 ;  /* 0x00000058600c723c */ /* 0x050fec000000180c */
[----:B------:R-:W-:Y:S01]  /*5ae0*/  HMMA.16816.F32 R16, R96, R90, R16 ;  /* 0x0000005a6010723c */ /* 0x000fe20000001810 */
[----:B------:R-:W4:Y:S01]  /*5af0*/  LDSM.16.M88.4 R88, [R219+0x1e800] ;  /* 0x01e80000db58783b */ /* 0x000f220000000200 */
[----:B--2---:R-:W-:Y:S04]  /*5b00*/  IMAD.U32 R0, RZ, RZ, UR20 ;  /* 0x00000014ff007e24 */ /* 0x004fe8000f8e00ff */
[C---:B------:R-:W-:Y:S01]  /*5b10*/  HMMA.16816.F32 R4, R100.reuse, R104, R4 ;  /* 0x000000686404723c */ /* 0x040fe20000001804 */
[----:B------:R-:W2:Y:S04]  /*5b20*/  LDL R105, [R1+0x20] ;  /* 0x0000200001697983 */ /* 0x000ea80000100800 */
[----:B------:R-:W-:Y:S01]  /*5b30*/  IMAD R96, R2, 0x4, R117 ;  /* 0x0000000402607824 */ /* 0x000fe200078e0275 */
[C---:B------:R-:W-:Y:S01]  /*5b40*/  HMMA.16816.F32 R8, R100.reuse, R106, R8 ;  /* 0x0000006a6408723c */ /* 0x040fe20000001808 */
[----:B------:R-:W2:Y:S04]  /*5b50*/  LDL R107, [R1+0x10] ;  /* 0x00001000016b7983 */ /* 0x000ea80000100800 */
[----:B------:R-:W-:Y:S01]  /*5b60*/  IMAD.WIDE.U32 R96, R96, -0x326172a9, RZ ;  /* 0xcd9e8d5760607825 */ /* 0x000fe200078e00ff */
[C---:B-1----:R-:W-:Y:S01]  /*5b70*/  HMMA.16816.F32 R12, R100.reuse, R84, R12 ;  /* 0x00000054640c723c */ /* 0x042fe2000000180c */
[----:B------:R-:W2:Y:S04]  /*5b80*/  LDL R104, [R1+0x24] ;  /* 0x0000240001687983 */ /* 0x000ea80000100800 */
[----:B------:R-:W-:Y:S01]  /*5b90*/  LOP3.LUT R2, R97, UR23, R114, 0x96, !PT ;  /* 0x0000001761027c12 */ /* 0x000fe2000f8e9672 */
[----:B------:R-:W-:Y:S01]  /*5ba0*/  HMMA.16816.F32 R16, R100, R86, R16 ;  /* 0x000000566410723c */ /* 0x000fe20000001810 */
[----:B------:R-:W2:Y:S04]  /*5bb0*/  LDL R114, [R1+0x4] ;  /* 0x0000040001727983 */ /* 0x000ea80000100800 */
[----:B------:R-:W-:Y:S01]  /*5bc0*/  IMAD R0, R0, 0x2, R115 ;  /* 0x0000000200007824 */ /* 0x000fe200078e0273 */
[C---:B---3--:R-:W-:Y:S01]  /*5bd0*/  HMMA.16816.F32 R4, R92.reuse, R108, R4 ;  /* 0x0000006c5c04723c */ /* 0x048fe20000001804 */
[----:B------:R-:W3:Y:S04]  /*5be0*/  LDL R115, [R1+0x2c] ;  /* 0x00002c0001737983 */ /* 0x000ee80000100800 */
[----:B------:R-:W-:Y:S01]  /*5bf0*/  LOP3.LUT R0, R0, UR22, RZ, 0x3c, !PT ;  /* 0x0000001600007c12 */ /* 0x000fe2000f8e3cff */
[C---:B------:R-:W-:Y:S01]  /*5c00*/  HMMA.16816.F32 R8, R92.reuse, R110, R8 ;  /* 0x0000006e5c08723c */ /* 0x040fe20000001808 */
[----:B------:R-:W3:Y:S04]  /*5c10*/  LDL R108, [R1+0x34] ;  /* 0x00003400016c7983 */ /* 0x000ee80000100800 */
[----:B------:R-:W-:Y:S01]  /*5c20*/  LOP3.LUT R0, R0, R113, RZ, 0x3c, !PT ;  /* 0x0000007100007212 */ /* 0x000fe200078e3cff */
[C---:B----4-:R-:W-:Y:S01]  /*5c30*/  HMMA.16816.F32 R12, R92.reuse, R88, R12 ;  /* 0x000000585c0c723c */ /* 0x050fe2000000180c */
[----:B------:R-:W4:Y:S04]  /*5c40*/  LDL R113, [R1+0x8] ;  /* 0x0000080001717983 */ /* 0x000f280000100800 */
[----:B------:R-:W-:Y:S01]  /*5c50*/  IMAD.WIDE.U32 R84, R2, -0x2daee0ad, RZ ;  /* 0xd2511f5302547825 */ /* 0x000fe200078e00ff */
[----:B------:R-:W-:Y:S01]  /*5c60*/  HMMA.16816.F32 R16, R92, R90, R16 ;  /* 0x0000005a5c10723c */ /* 0x000fe20000001810 */
[----:B------:R-:W4:Y:S04]  /*5c70*/  LDL R103, [R1+0x38] ;  /* 0x0000380001677983 */ /* 0x000f280000100800 */
[----:B------:R-:W-:Y:S01]  /*5c80*/  IMAD.WIDE.U32 R2, R0, -0x326172a9, RZ ;  /* 0xcd9e8d5700027825 */ /* 0x000fe200078e00ff */
[----:B------:R-:W-:Y:S01]  /*5c90*/  LOP3.LUT R0, R85, UR27, R112, 0x96, !PT ;  /* 0x0000001b55007c12 */ /* 0x000fe2000f8e9670 */
[----:B------:R-:W4:Y:S04]  /*5ca0*/  LDL R101, [R1+0x3c] ;  /* 0x00003c0001657983 */ /* 0x000f280000100800 */
[----:B------:R-:W-:Y:S01]  /*5cb0*/  FFMA.FTZ R4, R116, UR5, R4 ;  /* 0x0000000574047c23 */ /* 0x000fe20008010004 */
[----:B------:R-:W-:Y:S01]  /*5cc0*/  LOP3.LUT R96, R3, UR26, R96, 0x96, !PT ;  /* 0x0000001a03607c12 */ /* 0x000fe2000f8e9660 */
[----:B------:R-:W-:Y:S01]  /*5cd0*/  IMAD.WIDE.U32 R86, R0, -0x326172a9, RZ ;  /* 0xcd9e8d5700567825 */ /* 0x000fe200078e00ff */
[----:B------:R-:W4:Y:S03]  /*5ce0*/  LDL R112, [R1+0xc] ;  /* 0x00000c0001707983 */ /* 0x000f260000100800 */
[----:B------:R-:W-:Y:S01]  /*5cf0*/  FFMA.FTZ R6, R116, UR5, R6 ;  /* 0x0000000574067c23 */ /* 0x000fe20008010006 */
[----:B------:R-:W-:Y:S01]  /*5d00*/  IMAD.WIDE.U32 R96, R96, -0x2daee0ad, RZ ;  /* 0xd2511f5360607825 */ /* 0x000fe200078e00ff */
[----:B------:R-:W-:Y:S01]  /*5d10*/  LOP3.LUT R85, R87, UR28, R2, 0x96, !PT ;  /* 0x0000001c57557c12 */ /* 0x000fe2000f8e9602 */
[----:B------:R-:W4:Y:S02]  /*5d20*/  LDL R100, [R1+0x40] ;  /* 0x0000400001647983 */ /* 0x000f240000100800 */
[----:B------:R-:W-:Y:S01]  /*5d30*/  IMAD.U32 R0, RZ, RZ, UR17 ;  /* 0x00000011ff007e24 */ /* 0x000fe2000f8e00ff */
[----:B------:R-:W-:Y:S01]  /*5d40*/  LOP3.LUT R2, R97, UR29, R84, 0x96, !PT ;  /* 0x0000001d61027c12 */ /* 0x000fe2000f8e9654 */
[----:B------:R-:W-:Y:S01]  /*5d50*/  IMAD.WIDE.U32 R84, R85, -0x2daee0ad, RZ ;  /* 0xd2511f5355547825 */ /* 0x000fe200078e00ff */
[----:B------:R-:W4:Y:S02]  /*5d60*/  LDL R106, [R1+0x14] ;  /* 0x00001400016a7983 */ /* 0x000f240000100800 */
[----:B------:R-:W-:Y:S01]  /*5d70*/  @!P2 IADD3 R0, -R0, 0x1, R244 ;  /* 0x000000010000a810 */ /* 0x000fe20007ffe1f4 */
[----:B------:R-:W-:Y:S01]  /*5d80*/  IMAD.WIDE.U32 R2, R2, -0x326172a9, RZ ;  /* 0xcd9e8d5702027825 */ /* 0x000fe200078e00ff */
[----:B------:R-:W-:Y:S01]  /*5d90*/  LOP3.LUT R96, R85, UR31, R96, 0x96, !PT ;  /* 0x0000001f55607c12 */ /* 0x000fe2000f8e9660 */
[----:B------:R-:W4:Y:S02]  /*5da0*/  LDL R102, [R1+0x28] ;  /* 0x0000280001667983 */ /* 0x000f240000100800 */
[----:B------:R-:W-:Y:S01]  /*5db0*/  IMAD.U32 R85, RZ, RZ, UR13 ;  /* 0x0000000dff557e24 */ /* 0x000fe2000f8e00ff */
[----:B------:R-:W-:Y:S01]  /*5dc0*/  LOP3.LUT R98, R3, UR30, R86, 0x96, !PT ;  /* 0x0000001e03627c12 */ /* 0x000fe2000f8e9656 */
[----:B------:R-:W-:Y:S01]  /*5dd0*/  FMUL.FTZ R3, R247, 1.4426950216293334961 ;  /* 0x3fb8aa3bf7037820 */ /* 0x000fe20000410000 */
[----:B------:R-:W-:Y:S03]  /*5de0*/  IMAD.WIDE.U32 R96, R96, -0x326172a9, RZ ;  /* 0xcd9e8d5760607825 */ /* 0x000fe600078e00ff */
[----:B------:R-:W-:Y:S01]  /*5df0*/  @!P2 IADD3 R85, R85, UR9, R0 ;  /* 0x000000095555ac10 */ /* 0x000fe2000fffe000 */
[----:B------:R-:W-:Y:S01]  /*5e00*/  IMAD.WIDE.U32 R98, R98, -0x2daee0ad, RZ ;  /* 0xd2511f5362627825 */ /* 0x000fe200078e00ff */
[----:B------:R-:W-:Y:S02]  /*5e10*/  FSEL R3, R3, RZ, P1 ;  /* 0x000000ff03037208 */ /* 0x000fe40000800000 */
[----:B------:R-:W-:Y:S02]  /*5e20*/  @!P2 VIMNMX R0, R85, UR9, PT ;  /* 0x000000095500ac48 */ /* 0x000fe4000bfe0100 */
[----:B------:R-:W-:Y:S01]  /*5e30*/  LOP3.LUT R87, R97, UR32, R2, 0x96, !PT ;  /* 0x0000002061577c12 */ /* 0x000fe2000f8e9602 */
[----:B------:R-:W-:Y:S01]  /*5e40*/  FMUL.FTZ R2, R248, 1.4426950216293334961 ;  /* 0x3fb8aa3bf8027820 */ /* 0x000fe20000410000 */
[----:B------:R-:W-:Y:S01]  /*5e50*/  LOP3.LUT R86, R99, UR33, R84, 0x96, !PT ;  /* 0x0000002163567c12 */ /* 0x000fe2000f8e9654 */
[----:B------:R-:W4:Y:S02]  /*5e60*/  LDL R97, [R1+0x44] ;  /* 0x0000440001617983 */ /* 0x000f240000100800 */
[----:B------:R-:W-:Y:S01]  /*5e70*/  IMAD.WIDE.U32 R88, R87, -0x2daee0ad, RZ ;  /* 0xd2511f5357587825 */ /* 0x000fe200078e00ff */
[----:B------:R-:W-:Y:S03]  /*5e80*/  FSEL R2, R2, RZ, P0 ;  /* 0x000000ff02027208 */ /* 0x000fe60000000000 */
[----:B------:R-:W-:Y:S01]  /*5e90*/  IMAD.WIDE.U32 R86, R86, -0x326172a9, RZ ;  /* 0xcd9e8d5756567825 */ /* 0x000fe200078e00ff */
[----:B------:R-:W-:Y:S02]  /*5ea0*/  LOP3.LUT R98, R89, UR35, R98, 0x96, !PT ;  /* 0x0000002359627c12 */ /* 0x000fe4000f8e9662 */
[-C--:B--2---:R-:W-:Y:S02]  /*5eb0*/  @!P2 ISETP.GE.AND P5, PT, R107, R0.reuse, PT ;  /* 0x000000006b00a20c */ /* 0x084fe40003fa6270 */
[----:B------:R-:W-:Y:S04]  /*5ec0*/  @!P2 ISETP.GE.AND P6, PT, R114, R0, PT ;  /* 0x000000007200a20c */ /* 0x000fe80003fc6270 */
[----:B------:R-:W-:Y:S01]  /*5ed0*/  @!P2 FSEL R4, R4, -INF , !P6 ;  /* 0xff8000000404a808 */ /* 0x000fe20007000000 */
[C---:B---3--:R-:W-:Y:S01]  /*5ee0*/  FFMA.FTZ R5, R115.reuse, UR5, R5 ;  /* 0x0000000573057c23 */ /* 0x048fe20008010005 */
[----:B------:R-:W-:Y:S01]  /*5ef0*/  FFMA.FTZ R7, R115, UR5, R7 ;  /* 0x0000000573077c23 */ /* 0x000fe20008010007 */
[----:B------:R-:W-:Y:S02]  /*5f00*/  IMAD.MOV.U32 R115, RZ, RZ, 0x8 ;  /* 0x00000008ff737424 */ /* 0x000fe400078e00ff */
[----:B------:R-:W-:Y:S01]  /*5f10*/  FFMA.FTZ R4, R4, UR18, -R3 ;  /* 0x0000001204047c23 */ /* 0x000fe20008010803 */
[C---:B------:R-:W-:Y:S03]  /*5f20*/  FFMA.FTZ R8, R108.reuse, UR5, R8 ;  /* 0x000000056c087c23 */ /* 0x040fe60008010008 */
[----:B------:R1:W2:Y:S01]  /*5f30*/  MUFU.EX2 R123, R4 ;  /* 0x00000004007b7308 */ /* 0x0002a20000000800 */
[----:B------:R-:W-:Y:S01]  /*5f40*/  @!P2 VIADDMNMX R84, R85, R115, UR9, PT ;  /* 0x000000095554ae46 */ /* 0x000fe2000b800173 */
[----:B------:R-:W-:Y:S03]  /*5f50*/  FFMA.FTZ R10, R108, UR5, R10 ;  /* 0x000000056c0a7c23 */ /* 0x000fe6000801000a */
[-C--:B------:R-:W-:Y:S02]  /*5f60*/  @!P2 ISETP.GE.AND P0, PT, R114, R84.reuse, PT ;  /* 0x000000547200a20c */ /* 0x080fe40003f06270 */
[C---:B----4-:R-:W-:Y:S02]  /*5f70*/  @!P2 ISETP.GE.AND P1, PT, R113.reuse, R84, PT ;  /* 0x000000547100a20c */ /* 0x050fe40003f26270 */
[-C--:B------:R-:W-:Y:S02]  /*5f80*/  @!P2 ISETP.GE.AND P3, PT, R113, R0.reuse, PT ;  /* 0x000000007100a20c */ /* 0x080fe40003f66270 */
[----:B------:R-:W-:Y:S01]  /*5f90*/  @!P2 FSEL R6, R6, -INF , !P0 ;  /* 0xff8000000606a808 */ /* 0x000fe20004000000 */
[----:B------:R-:W-:Y:S01]  /*5fa0*/  FFMA.FTZ R9, R103, UR5, R9 ;  /* 0x0000000567097c23 */ /* 0x000fe20008010009 */
[----:B------:R-:W-:Y:S01]  /*5fb0*/  @!P2 FSEL R7, R7, -INF , !P1 ;  /* 0xff8000000707a808 */ /* 0x000fe20004800000 */
[----:B------:R-:W-:Y:S01]  /*5fc0*/  FFMA.FTZ R11, R103, UR5, R11 ;  /* 0x00000005670b7c23 */ /* 0x000fe2000801000b */
[----:B------:R-:W-:Y:S01]  /*5fd0*/  @!P2 FSEL R5, R5, -INF , !P3 ;  /* 0xff8000000505a808 */ /* 0x000fe20005800000 */
[----:B------:R-:W-:Y:S01]  /*5fe0*/  FFMA.FTZ R6, R6, UR18, -R2 ;  /* 0x0000001206067c23 */ /* 0x000fe20008010802 */
[----:B-1----:R-:W-:Y:S01]  /*5ff0*/  LOP3.LUT R4, R87, UR34, R96, 0x96, !PT ;  /* 0x0000002257047c12 */ /* 0x002fe2000f8e9660 */
[----:B------:R-:W-:Y:S01]  /*6000*/  FFMA.FTZ R7, R7, UR18, -R2 ;  /* 0x0000001207077c23 */ /* 0x000fe20008010802 */
[----:B------:R-:W3:Y:S01]  /*6010*/  LDL R96, [R1+0x48] ;  /* 0x0000480001607983 */ /* 0x000ee20000100800 */
[--C-:B------:R-:W-:Y:S01]  /*6020*/  FFMA.FTZ R5, R5, UR18, -R3.reuse ;  /* 0x0000001205057c23 */ /* 0x100fe20008010803 */
[----:B------:R-:W-:Y:S01]  /*6030*/  @!P2 FSEL R9, R9, -INF , !P5 ;  /* 0xff8000000909a808 */ /* 0x000fe20006800000 */
[----:B------:R-:W-:Y:S01]  /*6040*/  MUFU.EX2 R125, R6 ;  /* 0x00000006007d7308 */ /* 0x000fe20000000800 */
[-C--:B------:R-:W-:Y:S01]  /*6050*/  @!P2 ISETP.GE.AND P4, PT, R112, R0.reuse, PT ;  /* 0x000000007000a20c */ /* 0x080fe20003f86270 */
[----:B------:R-:W-:Y:S01]  /*6060*/  FFMA.FTZ R12, R101, UR5, R12 ;  /* 0x00000005650c7c23 */ /* 0x000fe2000801000c */
[----:B------:R-:W-:Y:S01]  /*6070*/  @!P2 ISETP.GE.AND P3, PT, R105, R0, PT ;  /* 0x000000006900a20c */ /* 0x000fe20003f66270 */
[----:B------:R-:W-:Y:S01]  /*6080*/  FFMA.FTZ R9, R9, UR18, -R3 ;  /* 0x0000001209097c23 */ /* 0x000fe20008010803 */
[----:B------:R-:W-:Y:S01]  /*6090*/  @!P2 FSEL R8, R8, -INF , !P4 ;  /* 0xff8000000808a808 */ /* 0x000fe20006000000 */
[----:B------:R-:W-:Y:S01]  /*60a0*/  FFMA.FTZ R13, R100, UR5, R13 ;  /* 0x00000005640d7c23 */ /* 0x000fe2000801000d */
[-C--:B------:R-:W-:Y:S03]  /*60b0*/  @!P2 ISETP.GE.AND P4, PT, R112, R84.reuse, PT ;  /* 0x000000547000a20c */ /* 0x080fe60003f86270 */
[----:B------:R1:W-:Y:S01]  /*60c0*/  MUFU.EX2 R124, R7 ;  /* 0x00000007007c7308 */ /* 0x0003e20000000800 */
[----:B------:R-:W-:Y:S01]  /*60d0*/  @!P2 ISETP.GE.AND P5, PT, R107, R84, PT ;  /* 0x000000546b00a20c */ /* 0x000fe20003fa6270 */
[----:B------:R-:W-:Y:S01]  /*60e0*/  FFMA.FTZ R8, R8, UR18, -R3 ;  /* 0x0000001208087c23 */ /* 0x000fe20008010803 */
[----:B------:R-:W-:Y:S01]  /*60f0*/  @!P2 FSEL R10, R10, -INF , !P4 ;  /* 0xff8000000a0aa808 */ /* 0x000fe20006000000 */
[----:B------:R-:W-:Y:S01]  /*6100*/  FFMA.FTZ R14, R101, UR5, R14 ;  /* 0x00000005650e7c23 */ /* 0x000fe2000801000e */
[----:B------:R-:W-:Y:S01]  /*6110*/  @!P2 ISETP.GE.AND P6, PT, R106, R0, PT ;  /* 0x000000006a00a20c */ /* 0x000fe20003fc6270 */
[----:B------:R-:W-:Y:S01]  /*6120*/  FFMA.FTZ R15, R100, UR5, R15 ;  /* 0x00000005640f7c23 */ /* 0x000fe2000801000f */
[----:B------:R-:W-:Y:S03]  /*6130*/  @!P2 FSEL R11, R11, -INF , !P5 ;  /* 0xff8000000b0ba808 */ /* 0x000fe60006800000 */
[----:B------:R4:W-:Y:S01]  /*6140*/  MUFU.EX2 R120, R5 ;  /* 0x0000000500787308 */ /* 0x0009e20000000800 */
[--C-:B------:R-:W-:Y:S01]  /*6150*/  FFMA.FTZ R10, R10, UR18, -R2.reuse ;  /* 0x000000120a0a7c23 */ /* 0x100fe20008010802 */
[----:B------:R-:W-:Y:S01]  /*6160*/  @!P2 FSEL R12, R12, -INF , !P6 ;  /* 0xff8000000c0ca808 */ /* 0x000fe20007000000 */
[----:B------:R-:W-:Y:S01]  /*6170*/  IMAD.U32 R107, RZ, RZ, UR15 ;  /* 0x0000000fff6b7e24 */ /* 0x000fe2000f8e00ff */
[----:B------:R-:W-:Y:S01]  /*6180*/  @!P2 FSEL R13, R13, -INF , !P3 ;  /* 0xff8000000d0da808 */ /* 0x000fe20005800000 */
[----:B------:R-:W-:Y:S01]  /*6190*/  FFMA.FTZ R11, R11, UR18, -R2 ;  /* 0x000000120b0b7c23 */ /* 0x000fe20008010802 */
[-C--:B------:R-:W-:Y:S01]  /*61a0*/  @!P2 ISETP.GE.AND P5, PT, R105, R84.reuse, PT ;  /* 0x000000546900a20c */ /* 0x080fe20003fa6270 */
[--C-:B------:R-:W-:Y:S03]  /*61b0*/  FFMA.FTZ R12, R12, UR18, -R3.reuse ;  /* 0x000000120c0c7c23 */ /* 0x100fe60008010803 */
[----:B------:R2:W-:Y:S01]  /*61c0*/  MUFU.EX2 R117, R8 ;  /* 0x0000000800757308 */ /* 0x0005e20000000800 */
[----:B-1----:R-:W-:Y:S01]  /*61d0*/  IMAD.WIDE.U32 R6, R98, -0x326172a9, RZ ;  /* 0xcd9e8d5762067825 */ /* 0x002fe200078e00ff */
[-C--:B------:R-:W-:Y:S02]  /*61e0*/  @!P2 ISETP.GE.AND P3, PT, R102, R84.reuse, PT ;  /* 0x000000546600a20c */ /* 0x080fe40003f66270 */
[-C--:B------:R-:W-:Y:S01]  /*61f0*/  @!P2 ISETP.GE.AND P4, PT, R106, R84.reuse, PT ;  /* 0x000000546a00a20c */ /* 0x080fe20003f86270 */
[--C-:B------:R-:W-:Y:S01]  /*6200*/  FFMA.FTZ R13, R13, UR18, -R3.reuse ;  /* 0x000000120d0d7c23 */ /* 0x100fe20008010803 */
[----:B------:R-:W-:Y:S01]  /*6210*/  @!P2 ISETP.GE.AND P6, PT, R104, R84, PT ;  /* 0x000000546800a20c */ /* 0x000fe20003fc6270 */
[----:B------:R-:W-:Y:S03]  /*6220*/  IMAD.U32 R106, RZ, RZ, UR16 ;  /* 0x00000010ff6a7e24 */ /* 0x000fe6000f8e00ff */
[----:B------:R1:W-:Y:S01]  /*6230*/  MUFU.EX2 R116, R9 ;  /* 0x0000000900747308 */ /* 0x0003e20000000800 */
[----:B----4-:R-:W-:Y:S01]  /*6240*/  IMAD.WIDE.U32 R4, R4, -0x2daee0ad, RZ ;  /* 0xd2511f5304047825 */ /* 0x010fe200078e00ff */
[C---:B------:R-:W-:Y:S02]  /*6250*/  LOP3.LUT R85, R6.reuse, 0xff, RZ, 0xc0, !PT ;  /* 0x000000ff06557812 */ /* 0x040fe400078ec0ff */
[----:B------:R-:W-:Y:S01]  /*6260*/  SHF.R.U32.HI R84, RZ, 0x18, R6 ;  /* 0x00000018ff547819 */ /* 0x000fe20000011606 */
[C---:B------:R-:W-:Y:S01]  /*6270*/  FFMA.FTZ R16, R97.reuse, UR5, R16 ;  /* 0x0000000561107c23 */ /* 0x040fe20008010010 */
[----:B------:R-:W-:Y:S01]  /*6280*/  SHF.R.U32.HI R87, RZ, 0x10, R6 ;  /* 0x00000010ff577819 */ /* 0x000fe20000011606 */
[----:B------:R-:W-:Y:S03]  /*6290*/  FFMA.FTZ R18, R97, UR5, R18 ;  /* 0x0000000561127c23 */ /* 0x000fe60008010012 */
[----:B------:R4:W-:Y:S01]  /*62a0*/  MUFU.EX2 R122, R10 ;  /* 0x0000000a007a7308 */ /* 0x0009e20000000800 */
[----:B--2---:R-:W-:Y:S02]  /*62b0*/  LOP3.LUT R8, R7, UR36, R86, 0x96, !PT ;  /* 0x0000002407087c12 */ /* 0x004fe4000f8e9656 */
[----:B------:R-:W-:Y:S02]  /*62c0*/  LOP3.LUT R86, R6, 0xffff, RZ, 0xc0, !PT ;  /* 0x0000ffff06567812 */ /* 0x000fe400078ec0ff */
[--C-:B------:R-:W-:Y:S02]  /*62d0*/  SHF.R.U32.HI R7, RZ, 0x18, R4.reuse ;  /* 0x00000018ff077819 */ /* 0x100fe40000011604 */
[----:B------:R-:W-:Y:S03]  /*62e0*/  LOP3.LUT R6, R4, 0xff, RZ, 0xc0, !PT ;  /* 0x000000ff04067812 */ /* 0x000fe600078ec0ff */
[----:B------:R-:W2:Y:S01]  /*62f0*/  MUFU.EX2 R121, R11 ;  /* 0x0000000b00797308 */ /* 0x000ea20000000800 */
[----:B-1----:R-:W-:Y:S02]  /*6300*/  SHF.R.U32.HI R9, RZ, 0x10, R4 ;  /* 0x00000010ff097819 */ /* 0x002fe40000011604 */
[-C--:B------:R-:W-:Y:S02]  /*6310*/  @!P2 ISETP.GE.AND P1, PT, R102, R0.reuse, PT ;  /* 0x000000006600a20c */ /* 0x080fe40003f26270 */
[----:B------:R-:W-:Y:S02]  /*6320*/  @!P2 ISETP.GE.AND P0, PT, R104, R0, PT ;  /* 0x000000006800a20c */ /* 0x000fe40003f06270 */
[----:B------:R-:W-:Y:S03]  /*6330*/  LOP3.LUT R0, R5, UR37, R88, 0x96, !PT ;  /* 0x0000002505007c12 */ /* 0x000fe6000f8e9658 */
[----:B------:R-:W-:Y:S01]  /*6340*/  MUFU.EX2 R114, R12 ;  /* 0x0000000c00727308 */ /* 0x000fe20000000800 */
[----:B----4-:R-:W-:Y:S02]  /*6350*/  LOP3.LUT R10, R4, 0xffff, RZ, 0xc0, !PT ;  /* 0x0000ffff040a7812 */ /* 0x010fe400078ec0ff */
[C---:B------:R-:W-:Y:S02]  /*6360*/  LOP3.LUT R4, R8.reuse, 0xffff, RZ, 0xc0, !PT ;  /* 0x0000ffff08047812 */ /* 0x040fe400078ec0ff */
[----:B------:R-:W-:Y:S02]  /*6370*/  LOP3.LUT R5, R8, 0xff, RZ, 0xc0, !PT ;  /* 0x000000ff08057812 */ /* 0x000fe400078ec0ff */
[----:B------:R-:W-:Y:S03]  /*6380*/  SHF.R.U32.HI R4, RZ, 0x8, R4 ;  /* 0x00000008ff047819 */ /* 0x000fe60000011604 */
[----:B------:R-:W-:Y:S01]  /*6390*/  MUFU.EX2 R112, R13 ;  /* 0x0000000d00707308 */ /* 0x000fe20000000800 */
[----:B------:R-:W-:Y:S02]  /*63a0*/  @!P2 FSEL R16, R16, -INF , !P0 ;  /* 0xff8000001010a808 */ /* 0x000fe40004000000 */
[----:B------:R-:W-:Y:S02]  /*63b0*/  ISETP.LE.U32.AND P0, PT, R5, UR19, PT ;  /* 0x0000001305007c0c */ /* 0x000fe4000bf03070 */
[----:B------:R-:W-:Y:S01]  /*63c0*/  LOP3.LUT R4, R4, 0xffff, RZ, 0xc0, !PT ;  /* 0x0000ffff04047812 */ /* 0x000fe200078ec0ff */
[----:B------:R-:W-:Y:S01]  /*63d0*/  FFMA.FTZ R16, R16, UR18, -R3 ;  /* 0x0000001210107c23 */ /* 0x000fe20008010803 */
[--C-:B------:R-:W-:Y:S02]  /*63e0*/  SHF.R.U32.HI R5, RZ, 0x10, R8.reuse ;  /* 0x00000010ff057819 */ /* 0x100fe40000011608 */
[----:B------:R-:W-:Y:S01]  /*63f0*/  SHF.R.U32.HI R8, RZ, 0x18, R8 ;  /* 0x00000018ff087819 */ /* 0x000fe20000011608 */
[----:B------:R-:W1:Y:S01]  /*6400*/  MUFU.EX2 R110, R16 ;  /* 0x00000010006e7308 */ /* 0x000e620000000800 */
[----:B------:R-:W-:Y:S02]  /*6410*/  @!P2 FSEL R18, R18, -INF , !P6 ;  /* 0xff8000001212a808 */ /* 0x000fe40007000000 */
[----:B------:R-:W-:Y:S02]  /*6420*/  @!P2 FSEL R14, R14, -INF , !P4 ;  /* 0xff8000000e0ea808 */ /* 0x000fe40006000000 */
[----:B------:R-:W-:Y:S01]  /*6430*/  @!P2 FSEL R15, R15, -INF , !P5 ;  /* 0xff8000000f0fa808 */ /* 0x000fe20006800000 */
[--C-:B------:R-:W-:Y:S01]  /*6440*/  FFMA.FTZ R18, R18, UR18, -R2.reuse ;  /* 0x0000001212127c23 */ /* 0x100fe20008010802 */
[----:B------:R-:W-:Y:S01]  /*6450*/  ISETP.LE.U32.AND P5, PT, R84, UR19, PT ;  /* 0x0000001354007c0c */ /* 0x000fe2000bfa3070 */
[--C-:B------:R-:W-:Y:S01]  /*6460*/  FFMA.FTZ R14, R14, UR18, -R2.reuse ;  /* 0x000000120e0e7c23 */ /* 0x100fe20008010802 */
[----:B------:R-:W-:Y:S01]  /*6470*/  ISETP.LE.U32.AND P4, PT, R85, UR19, PT ;  /* 0x0000001355007c0c */ /* 0x000fe2000bf83070 */
[--C-:B------:R-:W-:Y:S01]  /*6480*/  FFMA.FTZ R15, R15, UR18, -R2.reuse ;  /* 0x000000120f0f7c23 */ /* 0x100fe20008010802 */
[----:B------:R-:W-:Y:S01]  /*6490*/  @!P0 FADD.FTZ R123, -R123, -RZ ;  /* 0x800000ff7b7b8221 */ /* 0x000fe20000010100 */
[----:B------:R-:W-:Y:S01]  /*64a0*/  MUFU.EX2 R119, R14 ;  /* 0x0000000e00777308 */ /* 0x000fe20000000800 */
[----:B------:R-:W-:Y:S07]  /*64b0*/  ISETP.LE.U32.AND P0, PT, R7, UR19, PT ;  /* 0x0000001307007c0c */ /* 0x000fee000bf03070 */
[----:B--2---:R-:W-:Y:S02]  /*64c0*/  @!P5 FADD.FTZ R121, -R121, -RZ ;  /* 0x800000ff7979d221 */ /* 0x004fe40000010100 */
[----:B------:R-:W-:Y:S01]  /*64d0*/  MUFU.EX2 R118, R15 ;  /* 0x0000000f00767308 */ /* 0x000fe20000000800 */
[----:B------:R-:W-:Y:S09]  /*64e0*/  @!P4 FADD.FTZ R117, -R117, -RZ ;  /* 0x800000ff7575c221 */ /* 0x000ff20000010100 */
[----:B------:R-:W-:Y:S01]  /*64f0*/  MUFU.EX2 R115, R18 ;  /* 0x0000001200737308 */ /* 0x000fe20000000800 */
        /* <DEDUP_REMOVED lines=8> */
[----:B------:R2:W-:Y:S01]  /*6580*/  MUFU.EX2 R111, R3 ;  /* 0x00000003006f7308 */ /* 0x0005e20000000800 */
[----:B------:R-:W-:Y:S01]  /*6590*/  ISETP.LE.U32.AND P2, PT, R8, UR19, PT ;  /* 0x0000001308007c0c */ /* 0x000fe2000bf43070 */
[----:B------:R-:W-:Y:S01]  /*65a0*/  FFMA.FTZ R2, R19, UR18, -R2 ;  /* 0x0000001213027c23 */ /* 0x000fe20008010802 */
[----:B------:R-:W-:Y:S02]  /*65b0*/  SHF.R.U32.HI R4, RZ, 0x8, R86 ;  /* 0x00000008ff047819 */ /* 0x000fe40000011656 */
[----:B------:R-:W-:Y:S01]  /*65c0*/  LOP3.LUT R5, R87, 0xff, RZ, 0xc0, !PT ;  /* 0x000000ff57057812 */ /* 0x000fe200078ec0ff */
[----:B------:R-:W-:Y:S01]  /*65d0*/  @!P1 FADD.FTZ R120, -R120, -RZ ;  /* 0x800000ff78789221 */ /* 0x000fe20000010100 */
[----:B------:R-:W-:Y:S03]  /*65e0*/  LOP3.LUT R4, R4, 0xffff, RZ, 0xc0, !PT ;  /* 0x0000ffff04047812 */ /* 0x000fe600078ec0ff */
[----:B------:R-:W3:Y:S01]  /*65f0*/  MUFU.EX2 R113, R2 ;  /* 0x0000000200717308 */ /* 0x000ee20000000800 */
[----:B------:R-:W-:Y:S02]  /*6600*/  ISETP.LE.U32.AND P3, PT, R6, UR19, PT ;  /* 0x0000001306007c0c */ /* 0x000fe4000bf63070 */
[----:B------:R-:W-:Y:S01]  /*6610*/  ISETP.LE.U32.AND P1, PT, R4, UR19, PT ;  /* 0x0000001304007c0c */ /* 0x000fe2000bf23070 */
[----:B------:R-:W-:Y:S01]  /*6620*/  @!P6 FADD.FTZ R125, -R125, -RZ ;  /* 0x800000ff7d7de221 */ /* 0x000fe20000010100 */
[----:B------:R-:W-:Y:S01]  /*6630*/  LOP3.LUT R4, R0, 0xff, RZ, 0xc0, !PT ;  /* 0x000000ff00047812 */ /* 0x000fe200078ec0ff */
[----:B------:R-:W-:Y:S01]  /*6640*/  @!P2 FADD.FTZ R124, -R124, -RZ ;  /* 0x800000ff7c7ca221 */ /* 0x000fe20000010100 */
[----:B------:R-:W-:Y:S02]  /*6650*/  ISETP.LE.U32.AND P6, PT, R5, UR19, PT ;  /* 0x0000001305007c0c */ /* 0x000fe4000bfc3070 */
[----:B------:R-:W-:Y:S02]  /*6660*/  ISETP.LE.U32.AND P2, PT, R4, UR19, PT ;  /* 0x0000001304007c0c */ /* 0x000fe4000bf43070 */
[----:B------:R-:W-:Y:S02]  /*6670*/  LOP3.LUT R4, R0, 0xffff, RZ, 0xc0, !PT ;  /* 0x0000ffff00047812 */ /* 0x000fe400078ec0ff */
[----:B--2---:R-:W-:Y:S01]  /*6680*/  SHF.R.U32.HI R3, RZ, 0x10, R0 ;  /* 0x00000010ff037819 */ /* 0x004fe20000011600 */
[----:B-1----:R-:W-:Y:S01]  /*6690*/  @!P3 FADD.FTZ R110, -R110, -RZ ;  /* 0x800000ff6e6eb221 */ /* 0x002fe20000010100 */
[----:B------:R-:W-:Y:S01]  /*66a0*/  SHF.R.U32.HI R4, RZ, 0x8, R4 ;  /* 0x00000008ff047819 */ /* 0x000fe20000011604 */
[----:B------:R-:W-:Y:S01]  /*66b0*/  @!P1 FADD.FTZ R116, -R116, -RZ ;  /* 0x800000ff74749221 */ /* 0x000fe20000010100 */
[----:B------:R-:W-:Y:S01]  /*66c0*/  SHF.R.U32.HI R5, RZ, 0x18, R0 ;  /* 0x00000018ff057819 */ /* 0x000fe20000011600 */
[----:B---3--:R-:W-:Y:S01]  /*66d0*/  @!P0 FADD.FTZ R113, -R113, -RZ ;  /* 0x800000ff71718221 */ /* 0x008fe20000010100 */
[----:B------:R-:W-:Y:S01]  /*66e0*/  LOP3.LUT R0, R4, 0xffff, RZ, 0xc0, !PT ;  /* 0x0000ffff04007812 */ /* 0x000fe200078ec0ff */
[----:B------:R-:W-:Y:S01]  /*66f0*/  @!P6 FADD.FTZ R122, -R122, -RZ ;  /* 0x800000ff7a7ae221 */ /* 0x000fe20000010100 */
[----:B------:R-:W-:Y:S01]  /*6700*/  SHF.R.U32.HI R4, RZ, 0x8, R10 ;  /* 0x00000008ff047819 */ /* 0x000fe2000001160a */
[----:B------:R-:W-:Y:S01]  /*6710*/  @!P2 FADD.FTZ R114, -R114, -RZ ;  /* 0x800000ff7272a221 */ /* 0x000fe20000010100 */
[----:B------:R-:W-:Y:S02]  /*6720*/  LOP3.LUT R3, R3, 0xff, RZ, 0xc0, !PT ;  /* 0x000000ff03037812 */ /* 0x000fe400078ec0ff */
[----:B------:R-:W-:Y:S02]  /*6730*/  ISETP.LE.U32.AND P6, PT, R0, UR19, PT ;  /* 0x0000001300007c0c */ /* 0x000fe4000bfc3070 */
[----:B------:R-:W-:Y:S02]  /*6740*/  LOP3.LUT R0, R4, 0xffff, RZ, 0xc0, !PT ;  /* 0x0000ffff04007812 */ /* 0x000fe400078ec0ff */
[----:B------:R-:W-:Y:S02]  /*6750*/  ISETP.LE.U32.AND P5, PT, R3, UR19, PT ;  /* 0x0000001303007c0c */ /* 0x000fe4000bfa3070 */
[----:B------:R-:W-:Y:S02]  /*6760*/  F2FP.RELU.F16.F32.PACK_AB R3, R120, R123 ;  /* 0x0000007b7803723e */ /* 0x000fe400000008ff */
[----:B------:R-:W-:Y:S02]  /*6770*/  F2FP.RELU.F16.F32.PACK_AB R2, R124, R125 ;  /* 0x0000007d7c02723e */ /* 0x000fe400000008ff */
[----:B------:R-:W-:Y:S01]  /*6780*/  ISETP.LE.U32.AND P2, PT, R0, UR19, PT ;  /* 0x0000001300007c0c */ /* 0x000fe2000bf43070 */
[----:B------:R1:W-:Y:S01]  /*6790*/  STS [R245+0x2a000], R3 ;  /* 0x02a00003f5007388 */ /* 0x0003e20000000800 */
[----:B------:R-:W-:Y:S01]  /*67a0*/  F2FP.RELU.F16.F32.PACK_AB R0, R116, R117 ;  /* 0x000000757400723e */ /* 0x000fe200000008ff */
[----:B------:R-:W-:Y:S01]  /*67b0*/  @!P6 FADD.FTZ R112, -R112, -RZ ;  /* 0x800000ff7070e221 */ /* 0x000fe20000010100 */
[----:B------:R-:W-:Y:S01]  /*67c0*/  ISETP.LE.U32.AND P4, PT, R5, UR19, PT ;  /* 0x0000001305007c0c */ /* 0x000fe2000bf83070 */
[----:B------:R2:W-:Y:S01]  /*67d0*/  STS [R245+0x2a400], R2 ;  /* 0x02a40002f5007388 */ /* 0x0005e20000000800 */
[----:B------:R-:W-:Y:S01]  /*67e0*/  LOP3.LUT R5, R9, 0xff, RZ, 0xc0, !PT ;  /* 0x000000ff09057812 */ /* 0x000fe200078ec0ff */
[----:B------:R-:W-:Y:S01]  /*67f0*/  @!P5 FADD.FTZ R119, -R119, -RZ ;  /* 0x800000ff7777d221 */ /* 0x000fe20000010100 */
[----:B------:R-:W-:Y:S01]  /*6800*/  LEA R106, P0, R244, R106, 0x2 ;  /* 0x0000006af46a7211 */ /* 0x000fe200078010ff */
[----:B------:R3:W-:Y:S01]  /*6810*/  STS [R250+0x2a000], R0 ;  /* 0x02a00000fa007388 */ /* 0x0007e20000000800 */
[----:B------:R-:W-:Y:S02]  /*6820*/  ISETP.LE.U32.AND P1, PT, R5, UR19, PT ;  /* 0x0000001305007c0c */ /* 0x000fe4000bf23070 */
[----:B------:R-:W-:Y:S01]  /*6830*/  F2FP.RELU.F16.F32.PACK_AB R5, R112, R114 ;  /* 0x000000727005723e */ /* 0x000fe200000008ff */
[----:B------:R-:W-:Y:S01]  /*6840*/  @!P2 FADD.FTZ R111, -R111, -RZ ;  /* 0x800000ff6f6fa221 */ /* 0x000fe20000010100 */
[----:B------:R-:W-:Y:S02]  /*6850*/  LEA.HI.X.SX32 R107, R244, R107, 0x2, P0 ;  /* 0x0000006bf46b7211 */ /* 0x000fe400000f16ff */
[----:B------:R-:W-:Y:S01]  /*6860*/  FSETP.GE.FTZ.AND P0, PT, R116, RZ, PT ;  /* 0x000000ff7400720b */ /* 0x000fe20003f16000 */
[----:B------:R-:W-:Y:S01]  /*6870*/  @!P4 FADD.FTZ R118, -R118, -RZ ;  /* 0x800000ff7676c221 */ /* 0x000fe20000010100 */
[----:B------:R-:W-:Y:S01]  /*6880*/  FSETP.GE.FTZ.AND P2, PT, R120, RZ, PT ;  /* 0x000000ff7800720b */ /* 0x000fe20003f56000 */
[----:B------:R-:W4:Y:S01]  /*6890*/  LDG.E R109, desc[UR6][R106.64] ;  /* 0x000000066a6d7981 */ /* 0x000f22000c1e1900 */
[----:B------:R-:W-:Y:S02]  /*68a0*/  FSETP.GE.FTZ.AND P3, PT, R123, RZ, PT ;  /* 0x000000ff7b00720b */ /* 0x000fe40003f76000 */
[----:B------:R-:W-:Y:S01]  /*68b0*/  F2FP.RELU.F16.F32.PACK_AB R4, R118, R119 ;  /* 0x000000777604723e */ /* 0x000fe200000008ff */
[----:B------:R-:W-:Y:S01]  /*68c0*/  @!P1 FADD.FTZ R115, -R115, -RZ ;  /* 0x800000ff73739221 */ /* 0x000fe20000010100 */
[----:B------:R4:W4:Y:S01]  /*68d0*/  LDG.E R108, desc[UR6][R106.64+0x20] ;  /* 0x000020066a6c7981 */ /* 0x000922000c1e1900 */
[----:B------:R-:W-:Y:S02]  /*68e0*/  FSETP.GE.FTZ.AND P1, PT, R117, RZ, PT ;  /* 0x000000ff7500720b */ /* 0x000fe40003f36000 */
[----:B-1----:R-:W-:Y:S02]  /*68f0*/  F2FP.RELU.F16.F32.PACK_AB R3, R111, R110 ;  /* 0x0000006e6f03723e */ /* 0x002fe400000008ff */
[----:B------:R-:W-:Y:S02]  /*6900*/  FSETP.GE.FTZ.AND P6, PT, R125, RZ, PT ;  /* 0x000000ff7d00720b */ /* 0x000fe40003fd6000 */
[----:B--2---:R-:W-:Y:S02]  /*6910*/  F2FP.RELU.F16.F32.PACK_AB R2, R113, R115 ;  /* 0x000000737102723e */ /* 0x004fe400000008ff */
[----:B---3--:R-:W-:Y:S05]  /*6920*/  F2FP.RELU.F16.F32.PACK_AB R0, R121, R122 ;  /* 0x0000007a7900723e */ /* 0x008fea00000008ff */
[----:B------:R1:W-:Y:S04]  /*6930*/  STS [R250+0x2a400], R0 ;  /* 0x02a40000fa007388 */ /* 0x0003e80000000800 */
[----:B------:R-:W-:Y:S04]  /*6940*/  STS [R246+0x2a000], R5 ;  /* 0x02a00005f6007388 */ /* 0x000fe80000000800 */
[----:B------:R-:W-:Y:S04]  /*6950*/  STS [R246+0x2a400], R4 ;  /* 0x02a40004f6007388 */ /* 0x000fe80000000800 */
[----:B------:R2:W-:Y:S04]  /*6960*/  STS [R249+0x2a400], R2 ;  /* 0x02a40002f9007388 */ /* 0x0005e80000000800 */
[----:B------:R3:W-:Y:S04]  /*6970*/  STS [R249+0x2a000], R3 ;  /* 0x02a00003f9007388 */ /* 0x0007e80000000800 */
[----:B------:R-:W-:Y:S04]  /*6980*/  LDSM.16.M88.4 R8, [R217+0x20000] ;  /* 0x02000000d908783b */ /* 0x000fe80000000200 */
[----:B------:R-:W-:Y:S01]  /*6990*/  LDSM.16.M88.4 R84, [R217+0x20800] ;  /* 0x02080000d954783b */ /* 0x000fe20000000200 */
[----:B-1----:R-:W-:Y:S03]  /*69a0*/  LEA R0, R230, UR4, 0x1 ;  /* 0x00000004e6007c11 */ /* 0x002fe6000f8e08ff */
[----:B------:R-:W-:Y:S04]  /*69b0*/  LDSM.16.M88.4 R92, [R218+0x20000] ;  /* 0x02000000da5c783b */ /* 0x000fe80000000200 */
[----:B------:R-:W1:Y:S04]  /*69c0*/  LDSM.16.M88.4 R16, [R0+0x10000] ;  /* 0x010000000010783b */ /* 0x000e680000000200 */
[----:B------:R-:W-:Y:S01]  /*69d0*/  LDSM.16.M88.4 R96, [R218+0x20800] ;  /* 0x02080000da60783b */ /* 0x000fe20000000200 */
[--C-:B--2---:R-:W-:Y:S03]  /*69e0*/  IMAD.IADD R2, R225, 0x1, R0.reuse ;  /* 0x00000001e1027824 */ /* 0x104fe600078e0200 */
[----:B------:R-:W-:Y:S01]  /*69f0*/  LDSM.16.M88.4 R100, [R220+0x20000] ;  /* 0x02000000dc64783b */ /* 0x000fe20000000200 */
[C---:B---3--:R-:W-:Y:S02]  /*6a00*/  IMAD.IADD R3, R224.reuse, 0x1, R0 ;  /* 0x00000001e0037824 */ /* 0x048fe400078e0200 */
[----:B------:R-:W-:Y:S01]  /*6a10*/  IMAD.IADD R104, R224, 0x1, R2 ;  /* 0x00000001e0687824 */ /* 0x000fe200078e0202 */
[----:B------:R-:W2:Y:S01]  /*6a20*/  LDSM.16.M88.4 R88, [R2+0x10000] ;  /* 0x010000000258783b */ /* 0x000ea20000000200 */
        /* <DEDUP_REMOVED lines=10> */
[----:B------:R-:W-:Y:S04]  /*6ad0*/  LDSM.16.M88.4 R88, [R104+0x10000] ;  /* 0x010000006858783b */ /* 0x000fe80000000200 */
[----:B------:R-:W3:Y:S01]  /*6ae0*/  LDSM.16.M88.4 R96, [R219+0x20000] ;  /* 0x02000000db60783b */ /* 0x000ee20000000200 */
[C---:B-1----:R-:W-:Y:S06]  /*6af0*/  HMMA.16816.F32 R4, R84.reuse, R100, R4 ;  /* 0x000000645404723c */ /* 0x042fec0000001804 */
[C---:B------:R-:W-:Y:S01]  /*6b00*/  HMMA.16816.F32 R8, R84.reuse, R102, R8 ;  /* 0x000000665408723c */ /* 0x040fe20000001808 */
[----:B------:R-:W1:Y:S05]  /*6b10*/  LDSM.16.M88.4 R100, [R219+0x20800] ;  /* 0x02080000db64783b */ /* 0x000e6a0000000200 */
[C---:B--2---:R-:W-:Y:S06]  /*6b20*/  HMMA.16816.F32 R12, R84.reuse, R92, R12 ;  /* 0x0000005c540c723c */ /* 0x044fec000000180c */
[----:B------:R-:W-:Y:S01]  /*6b30*/  HMMA.16816.F32 R16, R84, R94, R16 ;  /* 0x0000005e5410723c */ /* 0x000fe20000001810 */
[----:B------:R-:W-:Y:S04]  /*6b40*/  LDSM.16.M88.4 R84, [R0+0x12000] ;  /* 0x012000000054783b */ /* 0x000fe80000000200 */
[----:B------:R-:W2:Y:S01]  /*6b50*/  LDSM.16.M88.4 R92, [R217+0x22000] ;  /* 0x02200000d95c783b */ /* 0x000ea20000000200 */
[C---:B---3--:R-:W-:Y:S06]  /*6b60*/  HMMA.16816.F32 R4, R88.reuse, R96, R4 ;  /* 0x000000605804723c */ /* 0x048fec0000001804 */
[C---:B------:R-:W-:Y:S01]  /*6b70*/  HMMA.16816.F32 R8, R88.reuse, R98, R8 ;  /* 0x000000625808723c */ /* 0x040fe20000001808 */
[----:B------:R-:W3:Y:S05]  /*6b80*/  LDSM.16.M88.4 R96, [R217+0x22800] ;  /* 0x02280000d960783b */ /* 0x000eea0000000200 */
[C---:B-1----:R-:W-:Y:S06]  /*6b90*/  HMMA.16816.F32 R12, R88.reuse, R100, R12 ;  /* 0x00000064580c723c */ /* 0x042fec000000180c */
[----:B------:R-:W-:Y:S01]  /*6ba0*/  HMMA.16816.F32 R16, R88, R102, R16 ;  /* 0x000000665810723c */ /* 0x000fe20000001810 */
[----:B------:R-:W-:Y:S04]  /*6bb0*/  LDSM.16.M88.4 R88, [R2+0x12000] ;  /* 0x012000000258783b */ /* 0x000fe80000000200 */
[----:B------:R-:W1:Y:S01]  /*6bc0*/  LDSM.16.M88.4 R100, [R218+0x22000] ;  /* 0x02200000da64783b */ /* 0x000e620000000200 */
[C---:B--2---:R-:W-:Y:S06]  /*6bd0*/  HMMA.16816.F32 R4, R84.reuse, R92, R4 ;  /* 0x0000005c5404723c */ /* 0x044fec0000001804 */
[C---:B------:R-:W-:Y:S01]  /*6be0*/  HMMA.16816.F32 R8, R84.reuse, R94, R8 ;  /* 0x0000005e5408723c */ /* 0x040fe20000001808 */
[----:B------:R-:W2:Y:S05]  /*6bf0*/  LDSM.16.M88.4 R92, [R218+0x22800] ;  /* 0x02280000da5c783b */ /* 0x000eaa0000000200 */
[C---:B---3--:R-:W-:Y:S06]  /*6c00*/  HMMA.16816.F32 R12, R84.reuse, R96, R12 ;  /* 0x00000060540c723c */ /* 0x048fec000000180c */
        /* <DEDUP_REMOVED lines=65> */
[----:B------:R-:W3:Y:S04]  /*7020*/  LDSM.16.M88.4 R96, [R219+0x26000] ;  /* 0x02600000db60783b */ /* 0x000ee80000000200 */
[----:B----4-:R-:W4:Y:S01]  /*7030*/  LDSM.16.M88.4 R104, [R219+0x26800] ;  /* 0x02680000db68783b */ /* 0x010f220000000200 */
[C---:B-1----:R-:W-:Y:S06]  /*7040*/  HMMA.16816.F32 R4, R84.reuse, R100, R4 ;  /* 0x000000645404723c */ /* 0x042fec0000001804 */
[C---:B------:R-:W-:Y:S06]  /*7050*/  HMMA.16816.F32 R8, R84.reuse, R102, R8 ;  /* 0x000000665408723c */ /* 0x040fec0000001808 */
[C---:B--2---:R-:W-:Y:S06]  /*7060*/  HMMA.16816.F32 R12, R84.reuse, R92, R12 ;  /* 0x0000005c540c723c */ /* 0x044fec000000180c */
[----:B------:R-:W-:Y:S06]  /*7070*/  HMMA.16816.F32 R16, R84, R94, R16 ;  /* 0x0000005e5410723c */ /* 0x000fec0000001810 */
[C---:B---3--:R-:W-:Y:S06]  /*7080*/  HMMA.16816.F32 R4, R88.reuse, R96, R4 ;  /* 0x000000605804723c */ /* 0x048fec0000001804 */
[C---:B------:R-:W-:Y:S06]  /*7090*/  HMMA.16816.F32 R8, R88.reuse, R98, R8 ;  /* 0x000000625808723c */ /* 0x040fec0000001808 */
[C---:B----4-:R-:W-:Y:S06]  /*70a0*/  HMMA.16816.F32 R12, R88.reuse, R104, R12 ;  /* 0x00000068580c723c */ /* 0x050fec000000180c */
[----:B------:R-:W-:Y:S06]  /*70b0*/  HMMA.16816.F32 R16, R88, R106, R16 ;  /* 0x0000006a5810723c */ /* 0x000fec0000001810 */
[C---:B------:R-:W-:Y:S01]  /*70c0*/  FADD.FTZ R3, -R109.reuse, R5 ;  /* 0x000000056d037221 */ /* 0x040fe20000010100 */
[----:B------:R-:W-:Y:S01]  /*70d0*/  FADD.FTZ R4, -R109, R4 ;  /* 0x000000046d047221 */ /* 0x000fe20000010100 */
[----:B------:R-:W-:Y:S03]  /*70e0*/  FADD.FTZ R87, -R108, R6 ;  /* 0x000000066c577221 */ /* 0x000fe60000010100 */
[-C--:B------:R-:W-:Y:S01]  /*70f0*/  FSEL R3, R3, R109.reuse, P2 ;  /* 0x0000006d03037208 */ /* 0x080fe20001000000 */
[C---:B------:R-:W-:Y:S01]  /*7100*/  FADD.FTZ R0, -R109.reuse, R9 ;  /* 0x000000096d007221 */ /* 0x040fe20000010100 */
[----:B------:R-:W-:Y:S01]  /*7110*/  FSETP.GE.FTZ.AND P2, PT, R114, RZ, PT ;  /* 0x000000ff7200720b */ /* 0x000fe20003f56000 */
[C---:B------:R-:W-:Y:S01]  /*7120*/  FADD.FTZ R2, -R109.reuse, R8 ;  /* 0x000000086d027221 */ /* 0x040fe20000010100 */
[----:B------:R-:W-:Y:S01]  /*7130*/  FSEL R4, R4, R109, P3 ;  /* 0x0000006d04047208 */ /* 0x000fe20001800000 */
[----:B------:R-:W-:Y:S01]  /*7140*/  FMUL.FTZ R3, R120, R3 ;  /* 0x0000000378037220 */ /* 0x000fe20000410000 */
[-C--:B------:R-:W-:Y:S01]  /*7150*/  FSEL R0, R0, R109.reuse, P0 ;  /* 0x0000006d00007208 */ /* 0x080fe20000000000 */
[C---:B------:R-:W-:Y:S01]  /*7160*/  FADD.FTZ R13, -R109.reuse, R13 ;  /* 0x0000000d6d0d7221 */ /* 0x040fe20000010100 */
[----:B------:R-:W-:Y:S01]  /*7170*/  FSETP.GE.FTZ.AND P0, PT, R112, RZ, PT ;  /* 0x000000ff7000720b */ /* 0x000fe20003f16000 */
[----:B------:R-:W-:Y:S01]  /*7180*/  FADD.FTZ R12, -R109, R12 ;  /* 0x0000000c6d0c7221 */ /* 0x000fe20000010100 */
[-C--:B------:R-:W-:Y:S01]  /*7190*/  FSEL R2, R2, R109.reuse, P1 ;  /* 0x0000006d02027208 */ /* 0x080fe20000800000 */
[----:B------:R-:W-:Y:S01]  /*71a0*/  FMUL.FTZ R4, R123, R4 ;  /* 0x000000047b047220 */ /* 0x000fe20000410000 */
[-C--:B------:R-:W-:Y:S01]  /*71b0*/  FSEL R13, R13, R109.reuse, P0 ;  /* 0x0000006d0d0d7208 */ /* 0x080fe20000000000 */
[----:B------:R-:W-:Y:S01]  /*71c0*/  FADD.FTZ R16, -R109, R16 ;  /* 0x000000106d107221 */ /* 0x000fe20000010100 */
[----:B------:R-:W-:Y:S01]  /*71d0*/  FSETP.GE.FTZ.AND P0, PT, R110, RZ, PT ;  /* 0x000000ff6e00720b */ /* 0x000fe20003f16000 */
[----:B------:R-:W-:Y:S01]  /*71e0*/  FMUL.FTZ R2, R117, R2 ;  /* 0x0000000275027220 */ /* 0x000fe20000410000 */
[----:B------:R-:W-:Y:S01]  /*71f0*/  FSETP.GE.FTZ.AND P1, PT, R111, RZ, PT ;  /* 0x000000ff6f00720b */ /* 0x000fe20003f36000 */
[----:B------:R-:W-:Y:S01]  /*7200*/  FMUL.FTZ R0, R116, R0 ;  /* 0x0000000074007220 */ /* 0x000fe20000410000 */
[----:B------:R-:W-:Y:S01]  /*7210*/  FSEL R16, R16, R109, P0 ;  /* 0x0000006d10107208 */ /* 0x000fe20000000000 */
[----:B------:R-:W-:Y:S01]  /*7220*/  FMUL.FTZ R13, R112, R13 ;  /* 0x0000000d700d7220 */ /* 0x000fe20000410000 */
[----:B------:R-:W-:Y:S01]  /*7230*/  PLOP3.LUT P0, PT, PT, PT, UP2, 0x80, 0x0 ;  /* 0x000000000000781c */ /* 0x000fe20003f0f028 */
[----:B------:R-:W-:Y:S01]  /*7240*/  FADD.FTZ R86, -R108, R7 ;  /* 0x000000076c567221 */ /* 0x000fe20000010100 */
[----:B------:R-:W-:Y:S01]  /*7250*/  FSEL R12, R12, R109, P2 ;  /* 0x0000006d0c0c7208 */ /* 0x000fe20001000000 */
[----:B------:R-:W-:Y:S01]  /*7260*/  FMUL.FTZ R88, R110, R16 ;  /* 0x000000106e587220 */ /* 0x000fe20000410000 */
[----:B------:R-:W-:Y:S02]  /*7270*/  F2FP.F16.F32.PACK_AB R5, R3, R4 ;  /* 0x000000040305723e */ /* 0x000fe400000000ff */
[----:B------:R-:W-:Y:S01]  /*7280*/  F2FP.F16.F32.PACK_AB R85, R0, R2 ;  /* 0x000000020055723e */ /* 0x000fe200000000ff */
[----:B------:R-:W-:Y:S02]  /*7290*/  FMUL.FTZ R12, R114, R12 ;  /* 0x0000000c720c7220 */ /* 0x000fe40000410000 */
[----:B------:R-:W-:Y:S03]  /*72a0*/  @P1 FADD.FTZ R109, -R109, R17 ;  /* 0x000000116d6d1221 */ /* 0x000fe60000010100 */
[----:B------:R-:W-:Y:S01]  /*72b0*/  F2FP.F16.F32.PACK_AB R84, R13, R12 ;  /* 0x0000000c0d54723e */ /* 0x000fe200000000ff */
[----:B------:R-:W-:Y:S06]  /*72c0*/  @!P0 BRA `(.L_x_944) ;  /* 0x00000004007c8947 */ /* 0x000fec0003800000 */
[----:B------:R-:W1:Y:S01]  /*72d0*/  LDC R6, c[0x0][0x240] ;  /* 0x00009000ff067b82 */ /* 0x000e620000000800 */
[----:B------:R-:W-:Y:S01]  /*72e0*/  ISETP.GE.AND P5, PT, R242, UR25, PT ;  /* 0x00000019f2007c0c */ /* 0x000fe2000bfa6270 */
[----:B------:R-:W-:Y:S01]  /*72f0*/  IMAD.MOV.U32 R2, RZ, RZ, R238 ;  /* 0x000000ffff027224 */ /* 0x000fe200078e00ee */
[----:B------:R-:W-:Y:S01]  /*7300*/  ISETP.GE.AND P4, PT, R251, UR25, PT ;  /* 0x00000019fb007c0c */ /* 0x000fe2000bf86270 */
[----:B------:R-:W-:Y:S01]  /*7310*/  IMAD.MOV.U32 R3, RZ, RZ, R240 ;  /* 0x000000ffff037224 */ /* 0x000fe200078e00f0 */
[----:B------:R-:W-:Y:S01]  /*7320*/  ISETP.GE.AND P3, PT, R252, UR25, PT ;  /* 0x00000019fc007c0c */ /* 0x000fe2000bf66270 */
[----:B------:R-:W-:Y:S02]  /*7330*/  ULOP3.LUT UR12, UR8, 0x1, URZ, 0xc0, !UPT ;  /* 0x00000001080c7892 */ /* 0x000fe4000f8ec03f */
        /* <DEDUP_REMOVED lines=24> */
[----:B-----5:R-:W-:Y:S01]  /*74c0*/  ISETP.GE.AND P2, PT, R126, UR25, PT ;  /* 0x000000197e007c0c */ /* 0x020fe2000bf46270 */
[----:B------:R3:W-:Y:S01]  /*74d0*/  @P4 STS [R234+0x2004], RZ ;  /* 0x002004ffea004388 */ /* 0x0007e20000000800 */
[C-C-:B------:R-:W-:Y:S02]  /*74e0*/  @!P4 LEA.HI.X R13, R0.reuse, R240, R4.reuse, 0x1, P1 ;  /* 0x000000f0000dc211 */ /* 0x140fe400008f0c04 */
[C---:B------:R-:W-:Y:S01]  /*74f0*/  @!P3 LEA R8, P1, R0.reuse, R238, 0x1 ;  /* 0x000000ee0008b211 */ /* 0x040fe200078208ff */
[----:B------:R3:W-:Y:S03]  /*7500*/  @P4 STS [R234+0x2008], RZ ;  /* 0x002008ffea004388 */ /* 0x0007e60000000800 */
[C---:B------:R-:W-:Y:S01]  /*7510*/  @!P3 LEA.HI.X R9, R0.reuse, R240, R4, 0x1, P1 ;  /* 0x000000f00009b211 */ /* 0x040fe200008f0c04 */
[----:B------:R3:W-:Y:S04]  /*7520*/  @P4 STS [R234+0x200c], RZ ;  /* 0x00200cffea004388 */ /* 0x0007e80000000800 */
[----:B------:R-:W-:Y:S01]  /*7530*/  @!PT LDS RZ, [RZ] ;  /* 0x00000000fffff984 */ /* 0x000fe20000000800 */
[----:B------:R-:W-:Y:S01]  /*7540*/  @!PT LDS RZ, [RZ] ;  /* 0x00000000fffff984 */ /* 0x000fe20000000800 */
[----:B------:R-:W-:Y:S01]  /*7550*/  @!PT LDS RZ, [RZ] ;  /* 0x00000000fffff984 */ /* 0x000fe20000000800 */
[----:B------:R3:W-:Y:S01]  /*7560*/  @!P4 LDGSTS.E.BYPASS.LTC128B.128 [R237+0x2000], desc[UR6][R2.64+0x80] ;  /* 0x0200008002edcfae */ /* 0x0007e2000b901d46 */
[C---:B------:R-:W-:Y:S01]  /*7570*/  @!P2 LEA R6, P1, R0.reuse, R238, 0x1 ;  /* 0x000000ee0006a211 */ /* 0x040fe200078208ff */
[----:B------:R-:W-:Y:S02]  /*7580*/  IMAD.MOV.U32 R238, RZ, RZ, R2 ;  /* 0x000000ffffee7224 */ /* 0x000fe400078e0002 */
[----:B------:R3:W-:Y:S01]  /*7590*/  @P3 STS [R234+0x4000], RZ ;  /* 0x004000ffea003388 */ /* 0x0007e20000000800 */
[----:B------:R-:W-:Y:S01]  /*75a0*/  @!P2 LEA.HI.X R7, R0, R240, R4, 0x1, P1 ;  /* 0x000000f00007a211 */ /* 0x000fe200008f0c04 */
[----:B------:R-:W-:Y:S02]  /*75b0*/  IMAD.MOV.U32 R240, RZ, RZ, R3 ;  /* 0x000000fffff07224 */ /* 0x000fe400078e0003 */
        /* <DEDUP_REMOVED lines=48> */
.L_x_944:
[----:B------:R-:W-:Y:S01]  /*78c0*/  FSETP.GE.FTZ.AND P1, PT, R124, RZ, PT ;  /* 0x000000ff7c00720b */ /* 0x000fe20003f36000 */
[----:B------:R1:W-:Y:S01]  /*78d0*/  STS [R245+0x28000], R5 ;  /* 0x02800005f5007388 */ /* 0x0003e20000000800 */
[-C--:B---3--:R-:W-:Y:S01]  /*78e0*/  FSEL R3, R87, R108.reuse, P6 ;  /* 0x0000006c57037208 */ /* 0x088fe20003000000 */
[----:B------:R-:W-:Y:S01]  /*78f0*/  FADD.FTZ R0, -R108, R10 ;  /* 0x0000000a6c007221 */ /* 0x000fe20000010100 */
[----:B------:R-:W-:Y:S01]  /*7900*/  FSEL R2, R86, R108, P1 ;  /* 0x0000006c56027208 */ /* 0x000fe20000800000 */
[----:B------:R-:W-:Y:S01]  /*7910*/  FADD.FTZ R11, -R108, R11 ;  /* 0x0000000b6c0b7221 */ /* 0x000fe20000010100 */
[----:B------:R-:W-:Y:S01]  /*7920*/  FSETP.GE.FTZ.AND P1, PT, R122, RZ, PT ;  /* 0x000000ff7a00720b */ /* 0x000fe20003f36000 */
[----:B------:R-:W-:Y:S01]  /*7930*/  FMUL.FTZ R4, R125, R3 ;  /* 0x000000037d047220 */ /* 0x000fe20000410000 */
[----:B------:R-:W-:Y:S01]  /*7940*/  FSETP.GE.FTZ.AND P2, PT, R121, RZ, PT ;  /* 0x000000ff7900720b */ /* 0x000fe20003f56000 */
[----:B------:R-:W-:Y:S01]  /*7950*/  FMUL.FTZ R3, R124, R2 ;  /* 0x000000027c037220 */ /* 0x000fe20000410000 */
[----:B------:R-:W-:Y:S01]  /*7960*/  FSEL R0, R0, R108, P1 ;  /* 0x0000006c00007208 */ /* 0x000fe20000800000 */
[C---:B------:R-:W-:Y:S01]  /*7970*/  FADD.FTZ R14, -R108.reuse, R14 ;  /* 0x0000000e6c0e7221 */ /* 0x040fe20000010100 */
[----:B------:R-:W-:Y:S01]  /*7980*/  FSETP.GE.FTZ.AND P1, PT, R113, RZ, PT ;  /* 0x000000ff7100720b */ /* 0x000fe20003f36000 */
[----:B------:R-:W-:Y:S01]  /*7990*/  FADD.FTZ R15, -R108, R15 ;  /* 0x0000000f6c0f7221 */ /* 0x000fe20000010100 */
[----:B------:R-:W-:Y:S01]  /*79a0*/  F2FP.F16.F32.PACK_AB R3, R3, R4 ;  /* 0x000000040303723e */ /* 0x000fe200000000ff */
[----:B------:R-:W-:Y:S01]  /*79b0*/  FMUL.FTZ R6, R122, R0 ;  /* 0x000000007a067220 */ /* 0x000fe20000410000 */
[----:B------:R-:W-:Y:S01]  /*79c0*/  FSEL R0, R11, R108, P2 ;  /* 0x0000006c0b007208 */ /* 0x000fe20001000000 */
[----:B------:R-:W-:Y:S01]  /*79d0*/  FADD.FTZ R18, -R108, R18 ;  /* 0x000000126c127221 */ /* 0x000fe20000010100 */
[----:B------:R-:W-:Y:S01]  /*79e0*/  FSETP.GE.FTZ.AND P4, PT, R119, RZ, PT ;  /* 0x000000ff7700720b */ /* 0x000fe20003f96000 */
[----:B------:R2:W-:Y:S01]  /*79f0*/  STS [R245+0x28400], R3 ;  /* 0x02840003f5007388 */ /* 0x0005e20000000800 */
[----:B------:R-:W-:Y:S01]  /*7a00*/  FSETP.GE.FTZ.AND P3, PT, R118, RZ, PT ;  /* 0x000000ff7600720b */ /* 0x000fe20003f76000 */
[----:B------:R-:W-:Y:S01]  /*7a10*/  FMUL.FTZ R2, R121, R0 ;  /* 0x0000000079027220 */ /* 0x000fe20000410000 */
[-C--:B------:R-:W-:Y:S01]  /*7a20*/  FSEL R0, R14, R108.reuse, P4 ;  /* 0x0000006c0e007208 */ /* 0x080fe20002000000 */
[----:B------:R-:W-:Y:S01]  /*7a30*/  FMUL.FTZ R109, R111, R109 ;  /* 0x0000006d6f6d7220 */ /* 0x000fe20000410000 */
[----:B------:R-:W-:Y:S01]  /*7a40*/  FSETP.GE.FTZ.AND P2, PT, R115, RZ, PT ;  /* 0x000000ff7300720b */ /* 0x000fe20003f56000 */
[----:B------:R-:W-:Y:S01]  /*7a50*/  STS [R250+0x28000], R85 ;  /* 0x02800055fa007388 */ /* 0x000fe20000000800 */
[----:B------:R-:W-:Y:S01]  /*7a60*/  FSEL R15, R15, R108, P3 ;  /* 0x0000006c0f0f7208 */ /* 0x000fe20001800000 */
[----:B-1----:R-:W-:Y:S01]  /*7a70*/  FMUL.FTZ R5, R119, R0 ;  /* 0x0000000077057220 */ /* 0x002fe20000410000 */
[----:B------:R-:W-:Y:S01]  /*7a80*/  FSEL R18, R18, R108, P2 ;  /* 0x0000006c12127208 */ /* 0x000fe20001000000 */
[----:B------:R-:W-:Y:S01]  /*7a90*/  @P1 FADD.FTZ R108, -R108, R19 ;  /* 0x000000136c6c1221 */ /* 0x000fe20000010100 */
[----:B------:R-:W-:Y:S01]  /*7aa0*/  F2FP.F16.F32.PACK_AB R2, R2, R6 ;  /* 0x000000060202723e */ /* 0x000fe200000000ff */
[----:B------:R-:W-:Y:S01]  /*7ab0*/  FMUL.FTZ R0, R118, R15 ;  /* 0x0000000f76007220 */ /* 0x000fe20000410000 */
[----:B------:R-:W-:Y:S01]  /*7ac0*/  F2FP.F16.F32.PACK_AB R4, R109, R88 ;  /* 0x000000586d04723e */ /* 0x000fe200000000ff */
[----:B------:R-:W-:Y:S01]  /*7ad0*/  FMUL.FTZ R18, R115, R18 ;  /* 0x0000001273127220 */ /* 0x000fe20000410000 */
[----:B------:R-:W-:Y:S01]  /*7ae0*/  FMUL.FTZ R108, R113, R108 ;  /* 0x0000006c716c7220 */ /* 0x000fe20000410000 */
[----:B------:R1:W-:Y:S01]  /*7af0*/  STS [R250+0x28400], R2 ;  /* 0x02840002fa007388 */ /* 0x0003e20000000800 */
[----:B------:R-:W-:Y:S01]  /*7b00*/  F2FP.F16.F32.PACK_AB R0, R0, R5 ;  /* 0x000000050000723e */ /* 0x000fe200000000ff */
[----:B------:R-:W3:Y:S04]  /*7b10*/  LDC R116, c[0x0][0x270] ;  /* 0x00009c00ff747b82 */ /* 0x000ee80000000800 */
[----:B------:R-:W-:Y:S06]  /*7b20*/  STS [R246+0x28000], R84 ;  /* 0x02800054f6007388 */ /* 0x000fec0000000800 */
[----:B------:R4:W-:Y:S01]  /*7b30*/  STS [R246+0x28400], R0 ;  /* 0x02840000f6007388 */ /* 0x0009e20000000800 */
[----:B--2---:R-:W-:Y:S05]  /*7b40*/  F2FP.F16.F32.PACK_AB R3, R108, R18 ;  /* 0x000000126c03723e */ /* 0x004fea00000000ff */
[----:B------:R-:W-:Y:S06]  /*7b50*/  STS [R249+0x28000], R4 ;  /* 0x02800004f9007388 */ /* 0x000fec0000000800 */
[----:B------:R-:W-:Y:S01]  /*7b60*/  STS [R249+0x28400], R3 ;  /* 0x02840003f9007388 */ /* 0x000fe20000000800 */
[----:B------:R-:W-:Y:S01]  /*7b70*/  BAR.SYNC.DEFER_BLOCKING 0x0 ;  /* 0x0000000000007b1d */ /* 0x000fe20000010000 */
[----:B---3--:R-:W-:Y:S04]  /*7b80*/  IMAD R235, R116, UR38, RZ ;  /* 0x0000002674eb7c24 */ /* 0x008fe8000f8e02ff */
[----:B-1----:R-:W-:Y:S01]  /*7b90*/  IMAD.U32 R2, R235, -0x40, RZ ;  /* 0xffffffc0eb027824 */ /* 0x002fe200078e00ff */
[----:B----4-:R-:W-:Y:S04]  /*7ba0*/  LEA R0, R231, UR4, 0x1 ;  /* 0x00000004e7007c11 */ /* 0x010fe8000f8e08ff */
[C---:B------:R-:W-:Y:S04]  /*7bb0*/  LEA R232, P1, R2.reuse, R232, 0x2 ;  /* 0x000000e802e87211 */ /* 0x040fe800078210ff */
[----:B------:R-:W-:Y:S01]  /*7bc0*/  LEA.HI.X.SX32 R233, R2, R233, 0x2, P1 ;  /* 0x000000e902e97211 */ /* 0x000fe200008f16ff */
[----:B------:R-:W-:Y:S06]  /*7bd0*/  LDSM.16.MT88.4 R4, [R222+0x2a000] ;  /* 0x02a00000de04783b */ /* 0x000fec0000004200 */
[----:B------:R-:W1:Y:S06]  /*7be0*/  LDSM.16.MT88.4 R8, [R0+0x10000] ;  /* 0x010000000008783b */ /* 0x000e6c0000004200 */
[----:B------:R-:W2:Y:S06]  /*7bf0*/  LDSM.16.MT88.4 R12, [R223+0x2a000] ;  /* 0x02a00000df0c783b */ /* 0x000eac0000004200 */
[----:B------:R-:W3:Y:S06]  /*7c00*/  LDSM.16.MT88.4 R16, [R0+0x12000] ;  /* 0x012000000010783b */ /* 0x000eec0000004200 */
[----:B------:R-:W4:Y:S06]  /*7c10*/  LDSM.16.MT88.4 R84, [R0+0x14000] ;  /* 0x014000000054783b */ /* 0x000f2c0000004200 */
[----:B------:R-:W4:Y:S06]  /*7c20*/  LDSM.16.MT88.4 R88, [R0+0x16000] ;  /* 0x016000000058783b */ /* 0x000f2c0000004200 */
[----:B------:R-:W-:Y:S06]  /*7c30*/  LDSM.16.MT88.4 R92, [R222+0x2a800] ;  /* 0x02a80000de5c783b */ /* 0x000fec0000004200 */
[----:B------:R-:W4:Y:S01]  /*7c40*/  LDSM.16.MT88.4 R96, [R0+0x10800] ;  /* 0x010800000060783b */ /* 0x000f220000004200 */
[-C--:B-1----:R-:W-:Y:S05]  /*7c50*/  HMMA.16816.F32 R20, R4, R8.reuse, R20 ;  /* 0x000000080414723c */ /* 0x082fea0000001814 */
[----:B------:R-:W1:Y:S01]  /*7c60*/  LDSM.16.MT88.4 R100, [R223+0x2a800] ;  /* 0x02a80000df64783b */ /* 0x000e620000004200 */
[C---:B--2---:R-:W-:Y:S05]  /*7c70*/  HMMA.16816.F32 R24, R12.reuse, R8, R24 ;  /* 0x000000080c18723c */ /* 0x044fea0000001818 */
[----:B------:R-:W-:Y:S01]  /*7c80*/  LDSM.16.MT88.4 R104, [R0+0x17000] ;  /* 0x017000000068783b */ /* 0x000fe20000004200 */
[-C--:B------:R-:W-:Y:S05]  /*7c90*/  HMMA.16816.F32 R28, R12, R10.reuse, R28 ;  /* 0x0000000a0c1c723c */ /* 0x080fea000000181c */
[----:B------:R-:W-:Y:S01]  /*7ca0*/  LDSM.16.MT88.4 R108, [R0+0x15800] ;  /* 0x01580000006c783b */ /* 0x000fe20000004200 */
[C---:B------:R-:W-:Y:S05]  /*7cb0*/  HMMA.16816.F32 R32, R4.reuse, R10, R32 ;  /* 0x0000000a0420723c */ /* 0x040fea0000001820 */
[----:B------:R-:W2:Y:S01]  /*7cc0*/  LDSM.16.MT88.4 R8, [R0+0x12800] ;  /* 0x012800000008783b */ /* 0x000ea20000004200 */
[-C--:B---3--:R-:W-:Y:S05]  /*7cd0*/  HMMA.16816.F32 R36, R4, R16.reuse, R36 ;  /* 0x000000100424723c */ /* 0x088fea0000001824 */
[----:B------:R-:W-:Y:S01]  /*7ce0*/  LDSM.16.MT88.4 R112, [R0+0x17800] ;  /* 0x017800000070783b */ /* 0x000fe20000004200 */
[C---:B------:R-:W-:Y:S06]  /*7cf0*/  HMMA.16816.F32 R40, R12.reuse, R16, R40 ;  /* 0x000000100c28723c */ /* 0x040fec0000001828 */
[-C--:B------:R-:W-:Y:S06]  /*7d00*/  HMMA.16816.F32 R44, R12, R18.reuse, R44 ;  /* 0x000000120c2c723c */ /* 0x080fec000000182c */
[C---:B------:R-:W-:Y:S01]  /*7d10*/  HMMA.16816.F32 R48, R4.reuse, R18, R48 ;  /* 0x000000120430723c */ /* 0x040fe20000001830 */
[----:B------:R-:W3:Y:S05]  /*7d20*/  LDSM.16.MT88.4 R16, [R0+0x14800] ;  /* 0x014800000010783b */ /* 0x000eea0000004200 */
        /* <DEDUP_REMOVED lines=13> */
[C---:B-1----:R-:W-:Y:S06]  /*7e00*/  HMMA.16816.F32 R24, R100.reuse, R96, R24 ;  /* 0x000000606418723c */ /* 0x042fec0000001818 */
        /* <DEDUP_REMOVED lines=15> */
[-C--:B------:R-:W-:Y:S01]  /*7f00*/  HMMA.16816.F32 R76, R100, R86.reuse, R76 ;  /* 0x00000056644c723c */ /* 0x080fe2000000184c */
[----:B------:R-:W-:Y:S05]  /*7f10*/  LDSM.16.MT88.4 R100, [R0+0x13800] ;  /* 0x013800000064783b */ /* 0x000fea0000004200 */
[----:B------:R-:W-:Y:S01]  /*7f20*/  HMMA.16816.F32 R80, R92, R86, R80 ;  /* 0x000000565c50723c */ /* 0x000fe20000001850 */
[----:B------:R-:W2:Y:S05]  /*7f30*/  LDSM.16.MT88.4 R84, [R0+0x11800] ;  /* 0x011800000054783b */ /* 0x000eaa0000004200 */
[-C--:B------:R-:W-:Y:S01]  /*7f40*/  HMMA.16816.F32 R20, R4, R12.reuse, R20 ;  /* 0x0000000c0414723c */ /* 0x080fe20000001814 */
        /* <DEDUP_REMOVED lines=42> */
[----:B-----5:R-:W-:Y:S01]  /*81f0*/  ISETP.GE.AND P3, PT, R126, UR25, PT ;  /* 0x000000197e007c0c */ /* 0x020fe2000bf66270 */
        /* <DEDUP_REMOVED lines=58> */
.L_x_945:
[----:B------:R-:W-:Y:S01]  /*85a0*/  LDSM.16.M88.4 R128, [R226] ;  /* 0x00000000e280783b */ /* 0x000fe20000000200 */
[----:B------:R-:W-:Y:S01]  /*85b0*/  @UP2 UIADD3 UR13, UP0, UR10, -0x100, URZ ;  /* 0xffffff000a0d2890 */ /* 0x000fe2000ff1e03f */
[----:B---3--:R-:W-:Y:S01]  /*85c0*/  IMAD.MOV.U32 R2, RZ, RZ, 0x4 ;  /* 0x00000004ff027424 */ /* 0x008fe200078e00ff */
[----:B------:R-:W-:Y:S01]  /*85d0*/  UISETP.GT.AND UP1, UPT, UR8, UR21, UPT ;  /* 0x000000150800728c */ /* 0x000fe2000bf24270 */
[----:B------:R-:W1:Y:S01]  /*85e0*/  LDSM.16.MT88.4 R16, [R0+0x18000] ;  /* 0x018000000010783b */ /* 0x000e620000004200 */
[----:B------:R-:W-:Y:S03]  /*85f0*/  @UP2 UIADD3.X UR12, UR11, -0x1, URZ, UP0, !UPT ;  /* 0xffffffff0b0c2890 */ /* 0x000fe600087fe43f */
[----:B-----5:R-:W2:Y:S01]  /*8600*/  LDSM.16.M88.4 R124, [R226+0x1000] ;  /* 0x00100000e27c783b */ /* 0x020ea20000000200 */
[----:B------:R-:W-:Y:S03]  /*8610*/  @UP2 UMOV UR10, UR13 ;  /* 0x0000000d000a2c82 */ /* 0x000fe60008000000 */
[----:B------:R-:W3:Y:S01]  /*8620*/  LDSM.16.MT88.4 R96, [R0+0x1a000] ;  /* 0x01a000000060783b */ /* 0x000ee20000004200 */
[----:B------:R-:W-:Y:S01]  /*8630*/  @UP2 UMOV UR11, UR12 ;  /* 0x0000000c000b2c82 */ /* 0x000fe20008000000 */
[----:B------:R-:W-:Y:S01]  /*8640*/  ULOP3.LUT UR12, UR8, 0x1, URZ, 0xc0, !UPT ;  /* 0x00000001080c7892 */ /* 0x000fe2000f8ec03f */
[----:B------:R-:W-:Y:S01]  /*8650*/  @P0 IMAD.WIDE R2, R244, R2, UR10 ;  /* 0x0000000af4020e25 */ /* 0x000fe2000f8e0202 */
[----:B------:R-:W4:Y:S01]  /*8660*/  LDSM.16.MT88.4 R112, [R0+0x1c000] ;  /* 0x01c000000070783b */ /* 0x000f220000004200 */
[----:B------:R-:W-:Y:S02]  /*8670*/  UIADD3 UR8, UR8, -0x1, URZ ;  /* 0xffffffff08087890 */ /* 0x000fe4000fffe03f */
[----:B------:R-:W-:Y:S01]  /*8680*/  UISETP.NE.U32.AND UP0, UPT, UR12, 0x1, UPT ;  /* 0x000000010c00788c */ /* 0x000fe2000bf05070 */
[----:B------:R-:W4:Y:S04]  /*8690*/  LDSM.16.MT88.4 R196, [R0+0x1e000] ;  /* 0x01e0000000c4783b */ /* 0x000f280000004200 */
[----:B------:R-:W-:Y:S04]  /*86a0*/  LDSM.16.M88.4 R200, [R227] ;  /* 0x00000000e3c8783b */ /* 0x000fe80000000200 */
[----:B------:R-:W4:Y:S04]  /*86b0*/  LDSM.16.MT88.4 R204, [R0+0x18800] ;  /* 0x0188000000cc783b */ /* 0x000f280000004200 */
[----:B------:R-:W4:Y:S04]  /*86c0*/  LDSM.16.M88.4 R208, [R227+0x1000] ;  /* 0x00100000e3d0783b */ /* 0x000f280000000200 */
[----:B------:R-:W4:Y:S04]  /*86d0*/  LDSM.16.MT88.4 R212, [R0+0x1a800] ;  /* 0x01a8000000d4783b */ /* 0x000f280000004200 */
[----:B------:R-:W5:Y:S01]  /*86e0*/  @P0 LDG.E R247, desc[UR6][R2.64] ;  /* 0x0000000602f70981 */ /* 0x000f62000c1e1900 */
[-C--:B-1----:R-:W-:Y:S03]  /*86f0*/  HMMA.16816.F32 R4, R128, R16.reuse, RZ ;  /* 0x000000108004723c */ /* 0x082fe600000018ff */
[----:B------:R1:W5:Y:S03]  /*8700*/  @P0 LDG.E R248, desc[UR6][R2.64+0x20] ;  /* 0x0000200602f80981 */ /* 0x000366000c1e1900 */
        /* <DEDUP_REMOVED lines=25> */
[----:B------:R-:W-:Y:S05]  /*88a0*/  LDSM.16.M88.4 R212, [R228+0x1000] ;  /* 0x00100000e4d4783b */ /* 0x000fea0000000200 */
[-C--:B--2---:R-:W-:Y:S06]  /*88b0*/  HMMA.16816.F32 R100, R200, R196.reuse, R100 ;  /* 0x000000c4c864723c */ /* 0x084fec0000001864 */
[C---:B------:R-:W-:Y:S06]  /*88c0*/  HMMA.16816.F32 R104, R208.reuse, R196, R104 ;  /* 0x000000c4d068723c */ /* 0x040fec0000001868 */
[-C--:B------:R-:W-:Y:S06]  /*88d0*/  HMMA.16816.F32 R108, R208, R198.reuse, R108 ;  /* 0x000000c6d06c723c */ /* 0x080fec000000186c */
[C---:B------:R-:W-:Y:S01]  /*88e0*/  HMMA.16816.F32 R112, R200.reuse, R198, R112 ;  /* 0x000000c6c870723c */ /* 0x040fe20000001870 */
[----:B------:R-:W-:Y:S05]  /*88f0*/  LDSM.16.M88.4 R196, [R228] ;  /* 0x00000000e4c4783b */ /* 0x000fea0000000200 */
[-C--:B---3--:R-:W-:Y:S06]  /*8900*/  HMMA.16816.F32 R116, R200, R204.reuse, R116 ;  /* 0x000000ccc874723c */ /* 0x088fec0000001874 */
[C---:B------:R-:W-:Y:S06]  /*8910*/  HMMA.16816.F32 R120, R208.reuse, R204, R120 ;  /* 0x000000ccd078723c */ /* 0x040fec0000001878 */
[-C--:B------:R-:W-:Y:S01]  /*8920*/  HMMA.16816.F32 R124, R208, R206.reuse, R124 ;  /* 0x000000ced07c723c */ /* 0x080fe2000000187c */
[----:B------:R-:W2:Y:S05]  /*8930*/  LDSM.16.MT88.4 R208, [R0+0x19000] ;  /* 0x0190000000d0783b */ /* 0x000eaa0000004200 */
[----:B------:R-:W-:Y:S01]  /*8940*/  HMMA.16816.F32 R128, R200, R206, R128 ;  /* 0x000000cec880723c */ /* 0x000fe20000001880 */
[----:B------:R-:W3:Y:S04]  /*8950*/  LDSM.16.MT88.4 R200, [R0+0x1b000] ;  /* 0x01b0000000c8783b */ /* 0x000ee80000004200 */
[----:B------:R-:W4:Y:S01]  /*8960*/  LDSM.16.MT88.4 R204, [R0+0x1d000] ;  /* 0x01d0000000cc783b */ /* 0x000f220000004200 */
[-C--:B--2---:R-:W-:Y:S06]  /*8970*/  HMMA.16816.F32 R4, R196, R208.reuse, R4 ;  /* 0x000000d0c404723c */ /* 0x084fec0000001804 */
[C---:B------:R-:W-:Y:S06]  /*8980*/  HMMA.16816.F32 R8, R212.reuse, R208, R8 ;  /* 0x000000d0d408723c */ /* 0x040fec0000001808 */
[-C--:B------:R-:W-:Y:S06]  /*8990*/  HMMA.16816.F32 R12, R212, R210.reuse, R12 ;  /* 0x000000d2d40c723c */ /* 0x080fec000000180c */
[C---:B------:R-:W-:Y:S01]  /*89a0*/  HMMA.16816.F32 R16, R196.reuse, R210, R16 ;  /* 0x000000d2c410723c */ /* 0x040fe20000001810 */
[----:B------:R-:W2:Y:S05]  /*89b0*/  LDSM.16.MT88.4 R208, [R0+0x1f000] ;  /* 0x01f0000000d0783b */ /* 0x000eaa0000004200 */
        /* <DEDUP_REMOVED lines=9> */
[----:B------:R-:W3:Y:S05]  /*8a50*/  LDSM.16.MT88.4 R204, [R0+0x19800] ;  /* 0x0198000000cc783b */ /* 0x000eea0000004200 */
[-C--:B--2---:R-:W-:Y:S06]  /*8a60*/  HMMA.16816.F32 R116, R196, R208.reuse, R116 ;  /* 0x000000d0c474723c */ /* 0x084fec0000001874 */
[C---:B------:R-:W-:Y:S06]  /*8a70*/  HMMA.16816.F32 R120, R212.reuse, R208, R120 ;  /* 0x000000d0d478723c */ /* 0x040fec0000001878 */
[-C--:B------:R-:W-:Y:S01]  /*8a80*/  HMMA.16816.F32 R124, R212, R210.reuse, R124 ;  /* 0x000000d2d47c723c */ /* 0x080fe2000000187c */
[----:B------:R-:W2:Y:S05]  /*8a90*/  LDSM.16.M88.4 R212, [R229+0x1000] ;  /* 0x00100000e5d4783b */ /* 0x000eaa0000000200 */
[----:B------:R-:W-:Y:S01]  /*8aa0*/  HMMA.16816.F32 R128, R196, R210, R128 ;  /* 0x000000d2c480723c */ /* 0x000fe20000001880 */
[----:B------:R-:W4:Y:S04]  /*8ab0*/  LDSM.16.MT88.4 R196, [R0+0x1b800] ;  /* 0x01b8000000c4783b */ /* 0x000f280000004200 */
[----:B------:R-:W1:Y:S01]  /*8ac0*/  LDSM.16.MT88.4 R208, [R0+0x1d800] ;  /* 0x01d8000000d0783b */ /* 0x000e620000004200 */
[-C--:B---3--:R-:W-:Y:S06]  /*8ad0*/  HMMA.16816.F32 R4, R200, R204.reuse, R4 ;  /* 0x000000ccc804723c */ /* 0x088fec0000001804 */
[C---:B--2---:R-:W-:Y:S11]  /*8ae0*/  HMMA.16816.F32 R8, R212.reuse, R204, R8 ;  /* 0x000000ccd408723c */ /* 0x044ff60000001808 */
[----:B------:R-:W-:Y:S06]  /*8af0*/  @!UPT UIADD3 URZ, URZ, URZ, URZ ;  /* 0x0000003f3f3ff290 */ /* 0x000fec000fffe03f */
[----:B------:R-:W-:Y:S01]  /*8b00*/  REDG.E.ADD.F32.FTZ.RN.STRONG.GPU desc[UR6][R232.64], R4 ;  /* 0x00000004e80079a6 */ /* 0x000fe2000c10f386 */
[-C--:B------:R-:W-:Y:S06]  /*8b10*/  HMMA.16816.F32 R12, R212, R206.reuse, R12 ;  /* 0x000000ced40c723c */ /* 0x080fec000000180c */
[C---:B------:R-:W-:Y:S01]  /*8b20*/  HMMA.16816.F32 R16, R200.reuse, R206, R16 ;  /* 0x000000cec810723c */ /* 0x040fe20000001810 */
[----:B------:R2:W3:Y:S05]  /*8b30*/  LDSM.16.MT88.4 R204, [R0+0x1f800] ;  /* 0x01f8000000cc783b */ /* 0x0004ea0000004200 */
[-C--:B----4-:R-:W-:Y:S06]  /*8b40*/  HMMA.16816.F32 R84, R200, R196.reuse, R84 ;  /* 0x000000c4c854723c */ /* 0x090fec0000001854 */
[C---:B------:R-:W-:Y:S06]  /*8b50*/  HMMA.16816.F32 R88, R212.reuse, R196, R88 ;  /* 0x000000c4d458723c */ /* 0x040fec0000001858 */
[-C--:B------:R-:W-:Y:S05]  /*8b60*/  HMMA.16816.F32 R92, R212, R198.reuse, R92 ;  /* 0x000000c6d45c723c */ /* 0x080fea000000185c */
[C---:B------:R-:W-:Y:S01]  /*8b70*/  IMAD.SHL.U32 R197, R235.reuse, 0x20, RZ ;  /* 0x00000020ebc57824 */ /* 0x040fe200078e00ff */
[C---:B------:R-:W-:Y:S05]  /*8b80*/  HMMA.16816.F32 R96, R200.reuse, R198, R96 ;  /* 0x000000c6c860723c */ /* 0x040fea0000001860 */
[C---:B--2---:R-:W-:Y:S01]  /*8b90*/  IMAD R0, R235.reuse, 0x18, RZ ;  /* 0x00000018eb007824 */ /* 0x044fe200078e02ff */
[-C--:B-1----:R-:W-:Y:S06]  /*8ba0*/  HMMA.16816.F32 R100, R200, R208.reuse, R100 ;  /* 0x000000d0c864723c */ /* 0x082fec0000001864 */
[C---:B------:R-:W-:Y:S06]  /*8bb0*/  HMMA.16816.F32 R104, R212.reuse, R208, R104 ;  /* 0x000000d0d468723c */ /* 0x040fec0000001868 */
        /* <DEDUP_REMOVED lines=9> */
[----:B------:R-:W-:Y:S03]  /*8c50*/  IMAD R200, R235, 0x28, RZ ;  /* 0x00000028ebc87824 */ /* 0x000fe600078e02ff */
[-C--:B------:R-:W-:Y:S02]  /*8c60*/  LEA.HI.X.SX32 R3, R205, R233.reuse, 0x2, P0 ;  /* 0x000000e9cd037211 */ /* 0x080fe400000f16ff */
        /* <DEDUP_REMOVED lines=500> */
[----:B------:R-:W-:Y:S01]  /*abb0*/  PLOP3.LUT P0, PT, PT, PT, UP0, 0x80, 0x0 ;  /* 0x000000000000781c */ /* 0x000fe20003f0f008 */
[----:B------:R-:W-:-:S02]  /*abc0*/  @UP0 ULDC.64 UR10, c[0x0][0x450] ;  /* 0x00011400000a0ab9 */ /* 0x000fc40000000a00 */
        /* <DEDUP_REMOVED lines=82> */
.L_x_947:
[----:B-1----:R-:W2:Y:S01]  /*b0f0*/  LDL R0, [R1+0x5c] ;  /* 0x00005c0001007983 */ /* 0x002ea20000100800 */
        /* <DEDUP_REMOVED lines=20> */
.L_x_948:
        /* <DEDUP_REMOVED lines=11> */
[----:B------:R-:W-:Y:S01]  /*b2f0*/  IADD3 R29, R242, 0xc0, RZ ;  /* 0x000000c0f21d7810 */ /* 0x000fe20007ffe0ff */
[----:B------:R-:W2:Y:S01]  /*b300*/  S2R R65, SR_TID.X ;  /* 0x0000000000417919 */ /* 0x000ea20000002100 */
[----:B------:R-:W-:Y:S01]  /*b310*/  USHF.R.S32.HI UR22, URZ, 0x1f, UR55 ;  /* 0x0000001f3f167899 */ /* 0x000fe20008011437 */
[----:B------:R-:W-:Y:S01]  /*b320*/  IADD3 R2, P0, R2, UR19, RZ ;  /* 0x0000001302027c10 */ /* 0x000fe2000ff1e0ff */
[----:B------:R-:W-:Y:S01]  /*b330*/  ULDC.64 UR16, c[0x0][0x468] ;  /* 0x00011a0000107ab9 */ /* 0x000fe20000000a00 */
[----:B------:R-:W-:Y:S01]  /*b340*/  IMAD.U32 R6, RZ, RZ, UR15 ;  /* 0x0000000fff067e24 */ /* 0x000fe2000f8e00ff */
[----:B------:R-:W-:Y:S01]  /*b350*/  UIMAD UR15, UR22, UR16, URZ ;  /* 0x00000010160f72a4 */ /* 0x000fe2000f8e023f */
[----:B------:R-:W-:-:S02]  /*b360*/  VIADD R28, R242, 0x80 ;  /* 0x00000080f21c7836 */ /* 0x000fc40000000000 */
[----:B------:R-:W-:Y:S01]  /*b370*/  VIADD R11, R242, 0x40 ;  /* 0x00000040f20b7836 */ /* 0x000fe20000000000 */
[----:B------:R-:W-:Y:S01]  /*b380*/  IADD3.X R3, R3, UR21, R6, P0, !PT ;  /* 0x0000001503037c10 */ /* 0x000fe200087fe406 */
[----:B------:R-:W-:Y:S01]  /*b390*/  UIMAD UR17, UR55, UR17, UR15 ;  /* 0x00000011371172a4 */ /* 0x000fe2000f8e020f */
[----:B------:R-:W-:Y:S01]  /*b3a0*/  MOV R6, UR16 ;  /* 0x0000001000067c02 */ /* 0x000fe20008000f00 */
[----:B------:R3:W4:Y:S04]  /*b3b0*/  LDS.128 R44, [R0+0x19000] ;  /* 0x01900000002c7984 */ /* 0x0007280000000c00 */
        /* <DEDUP_REMOVED lines=14> */
[----:B------:R-:W-:-:S04]  /*b4a0*/  IMAD.WIDE.U32 R6, R6, UR55, R2 ;  /* 0x0000003706067c25 */ /* 0x000fc8000f8e0002 */
[----:B------:R-:W-:Y:S02]  /*b4b0*/  VIADD R10, R7, UR17 ;  /* 0x00000011070a7c36 */ /* 0x000fe40008000000 */
        /* <DEDUP_REMOVED lines=23> */
.L_x_950:
[----:B------:R-:W-:Y:S05]  /*b630*/  BSYNC B0 ;  /* 0x0000000000007941 */ /* 0x000fea0003800000 */
.L_x_949:
        /* <DEDUP_REMOVED lines=21> */
.L_x_952:
[----:B------:R-:W-:Y:S05]  /*b790*/  BSYNC B0 ;  /* 0x0000000000007941 */ /* 0x000fea0003800000 */
.L_x_951:
[----:B----4-:R-:W-:Y:S01]  /*b7a0*/  IMAD.U32 R2, RZ, RZ, UR12 ;  /* 0x0000000cff027e24 */ /* 0x010fe2000f8e00ff */
[----:B------:R-:W-:Y:S01]  /*b7b0*/  UIMAD UR8, UR8, UR12, URZ ;  /* 0x0000000c080872a4 */ /* 0x000fe2000f8e023f */
[----:B------:R-:W4:Y:S01]  /*b7c0*/  LDS.128 R24, [R0+0x20000] ;  /* 0x0200000000187984 */ /* 0x000f220000000c00 */
[----:B------:R-:W-:Y:S01]  /*b7d0*/  USHF.R.S32.HI UR10, URZ, 0x1f, UR55 ;  /* 0x0000001f3f0a7899 */ /* 0x000fe20008011437 */
[----:B------:R-:W-:Y:S01]  /*b7e0*/  IMAD.WIDE.U32 R2, R2, UR5, R4 ;  /* 0x0000000502027c25 */ /* 0x000fe2000f8e0004 */
[----:B------:R-:W-:Y:S01]  /*b7f0*/  UIMAD UR5, UR5, UR13, UR8 ;  /* 0x0000000d050572a4 */ /* 0x000fe2000f8e0208 */
[----:B------:R-:W4:Y:S01]  /*b800*/  LDS.128 R20, [R0+0x22000] ;  /* 0x0220000000147984 */ /* 0x000f220000000c00 */
[----:B------:R-:W-:Y:S01]  /*b810*/  BSSY B0, `(.L_x_953) ;  /* 0x000001f000007945 */ /* 0x000fe20003800000 */
[----:B------:R-:W-:Y:S01]  /*b820*/  ULDC.64 UR8, c[0x0][0x470] ;  /* 0x00011c0000087ab9 */ /* 0x000fe20000000a00 */
        /* <DEDUP_REMOVED lines=29> */
.L_x_954:
[----:B------:R-:W-:Y:S05]  /*ba00*/  BSYNC B0 ;  /* 0x0000000000007941 */ /* 0x000fea0003800000 */
.L_x_953:
        /* <DEDUP_REMOVED lines=21> */
.L_x_925:
[----:B------:R-:W-:Y:S05]  /*bb60*/  BSYNC B1 ;  /* 0x0000000000017941 */ /* 0x000fea0003800000 */
.L_x_911:
        /* <DEDUP_REMOVED lines=9> */
.L_x_955:
[----:B------:R-:W-:Y:S05]  /*bc00*/  EXIT ;  /* 0x000000000000794d */ /* 0x000fea0003800000 */
.L_x_957:
        /* <DEDUP_REMOVED lines=15> */
.L_x_1058:


//--------------------- .text._ZN5flash44flash_bwd_dq_dk_dv_loop_seqk_parallel_kernelI23Flash_bwd_kernel_traitsILi256ELi64ELi64ELi8ELi4ELi2ELi2ELb0ELb0EN7cutlass6half_tE19Flash_kernel_traitsILi256ELi64ELi64ELi8ES3_EELb0ELb1ELb0ELb1ELb0ELb0ELb1EEEvNS_16Flash_bwd_paramsE --------------------------
	.section	.text._ZN5flash44flash_bwd_dq_dk_dv_loop_seqk_parallel_kernelI23Flash_bwd_kernel_traitsILi256ELi64ELi64ELi8ELi4ELi2ELi2ELb0ELb0EN7cutlass6half_tE19Flash_kernel_traitsILi256ELi64ELi64ELi8ES3_EELb0ELb1ELb0ELb1ELb0ELb0ELb1EEEvNS_16Flash_bwd_paramsE,"ax",@progbits
	.align	128
        .global         _ZN5flash44flash_bwd_dq_dk_dv_loop_seqk_parallel_kernelI23Flash_bwd_kernel_traitsILi256ELi64ELi64ELi8ELi4ELi2ELi2ELb0ELb0EN7cutlass6half_tE19Flash_kernel_traitsILi256ELi64ELi64ELi8ES3_EELb0ELb1ELb0ELb1ELb0ELb0ELb1EEEvNS_16Flash_bwd_paramsE
        .type           _ZN5flash44flash_bwd_dq_dk_dv_loop_seqk_parallel_kernelI23Flash_bwd_kernel_traitsILi256ELi64ELi64ELi8ELi4ELi2ELi2ELb0ELb0EN7cutlass6half_tE19Flash_kernel_traitsILi256ELi64ELi64ELi8ES3_EELb0ELb1ELb0ELb1ELb0ELb0ELb1EEEvNS_16Flash_bwd_paramsE,@function
        .size           _ZN5flash44flash_bwd_dq_dk_dv_loop_seqk_parallel_kernelI23Flash_bwd_kernel_traitsILi256ELi64ELi64ELi8ELi4ELi2ELi2ELb0ELb0EN7cutlass6half_tE19Flash_kernel_traitsILi256ELi64ELi64ELi8ES3_EELb0ELb1ELb0ELb1ELb0ELb0ELb1EEEvNS_16Flash_bwd_paramsE,(.L_x_1059 - _ZN5flash44flash_bwd_dq_dk_dv_loop_seqk_parallel_kernelI23Flash_bwd_kernel_traitsILi256ELi64ELi64ELi8ELi4ELi2ELi2ELb0ELb0EN7cutlass6half_tE19Flash_kernel_traitsILi256ELi64ELi64ELi8ES3_EELb0ELb1ELb0ELb1ELb0ELb0ELb1EEEvNS_16Flash_bwd_paramsE)
        .other          _ZN5flash44flash_bwd_dq_dk_dv_loop_seqk_parallel_kernelI23Flash_bwd_kernel_traitsILi256ELi64ELi64ELi8ELi4ELi2ELi2ELb0ELb0EN7cutlass6half_tE19Flash_kernel_traitsILi256ELi64ELi64ELi8ES3_EELb0ELb1ELb0ELb1ELb0ELb0ELb1EEEvNS_16Flash_bwd_paramsE,@"STO_CUDA_ENTRY STV_DEFAULT"
_ZN5flash44flash_bwd_dq_dk_dv_loop_seqk_parallel_kernelI23Flash_bwd_kernel_traitsILi256ELi64ELi64ELi8ELi4ELi2ELi2ELb0ELb0EN7cutlass6half_tE19Flash_kernel_traitsILi256ELi64ELi64ELi8ES3_EELb0ELb1ELb0ELb1ELb0ELb0ELb1EEEvNS_16Flash_bwd_paramsE:
.text._ZN5flash44flash_bwd_dq_dk_dv_loop_seqk_parallel_kernelI23Flash_bwd_kernel_traitsILi256ELi64ELi64ELi8ELi4ELi2ELi2ELb0ELb0EN7cutlass6half_tE19Flash_kernel_traitsILi256ELi64ELi64ELi8ES3_EELb0ELb1ELb0ELb1ELb0ELb0ELb1EEEvNS_16Flash_bwd_paramsE:
        /* <DEDUP_REMOVED lines=159> */
.L_x_1004:
        /* <DEDUP_REMOVED lines=71> */
.L_x_958:
        /* <DEDUP_REMOVED lines=21> */
[----:B------:R-:W-:Y:S02]  /*0fb0*/  UIMAD.WIDE.U32 UR28, UR14, UR10, URZ ;  /* 0x0000000a0e1c72a5 */ /* 0x000fe4000f8e003f */
[----:B------:R-:W-:Y:S02]  /*0fc0*/  UIMAD UR12, UR57, UR8, URZ ;  /* 0x00000008390c72a4 */ /* 0x000fe4000f8e023f */
[----:B------:R-:W-:Y:S02]  /*0fd0*/  UIMAD UR51, UR14, UR11, UR29 ;  /* 0x0000000b0e3372a4 */ /* 0x000fe4000f8e021d */
[----:B------:R-:W-:-:S02]  /*0fe0*/  UIMAD.WIDE.U32 UR26, UR47, UR8, URZ ;  /* 0x000000082f1a72a5 */ /* 0x000fc4000f8e003f */
[----:B------:R-:W-:Y:S01]  /*0ff0*/  UIMAD UR39, UR47, UR9, UR12 ;  /* 0x000000092f2772a4 */ /* 0x000fe2000f8e020c */
[----:B------:R-:W-:Y:S02]  /*1000*/  @UP1 ULDC.64 UR10, c[0x0][0x420] ;  /* 0x00010800000a1ab9 */ /* 0x000fe40000000a00 */
[----:B------:R-:W-:Y:S01]  /*1010*/  @!UP1 ULDC.64 UR8, c[0x0][0x418] ;  /* 0x0001060000089ab9 */ /* 0x000fe20000000a00 */
[----:B------:R-:W-:Y:S02]  /*1020*/  UIADD3 UR16, UR37, 0x3f, URZ ;  /* 0x0000003f25107890 */ /* 0x000fe4000fffe03f */
[----:B------:R-:W-:Y:S02]  /*1030*/  @UP1 UIMAD.WIDE.U32 UR44, UR5, UR10, URZ ;  /* 0x0000000a052c12a5 */ /* 0x000fe4000f8e003f */
[----:B------:R-:W-:Y:S02]  /*1040*/  UISETP.NE.AND UP0, UPT, UR38, -0x1, UPT ;  /* 0xffffffff2600788c */ /* 0x000fe4000bf05270 */
[----:B------:R-:W-:Y:S01]  /*1050*/  @!UP1 UIMAD UR10, UR57, UR8, URZ ;  /* 0x00000008390a92a4 */ /* 0x000fe2000f8e023f */
[----:B-1----:R-:W-:Y:S01]  /*1060*/  IABS R5, R6 ;  /* 0x0000000600057213 */ /* 0x002fe20000000000 */
[----:B------:R-:W-:Y:S01]  /*1070*/  ULDC UR58, c[0x0][0x2d4] ;  /* 0x0000b500003a7ab9 */ /* 0x000fe20000000800 */
[----:B------:R-:W-:Y:S01]  /*1080*/  USHF.R.S32.HI UR21, URZ, 0x1f, UR16 ;  /* 0x0000001f3f157899 */ /* 0x000fe20008011410 */
[----:B------:R-:W-:Y:S01]  /*1090*/  ISETP.NE.AND P3, PT, R6, RZ, PT ;  /* 0x000000ff0600720c */ /* 0x000fe20003f65270 */
[----:B------:R-:W1:Y:S01]  /*10a0*/  I2F.RP R2, R5 ;  /* 0x0000000500027306 */ /* 0x000e620000209400 */
[----:B------:R-:W-:-:S02]  /*10b0*/  USHF.R.S32.HI UR34, URZ, 0x1f, UR58 ;  /* 0x0000001f3f227899 */ /* 0x000fc4000801143a */
[----:B------:R-:W-:Y:S02]  /*10c0*/  @!UP1 UIMAD UR46, UR47, UR9, UR10 ;  /* 0x000000092f2e92a4 */ /* 0x000fe4000f8e020a */
[----:B------:R-:W-:Y:S02]  /*10d0*/  USHF.L.U64.HI UR10, UR47, 0x7, UR57 ;  /* 0x000000072f0a7899 */ /* 0x000fe40008010239 */
[----:B------:R-:W-:Y:S02]  /*10e0*/  USHF.L.U32 UR13, UR47, 0x7, URZ ;  /* 0x000000072f0d7899 */ /* 0x000fe4000800063f */
[----:B------:R-:W-:Y:S02]  /*10f0*/  ULEA.HI UR21, UR21, UR16, URZ, 0x6 ;  /* 0x0000001015157291 */ /* 0x000fe4000f8f303f */
[----:B------:R-:W-:Y:S02]  /*1100*/  UIMAD UR16, UR34, UR47, URZ ;  /* 0x0000002f221072a4 */ /* 0x000fe4000f8e023f */
[----:B------:R-:W-:Y:S01]  /*1110*/  @UP1 UIMAD UR40, UR5, UR11, UR45 ;  /* 0x0000000b052812a4 */ /* 0x000fe2000f8e022d */
[----:B-1----:R-:W1:Y:S01]  /*1120*/  MUFU.RCP R2, R2 ;  /* 0x0000000200027308 */ /* 0x002e620000001000 */
[----:B------:R-:W-:Y:S01]  /*1130*/  ULDC UR23, c[0x0][0x2dc] ;  /* 0x0000b70000177ab9 */ /* 0x000fe20000000800 */
[----:B------:R-:W-:Y:S01]  /*1140*/  ULDC UR61, c[0x0][0x270] ;  /* 0x00009c00003d7ab9 */ /* 0x000fe20000000800 */
[----:B------:R-:W-:Y:S01]  /*1150*/  ULDC.U8 UR11, c[0x0][0x3d8] ;  /* 0x0000f600000b7ab9 */ /* 0x000fe20000000000 */
[----:B------:R-:W-:-:S02]  /*1160*/  @!UP1 UIMAD.WIDE.U32 UR42, UR47, UR8, URZ ;  /* 0x000000082f2a92a5 */ /* 0x000fc4000f8e003f */
[----:B------:R-:W-:Y:S01]  /*1170*/  USEL UR35, UR13, URZ, UP2 ;  /* 0x0000003f0d237287 */ /* 0x000fe20009000000 */
[----:B------:R-:W-:Y:S01]  /*1180*/  ULDC.64 UR24, c[0x0][0x240] ;  /* 0x0000900000187ab9 */ /* 0x000fe20000000a00 */
        /* <DEDUP_REMOVED lines=8> */
[----:B------:R-:W-:Y:S02]  /*1210*/  UIMAD.WIDE.U32 UR14, UR5, UR24, URZ ;  /* 0x00000018050e72a5 */ /* 0x000fe4000f8e003f */
[----:B------:R-:W-:Y:S01]  /*1220*/  UIMAD UR32, UR5, UR25, URZ ;  /* 0x00000019052072a4 */ /* 0x000fe2000f8e023f */
[----:B------:R-:W-:Y:S01]  /*1230*/  @UP0 ULDC.64 UR10, c[0x0][0x248] ;  /* 0x00009200000a0ab9 */ /* 0x000fe20000000a00 */
[----:B------:R-:W-:Y:S02]  /*1240*/  UIADD3 UR39, UR27, UR39, URZ ;  /* 0x000000271b277290 */ /* 0x000fe4000fffe03f */
[----:B------:R-:W-:Y:S02]  /*1250*/  @UP0 UIMAD.WIDE.U32 UR30, UR18, UR10, URZ ;  /* 0x0000000a121e02a5 */ /* 0x000fe4000f8e003f */
[----:B------:R-:W-:-:S02]  /*1260*/  @UP0 UIMAD UR48, UR18, UR11, URZ ;  /* 0x0000000b123002a4 */ /* 0x000fc4000f8e023f */
[----:B------:R-:W-:Y:S02]  /*1270*/  UIMAD UR18, UR9, UR12, URZ ;  /* 0x0000000c091272a4 */ /* 0x000fe4000f8e023f */
[----:B------:R-:W-:Y:S01]  /*1280*/  UIADD3 UR16, UR13, UR16, URZ ;  /* 0x000000100d107290 */ /* 0x000fe2000fffe03f */
[--C-:B-1----:R-:W-:Y:S01]  /*1290*/  IMAD.MOV R0, RZ, RZ, -R3.reuse ;  /* 0x000000ffff007224 */ /* 0x102fe200078e0a03 */
[----:B------:R-:W-:Y:S01]  /*12a0*/  USEL UR41, UR26, UR14, !UP1 ;  /* 0x0000000e1a297287 */ /* 0x000fe2000c800000 */
[----:B------:R-:W-:Y:S01]  /*12b0*/  IMAD.MOV.U32 R2, RZ, RZ, RZ ;  /* 0x000000ffff027224 */ /* 0x000fe200078e00ff */
[----:B------:R-:W-:Y:S01]  /*12c0*/  @UP1 UIADD3 UR39, UR15, UR32, URZ ;  /* 0x000000200f271290 */ /* 0x000fe2000fffe03f */
[----:B------:R-:W-:Y:S01]  /*12d0*/  IMAD R0, R0, R5, RZ ;  /* 0x0000000500007224 */ /* 0x000fe200078e02ff */
[----:B------:R-:W-:Y:S02]  /*12e0*/  UIMAD.WIDE.U32 UR14, UR8, UR12, URZ ;  /* 0x0000000c080e72a5 */ /* 0x000fe4000f8e003f */
[----:B------:R-:W-:Y:S01]  /*12f0*/  UIMAD.WIDE.U32 UR12, UR8, UR5, URZ ;  /* 0x00000005080c72a5 */ /* 0x000fe2000f8e003f */
[----:B------:R-:W-:Y:S01]  /*1300*/  IMAD.HI.U32 R0, R3, R0, R2 ;  /* 0x0000000003007227 */ /* 0x000fe200078e0002 */
[----:B------:R-:W-:Y:S01]  /*1310*/  MOV R2, R4 ;  /* 0x0000000400027202 */ /* 0x000fe20000000f00 */
[----:B------:R-:W-:-:S02]  /*1320*/  UIMAD UR16, UR8, UR16, UR18 ;  /* 0x00000010081072a4 */ /* 0x000fc4000f8e0212 */
[----:B------:R-:W-:Y:S02]  /*1330*/  ULOP3.LUT UR18, UR21, 0xffffffc0, URZ, 0xc0, !UPT ;  /* 0xffffffc015127892 */ /* 0x000fe4000f8ec03f */
[----:B------:R-:W-:Y:S01]  /*1340*/  IMAD.HI.U32 R0, R0, R2, RZ ;  /* 0x0000000200007227 */ /* 0x000fe200078e00ff */
[----:B------:R-:W-:Y:S02]  /*1350*/  USEL UR55, UR14, UR12, !UP1 ;  /* 0x0000000c0e377287 */ /* 0x000fe4000c800000 */
[----:B------:R-:W-:Y:S01]  /*1360*/  UIMAD UR14, UR9, UR5, URZ ;  /* 0x00000005090e72a4 */ /* 0x000fe2000f8e023f */
[----:B------:R-:W-:Y:S01]  /*1370*/  IMAD.MOV R3, RZ, RZ, -R0 ;  /* 0x000000ffff037224 */ /* 0x000fe200078e0a00 */
[----:B------:R-:W-:Y:S02]  /*1380*/  UIADD3 UR12, UR18, -0x40, URZ ;  /* 0xffffffc0120c7890 */ /* 0x000fe4000fffe03f */
[----:B------:R-:W-:Y:S01]  /*1390*/  UIADD3 UR49, UR15, UR16, URZ ;  /* 0x000000100f317290 */ /* 0x000fe2000fffe03f */
[----:B------:R-:W-:Y:S01]  /*13a0*/  IMAD R2, R5, R3, R2 ;  /* 0x0000000305027224 */ /* 0x000fe200078e0202 */
[----:B------:R-:W-:-:S02]  /*13b0*/  @UP1 UIADD3 UR49, UR13, UR14, URZ ;  /* 0x0000000e0d311290 */ /* 0x000fc4000fffe03f */
[----:B------:R-:W-:Y:S02]  /*13c0*/  USHF.R.S32.HI UR34, URZ, 0x1f, UR12 ;  /* 0x0000001f3f227899 */ /* 0x000fe4000801140c */
[----:B------:R-:W-:Y:S01]  /*13d0*/  ISETP.GT.U32.AND P1, PT, R5, R2, PT ;  /* 0x000000020500720c */ /* 0x000fe20003f24070 */
[----:B------:R-:W-:Y:S01]  /*13e0*/  UIADD3 UR13, UP2, UR12, UR35, URZ ;  /* 0x000000230c0d7290 */ /* 0x000fe2000ff5e03f */
[----:B------:R-:W-:Y:S01]  /*13f0*/  ULDC.U8 UR22, c[0x0][0x480] ;  /* 0x0001200000167ab9 */ /* 0x000fe20000000000 */
[----:B------:R-:W-:Y:S02]  /*1400*/  @UP0 UIADD3 UR29, UR20, UR38, URZ ;  /* 0x00000026141d0290 */ /* 0x000fe4000fffe03f */
[----:B------:R-:W-:Y:S02]  /*1410*/  UIADD3.X UR16, UR34, UR36, URZ, UP2, !UPT ;  /* 0x0000002422107290 */ /* 0x000fe400097fe43f */
[----:B------:R-:W-:Y:S01]  /*1420*/  UIMAD UR9, UR9, UR13, URZ ;  /* 0x0000000d090972a4 */ /* 0x000fe2000f8e023f */
[----:B------:R-:W-:Y:S01]  /*1430*/  ULDC UR32, c[0x0][0x2c4] ;  /* 0x0000b10000207ab9 */ /* 0x000fe20000000800 */
[----:B------:R-:W-:-:S04]  /*1440*/  UIMAD UR50, UR56, UR23, URZ ;  /* 0x00000017383272a4 */ /* 0x000fc8000f8e023f */
        /* <DEDUP_REMOVED lines=8> */
[----:B------:R-:W-:Y:S02]  /*14d0*/  @UP3 UIMAD UR16, UR47, UR32, URZ ;  /* 0x000000202f1032a4 */ /* 0x000fe4000f8e023f */
[----:B------:R-:W-:Y:S01]  /*14e0*/  @UP0 UIMAD.WIDE.U32 UR14, UR29, UR22, URZ ;  /* 0x000000161d0e02a5 */ /* 0x000fe2000f8e003f */
[----:B------:R-:W-:Y:S01]  /*14f0*/  ISETP.GE.AND P2, PT, R2, RZ, PT ;  /* 0x000000ff0200720c */ /* 0x000fe20003f46270 */
[----:B------:R-:W-:-:S02]  /*1500*/  @UP0 UIMAD UR29, UR29, UR23, URZ ;  /* 0x000000171d1d02a4 */ /* 0x000fc4000f8e023f */
[----:B------:R-:W-:Y:S02]  /*1510*/  UIMAD.WIDE.U32 UR26, UR8, UR13, URZ ;  /* 0x0000000d081a72a5 */ /* 0x000fe4000f8e003f */
[----:B------:R-:W-:Y:S02]  /*1520*/  @UP3 USEL UR13, UR16, UR5, !UP1 ;  /* 0x00000005100d3287 */ /* 0x000fe4000c800000 */
[----:B------:R-:W-:Y:S01]  /*1530*/  @P0 VIADD R0, R0, 0x1 ;  /* 0x0000000100000836 */ /* 0x000fe20000000000 */
[----:B------:R-:W-:Y:S01]  /*1540*/  @!UP3 UIMAD UR9, UR47, UR61, UR56 ;  /* 0x0000003d2f09b2a4 */ /* 0x000fe2000f8e0238 */
[----:B------:R-:W-:Y:S01]  /*1550*/  PLOP3.LUT P0, PT, PT, PT, UP3, 0x80, 0x0 ;  /* 0x000000000000781c */ /* 0x000fe20003f0f038 */
[----:B------:R-:W-:Y:S01]  /*1560*/  @UP3 ULDC UR8, c[0x0][0x2e4] ;  /* 0x0000b90000083ab9 */ /* 0x000fe20000000800 */
[----:B------:R-:W-:Y:S01]  /*1570*/  @UP0 UIADD3 UR36, UR15, UR29, URZ ;  /* 0x0000001d0f240290 */ /* 0x000fe2000fffe03f */
[----:B------:R-:W-:Y:S01]  /*1580*/  IMAD.MOV.U32 R16, RZ, RZ, R0 ;  /* 0x000000ffff107224 */ /* 0x000fe200078e0000 */
[----:B------:R-:W-:-:S02]  /*1590*/  @UP3 UIMAD UR29, UR56, UR8, UR13 ;  /* 0x00000008381d32a4 */ /* 0x000fc4000f8e020d */
[----:B------:R-:W-:Y:S02]  /*15a0*/  @!UP3 UIMAD UR29, UR9, UR32, URZ ;  /* 0x00000020091db2a4 */ /* 0x000fe4000f8e023f */
[----:B------:R-:W-:Y:S01]  /*15b0*/  @!UP1 UIADD3 UR40, UR43, UR46, URZ ;  /* 0x0000002e2b289290 */ /* 0x000fe2000fffe03f */
[----:B------:R-:W-:Y:S01]  /*15c0*/  @!P2 IADD3 R16, -R16, RZ, RZ ;  /* 0x000000ff1010a210 */ /* 0x000fe20007ffe1ff */
[----:B------:R-:W-:Y:S01]  /*15d0*/  USEL UR52, UR51, URZ, UP4 ;  /* 0x0000003f33347287 */ /* 0x000fe2000a000000 */
[----:B------:R-:W-:Y:S01]  /*15e0*/  @!P3 LOP3.LUT R16, RZ, R6, RZ, 0x33, !PT ;  /* 0x00000006ff10b212 */ /* 0x000fe200078e33ff */
[----:B------:R-:W-:Y:S02]  /*15f0*/  @UP0 UIADD3 UR32, UR31, UR48, URZ ;  /* 0x000000301f200290 */ /* 0x000fe4000fffe03f */
[----:B------:R-:W-:Y:S02]  /*1600*/  USEL UR54, UR28, URZ, UP4 ;  /* 0x0000003f1c367287 */ /* 0x000fe4000a000000 */
[----:B------:R-:W-:-:S02]  /*1610*/  USHF.R.S32.HI UR53, URZ, 0x1f, UR50 ;  /* 0x0000001f3f357899 */ /* 0x000fc40008011432 */
[----:B------:R-:W-:Y:S02]  /*1620*/  USHF.R.S32.HI UR46, URZ, 0x6, UR21 ;  /* 0x000000063f2e7899 */ /* 0x000fe40008011415 */
[----:B------:R-:W-:Y:S01]  /*1630*/  UIADD3 UR51, UR27, UR18, URZ ;  /* 0x000000121b337290 */ /* 0x000fe2000fffe03f */
        /* <DEDUP_REMOVED lines=14> */
.L_x_960:
        /* <DEDUP_REMOVED lines=13> */
.L_x_961:
        /* <DEDUP_REMOVED lines=11> */
.L_x_962:
[----:B------:R-:W-:-:S04]  /*18a0*/  UIMAD UR5, UR47, UR61, UR56 ;  /* 0x0000003d2f0572a4 */ /* 0x000fc8000f8e0238 */
[----:B------:R-:W-:-:S12]  /*18b0*/  UIMAD UR5, UR5, UR58, URZ ;  /* 0x0000003a050572a4 */ /* 0x000fd8000f8e023f */
.L_x_963:
[----:B------:R-:W2:Y:S01]  /*18c0*/  LDL R4, [R1+0x20] ;  /* 0x0000200001047983 */ /* 0x000ea20000100800 */
[----:B------:R-:W1:Y:S01]  /*18d0*/  LDC.64 R8, c[0x0][0x420] ;  /* 0x00010800ff087b82 */ /* 0x000e620000000a00 */
[----:B------:R-:W-:Y:S01]  /*18e0*/  ULDC UR8, c[0x0][0x2dc] ;  /* 0x0000b70000087ab9 */ /* 0x000fe20000000800 */
[--C-:B------:R-:W-:Y:S01]  /*18f0*/  SHF.R.S32.HI R243, RZ, 0x1f, R242.reuse ;  /* 0x0000001ffff37819 */ /* 0x100fe200000114f2 */
[----:B------:R-:W3:Y:S01]  /*1900*/  S2R R26, SR_TID.X ;  /* 0x00000000001a7919 */ /* 0x000ee20000002100 */
[C---:B------:R-:W-:Y:S01]  /*1910*/  IADD3 R2, P0, R242.reuse, UR16, RZ ;  /* 0x00000010f2027c10 */ /* 0x040fe2000ff1e0ff */
[----:B------:R-:W-:Y:S01]  /*1920*/  UIMAD UR9, UR8, UR61, URZ ;  /* 0x0000003d080972a4 */ /* 0x000fe2000f8e023f */
[----:B------:R-:W-:Y:S01]  /*1930*/  BSSY B1, `(.L_x_959) ;  /* 0x0000981000017945 */ /* 0x000fe20003800000 */
[----:B------:R-:W-:Y:S01]  /*1940*/  UIADD3 UR42, UR12, UR5, URZ ;  /* 0x000000050c2a7290 */ /* 0x000fe2000fffe03f */
[----:B------:R-:W-:Y:S01]  /*1950*/  IADD3.X R3, R243, UR40, RZ, P0, !PT ;  /* 0x00000028f3037c10 */ /* 0x000fe200087fe4ff */
[----:B------:R-:W-:Y:S01]  /*1960*/  USHF.L.U32 UR5, UR9, 0x6, URZ ;  /* 0x0000000609057899 */ /* 0x000fe2000800063f */
[----:B------:R-:W-:Y:S01]  /*1970*/  IADD3 R12, P0, R27, UR12, RZ ;  /* 0x0000000c1b0c7c10 */ /* 0x000fe2000ff1e0ff */
[----:B------:R-:W-:Y:S01]  /*1980*/  UIADD3 UR18, -UR17, UR37, UR33 ;  /* 0x0000002511127290 */ /* 0x000fe2000fffe121 */
[----:B------:R-:W-:Y:S01]  /*1990*/  VIADD R250, R242, 0x40 ;  /* 0x00000040f2fa7836 */ /* 0x000fe20000000000 */
[----:B------:R-:W-:Y:S01]  /*19a0*/  ULDC UR43, c[0x0][0x398] ;  /* 0x0000e600002b7ab9 */ /* 0x000fe20000000800 */
[----:B------:R-:W-:Y:S01]  /*19b0*/  UIADD3 UR28, UP2, UP1, UR26, UR5, UR50 ;  /* 0x000000051a1c7290 */ /* 0x000fe2000f95e032 */
[----:B------:R-:W-:Y:S01]  /*19c0*/  IADD3.X R13, R24, UR34, RZ, P0, !PT ;  /* 0x00000022180d7c10 */ /* 0x000fe200087fe4ff */
[----:B------:R-:W-:Y:S01]  /*19d0*/  USHF.R.S32.HI UR13, URZ, 0x1f, UR5 ;  /* 0x0000001f3f0d7899 */ /* 0x000fe20008011405 */
[----:B------:R-:W-:Y:S01]  /*19e0*/  IMAD.WIDE.U32 R6, R12, UR24, R242 ;  /* 0x000000180c067c25 */ /* 0x000fe2000f8e00f2 */
[----:B------:R-:W-:-:S02]  /*19f0*/  UIADD3 UR5, UR18, -UR43, URZ ;  /* 0x8000002b12057290 */ /* 0x000fc4000fffe03f */
[----:B------:R-:W-:Y:S01]  /*1a00*/  UIADD3 UR35, UR12, UR29, URZ ;  /* 0x0000001d0c237290 */ /* 0x000fe2000fffe03f */
[----:B------:R-:W-:Y:S01]  /*1a10*/  IMAD R5, R13, UR24, RZ ;  /* 0x000000180d057c24 */ /* 0x000fe2000f8e02ff */
[----:B------:R-:W-:Y:S01]  /*1a20*/  USHF.R.S32.HI UR18, URZ, 0x1f, UR5 ;  /* 0x0000001f3f127899 */ /* 0x000fe20008011405 */
[----:B------:R-:W-:Y:S01]  /*1a30*/  IADD3 R6, P2, R6, UR41, RZ ;  /* 0x0000002906067c10 */ /* 0x000fe2000ff5e0ff */
[C---:B-1----:R-:W-:Y:S01]  /*1a40*/  IMAD R0, R8.reuse, UR34, RZ ;  /* 0x0000002208007c24 */ /* 0x042fe2000f8e02ff */
[----:B------:R-:W-:Y:S01]  /*1a50*/  USHF.R.S32.HI UR48, URZ, 0x1f, UR56 ;  /* 0x0000001f3f307899 */ /* 0x000fe20008011438 */
[----:B------:R-:W-:Y:S01]  /*1a60*/  IMAD.WIDE.U32 R2, R8, UR12, R2 ;  /* 0x0000000c08027c25 */ /* 0x000fe2000f8e0002 */
[----:B------:R-:W-:Y:S01]  /*1a70*/  ULEA.HI UR18, UR18, UR5, URZ, 0x6 ;  /* 0x0000000512127291 */ /* 0x000fe2000f8f303f */
[----:B------:R-:W-:Y:S02]  /*1a80*/  ULDC.64 UR14, c[0x0][0x428] ;  /* 0x00010a00000e7ab9 */ /* 0x000fe40000000a00 */
        /* <DEDUP_REMOVED lines=8> */
[----:B------:R-:W-:Y:S01]  /*1b10*/  UIMAD UR21, UR48, UR14, URZ ;  /* 0x0000000e301572a4 */ /* 0x000fe2000f8e023f */
[----:B------:R-:W-:Y:S01]  /*1b20*/  LEA.HI R0, R25, R26, RZ, 0x5 ;  /* 0x0000001a19007211 */ /* 0x000fe200078f28ff */
[----:B------:R-:W-:Y:S01]  /*1b30*/  IMAD.WIDE.U32 R2, R15, UR56, R2 ;  /* 0x000000380f027c25 */ /* 0x000fe2000f8e0002 */
[----:B------:R-:W-:Y:S01]  /*1b40*/  ULDC.64 UR26, c[0x0][0x258] ;  /* 0x00009600001a7ab9 */ /* 0x000fe20000000a00 */
[----:B------:R-:W-:Y:S01]  /*1b50*/  UIMAD UR21, UR56, UR15, UR21 ;  /* 0x0000000f381572a4 */ /* 0x000fe2000f8e0215 */
[----:B------:R-:W-:Y:S01]  /*1b60*/  SHF.R.S32.HI R0, RZ, 0x5, R0 ;  /* 0x00000005ff007819 */ /* 0x000fe20000011400 */
[----:B------:R-:W-:Y:S01]  /*1b70*/  ULDC.64 UR50, c[0x0][0x478] ;  /* 0x00011e0000327ab9 */ /* 0x000fe20000000a00 */
[----:B------:R-:W-:Y:S01]  /*1b80*/  ULDC.64 UR14, c[0x0][0x400] ;  /* 0x00010000000e7ab9 */ /* 0x000fe20000000a00 */
[----:B------:R-:W-:Y:S01]  /*1b90*/  IADD3.X R7, R7, UR39, R18, P2, !PT ;  /* 0x0000002707077c10 */ /* 0x000fe200097fe412 */
[----:B------:R-:W-:Y:S01]  /*1ba0*/  ULDC.64 UR44, c[0x0][0x2b0] ;  /* 0x0000ac00002c7ab9 */ /* 0x000fe20000000a00 */
[----:B------:R-:W-:Y:S01]  /*1bb0*/  MOV R17, UR26 ;  /* 0x0000001a00117c02 */ /* 0x000fe20008000f00 */
[----:B------:R-:W-:Y:S01]  /*1bc0*/  VIADD R5, R3, UR21 ;  /* 0x0000001503057c36 */ /* 0x000fe20008000000 */
[----:B------:R-:W-:Y:S01]  /*1bd0*/  UIMAD.WIDE UR34, UR35, 0x4, UR44 ;  /* 0x00000004232278a5 */ /* 0x000fe2000f8e022c */
[----:B------:R-:W-:Y:S01]  /*1be0*/  VIADD R251, R242, 0x80 ;  /* 0x00000080f2fb7836 */ /* 0x000fe20000000000 */
[----:B------:R-:W-:Y:S01]  /*1bf0*/  ULDC.64 UR28, c[0x0][0x3e0] ;  /* 0x0000f800001c7ab9 */ /* 0x000fe20000000a00 */
[----:B------:R-:W-:Y:S01]  /*1c00*/  IMAD.WIDE.U32 R10, R17, UR56, R6 ;  /* 0x00000038110a7c25 */ /* 0x000fe2000f8e0006 */
[----:B------:R-:W-:-:S03]  /*1c10*/  UIADD3 UR8, UR46, -0x1, URZ ;  /* 0xffffffff2e087890 */ /* 0x000fc6000fffe03f */
[----:B--2---:R-:W-:Y:S01]  /*1c20*/  IMAD R0, R0, UR9, R4 ;  /* 0x0000000900007c24 */ /* 0x004fe2000f8e0204 */
[----:B------:R-:W-:Y:S02]  /*1c30*/  UIADD3.X UR9, UR52, UR12, UR49, UP2, UP1 ;  /* 0x0000000c34097290 */ /* 0x000fe400097e2431 */
[----:B------:R-:W-:Y:S02]  /*1c40*/  UISETP.LT.AND UP1, UPT, URZ, UR18, UPT ;  /* 0x000000123f00728c */ /* 0x000fe4000bf21270 */
[C---:B------:R-:W-:Y:S01]  /*1c50*/  IADD3 R4, P0, R0.reuse, UR13, RZ ;  /* 0x0000000d00047c10 */ /* 0x040fe2000ff1e0ff */
[----:B------:R-:W-:Y:S02]  /*1c60*/  UIMAD.WIDE UR12, UR42, 0x4, UR50 ;  /* 0x000000042a0c78a5 */ /* 0x000fe4000f8e0232 */
[----:B------:R-:W-:Y:S01]  /*1c70*/  USEL UR18, URZ, UR18, !UP1 ;  /* 0x000000123f127287 */ /* 0x000fe2000c800000 */
[----:B------:R-:W-:Y:S01]  /*1c80*/  LEA.HI.X.SX32 R0, R0, UR9, 0x1, P0 ;  /* 0x0000000900007c11 */ /* 0x000fe200080f0eff */
[----:B------:R-:W-:Y:S01]  /*1c90*/  UIMAD UR9, UR48, UR26, URZ ;  /* 0x0000001a300972a4 */ /* 0x000fe2000f8e023f */
[----:B------:R-:W-:Y:S01]  /*1ca0*/  LEA R232, P0, R4, UR14, 0x2 ;  /* 0x0000000e04e87c11 */ /* 0x000fe2000f8010ff */
[----:B------:R-:W-:-:S02]  /*1cb0*/  UISETP.GT.AND UP1, UPT, UR46, UR18, UPT ;  /* 0x000000122e00728c */ /* 0x000fc4000bf24270 */
[----:B------:R-:W-:Y:S01]  /*1cc0*/  UIMAD UR9, UR56, UR27, UR9 ;  /* 0x0000001b380972a4 */ /* 0x000fe2000f8e0209 */
[----:B------:R-:W-:Y:S01]  /*1cd0*/  LEA.HI.X R233, R4, UR15, R0, 0x2, P0 ;  /* 0x0000000f04e97c11 */ /* 0x000fe200080f1400 */
[----:B------:R-:W-:Y:S01]  /*1ce0*/  IMAD.MOV.U32 R4, RZ, RZ, R2 ;  /* 0x000000ffff047224 */ /* 0x000fe200078e0002 */
[----:B------:R-:W-:Y:S01]  /*1cf0*/  ULDC.64 UR26, c[0x0][0x210] ;  /* 0x00008400001a7ab9 */ /* 0x000fe20000000a00 */
[----:B------:R-:W-:Y:S01]  /*1d00*/  PLOP3.LUT P0, PT, PT, PT, UP1, 0x80, 0x0 ;  /* 0x000000000000781c */ /* 0x000fe20003f0f018 */
[-C--:B------:R-:W-:Y:S01]  /*1d10*/  IMAD R0, R24, R8.reuse, RZ ;  /* 0x0000000818007224 */ /* 0x080fe200078e02ff */
[----:B------:R-:W-:Y:S01]  /*1d20*/  UMOV UR15, UR12 ;  /* 0x0000000c000f7c82 */ /* 0x000fe20008000000 */
[----:B------:R-:W-:Y:S01]  /*1d30*/  IMAD.WIDE.U32 R4, R27, R8, R4 ;  /* 0x000000081b047225 */ /* 0x000fe200078e0004 */
[----:B------:R-:W-:Y:S01]  /*1d40*/  LEA R238, P3, R10, UR26, 0x1 ;  /* 0x0000001a0aee7c11 */ /* 0x000fe2000f8608ff */
[----:B------:R-:W-:Y:S01]  /*1d50*/  UMOV UR14, UR13 ;  /* 0x0000000d000e7c82 */ /* 0x000fe20008000000 */
[----:B------:R-:W-:Y:S01]  /*1d60*/  IADD3 R19, R11, UR9, RZ ;  /* 0x000000090b137c10 */ /* 0x000fe2000fffe0ff */
[----:B------:R-:W-:Y:S01]  /*1d70*/  IMAD R0, R27, R9, R0 ;  /* 0x000000091b007224 */ /* 0x000fe200078e0200 */
[----:B------:R-:W-:Y:S01]  /*1d80*/  LEA R239, P2, R4, UR28, 0x1 ;  /* 0x0000001c04ef7c11 */ /* 0x000fe2000f8408ff */
[----:B------:R-:W-:Y:S01]  /*1d90*/  UMOV UR13, UR34 ;  /* 0x00000022000d7c82 */ /* 0x000fe20008000000 */
[----:B------:R-:W-:Y:S01]  /*1da0*/  UMOV UR12, UR35 ;  /* 0x00000023000c7c82 */ /* 0x000fe20008000000 */
[----:B------:R-:W-:Y:S01]  /*1db0*/  IMAD.IADD R14, R5, 0x1, R0 ;  /* 0x00000001050e7824 */ /* 0x000fe200078e0200 */
[----:B------:R-:W-:-:S04]  /*1dc0*/  LEA.HI.X R240, R10, UR27, R19, 0x1, P3 ;  /* 0x0000001b0af07c11 */ /* 0x000fc800098f0c13 */
        /* <DEDUP_REMOVED lines=21> */
.L_x_965:
        /* <DEDUP_REMOVED lines=20> */
.L_x_966:
        /* <DEDUP_REMOVED lines=38> */
.L_x_968:
[----:B------:R-:W-:Y:S05]  /*22c0*/  BSYNC B0 ;  /* 0x0000000000007941 */ /* 0x000fea0003800000 */
.L_x_967:
        /* <DEDUP_REMOVED lines=21> */
.L_x_970:
[----:B------:R-:W-:Y:S05]  /*2420*/  BSYNC B0 ;  /* 0x0000000000007941 */ /* 0x000fea0003800000 */
.L_x_969:
        /* <DEDUP_REMOVED lines=34> */
.L_x_972:
[----:B------:R-:W-:Y:S05]  /*2650*/  BSYNC B0 ;  /* 0x0000000000007941 */ /* 0x000fea0003800000 */
.L_x_971:
        /* <DEDUP_REMOVED lines=22> */
.L_x_964:
        /* <DEDUP_REMOVED lines=58> */
.L_x_975:
[----:B------:R-:W-:Y:S05]  /*2b60*/  BSYNC B0 ;  /* 0x0000000000007941 */ /* 0x000fea0003800000 */
.L_x_974:
        /* <DEDUP_REMOVED lines=47> */
.L_x_977:
[----:B------:R-:W-:Y:S05]  /*2e60*/  BSYNC B0 ;  /* 0x0000000000007941 */ /* 0x000fea0003800000 */
.L_x_976:
        /* <DEDUP_REMOVED lines=20> */
.L_x_979:
        /* <DEDUP_REMOVED lines=50> */
.L_x_980:
[----:B------:R-:W-:Y:S05]  /*32d0*/  BSYNC B0 ;  /* 0x0000000000007941 */ /* 0x000fea0003800000 */
.L_x_978:
        /* <DEDUP_REMOVED lines=21> */
.L_x_982:
        /* <DEDUP_REMOVED lines=51> */
.L_x_983:
[----:B------:R-:W-:Y:S05]  /*3760*/  BSYNC B0 ;  /* 0x0000000000007941 */ /* 0x000fea0003800000 */
.L_x_981:
        /* <DEDUP_REMOVED lines=72> */
.L_x_985:
[----:B------:R-:W-:Y:S05]  /*3bf0*/  BSYNC B0 ;  /* 0x0000000000007941 */ /* 0x000fea0003800000 */
.L_x_984:
        /* <DEDUP_REMOVED lines=59> */
.L_x_987:
[----:B------:R-:W-:Y:S05]  /*3fb0*/  BSYNC B0 ;  /* 0x0000000000007941 */ /* 0x000fea0003800000 */
.L_x_986:
        /* <DEDUP_REMOVED lines=64> */
.L_x_989:
[----:B------:R-:W-:Y:S05]  /*43c0*/  BSYNC B0 ;  /* 0x0000000000007941 */ /* 0x000fea0003800000 */
.L_x_988:
        /* <DEDUP_REMOVED lines=57> */
.L_x_991:
[----:B------:R-:W-:Y:S05]  /*4760*/  BSYNC B0 ;  /* 0x0000000000007941 */ /* 0x000fea0003800000 */
.L_x_990:
        /* <DEDUP_REMOVED lines=25> */
[----:B------:R-:W-:Y:S02]  /*4900*/  CS2R R192, SRZ ;  /* 0x0000000000c07805 */ /* 0x000fe4000001ff00 */
[----:B------:R-:W-:Y:S02]  /*4910*/  CS2R R186, SRZ ;  /* 0x0000000000ba7805 */ /* 0x000fe4000001ff00 */
[----:B------:R-:W-:Y:S01]  /*4920*/  CS2R R184, SRZ ;  /* 0x0000000000b87805 */ /* 0x000fe2000001ff00 */
[----:B------:R-:W-:Y:S01]  /*4930*/  @UP1 ULEA.HI.X UR23, UR10, UR23, UR5, 0x2, UP0 ;  /* 0x000000170a171291 */ /* 0x000fe200080f1405 */
[----:B-1----:R-:W-:Y:S01]  /*4940*/  IMAD.U32 R2, RZ, RZ, UR22 ;  /* 0x00000016ff027e24 */ /* 0x002fe2000f8e00ff */
[----:B------:R-:W-:Y:S01]  /*4950*/  SHF.L.U64.HI R0, R84, 0x2, R7 ;  /* 0x0000000254007819 */ /* 0x000fe20000010207 */
[----:B------:R-:W-:Y:S01]  /*4960*/  @UP1 ULDC UR5, c[0x0][0x2e8] ;  /* 0x0000ba0000051ab9 */ /* 0x000fe20000000800 */
[----:B------:R-:W-:-:S02]  /*4970*/  CS2R R182, SRZ ;  /* 0x0000000000b67805 */ /* 0x000fc4000001ff00 */
[----:B------:R-:W-:Y:S01]  /*4980*/  CS2R R180, SRZ ;  /* 0x0000000000b47805 */ /* 0x000fe2000001ff00 */
[----:B------:R-:W-:Y:S01]  /*4990*/  IMAD.U32 R3, RZ, RZ, UR23 ;  /* 0x00000017ff037e24 */ /* 0x000fe2000f8e00ff */
[----:B------:R-:W1:Y:S01]  /*49a0*/  @P3 MUFU.RCP R5, UR5 ;  /* 0x0000000500053d08 */ /* 0x000e620008001000 */
[----:B------:R-:W-:Y:S01]  /*49b0*/  UIADD3 UR22, UR37, 0x40, UR33 ;  /* 0x0000004025167890 */ /* 0x000fe2000fffe021 */
[----:B------:R-:W-:Y:S02]  /*49c0*/  CS2R R174, SRZ ;  /* 0x0000000000ae7805 */ /* 0x000fe4000001ff00 */
[----:B------:R-:W-:Y:S01]  /*49d0*/  CS2R R172, SRZ ;  /* 0x0000000000ac7805 */ /* 0x000fe2000001ff00 */
[----:B------:R2:W1:Y:S01]  /*49e0*/  @P3 LDG.E R6, desc[UR6][R2.64] ;  /* 0x0000000602063981 */ /* 0x000462000c1e1900 */
        /* <DEDUP_REMOVED lines=24> */
[----:B--2---:R-:W-:Y:S01]  /*4b70*/  IMAD.SHL.U32 R2, R84, 0x4, RZ ;  /* 0x0000000454027824 */ /* 0x004fe200078e00ff */
[----:B------:R-:W-:Y:S02]  /*4b80*/  CS2R R82, SRZ ;  /* 0x0000000000527805 */ /* 0x000fe4000001ff00 */
[----:B------:R-:W-:-:S02]  /*4b90*/  CS2R R80, SRZ ;  /* 0x0000000000507805 */ /* 0x000fc4000001ff00 */
[----:B------:R-:W-:Y:S02]  /*4ba0*/  CS2R R74, SRZ ;  /* 0x00000000004a7805 */ /* 0x000fe4000001ff00 */
[----:B------:R-:W-:Y:S02]  /*4bb0*/  CS2R R72, SRZ ;  /* 0x0000000000487805 */ /* 0x000fe4000001ff00 */
[----:B------:R-:W-:Y:S02]  /*4bc0*/  IADD3 R2, P1, R2, UR13, RZ ;  /* 0x0000000d02027c10 */ /* 0x000fe4000ff3e0ff */
[----:B------:R-:W-:Y:S02]  /*4bd0*/  CS2R R70, SRZ ;  /* 0x0000000000467805 */ /* 0x000fe4000001ff00 */
[----:B------:R-:W-:Y:S02]  /*4be0*/  CS2R R68, SRZ ;  /* 0x0000000000447805 */ /* 0x000fe4000001ff00 */
[----:B------:R-:W-:-:S02]  /*4bf0*/  CS2R R62, SRZ ;  /* 0x00000000003e7805 */ /* 0x000fc4000001ff00 */
        /* <DEDUP_REMOVED lines=10> */
[----:B------:R-:W-:Y:S01]  /*4ca0*/  CS2R R54, SRZ ;  /* 0x0000000000367805 */ /* 0x000fe2000001ff00 */
[----:B------:R-:W-:Y:S01]  /*4cb0*/  IMAD.IADD R0, R26, 0x1, -R0 ;  /* 0x000000011a007824 */ /* 0x000fe200078e0a00 */
        /* <DEDUP_REMOVED lines=17> */
[----:B------:R-:W-:Y:S01]  /*4dd0*/  UMOV UR5, URZ ;  /* 0x0000003f00057c82 */ /* 0x000fe20008000000 */
[----:B------:R-:W-:Y:S01]  /*4de0*/  ULDC UR23, c[0x0][0x2dc] ;  /* 0x0000b70000177ab9 */ /* 0x000fe20000000800 */
[----:B------:R-:W-:Y:S01]  /*4df0*/  UIADD3 UR22, UR22, -UR17, URZ ;  /* 0x8000001116167290 */ /* 0x000fe2000fffe03f */
[----:B------:R-:W-:Y:S01]  /*4e00*/  ULDC UR16, c[0x0][0x2ec] ;  /* 0x0000bb0000107ab9 */ /* 0x000fe20000000800 */
[----:B--2---:R-:W-:-:S04]  /*4e10*/  SHF.R.S32.HI R2, RZ, 0x1f, R0 ;  /* 0x0000001fff027819 */ /* 0x004fc80000011400 */
        /* <DEDUP_REMOVED lines=14> */
[----:B--2---:R-:W-:Y:S01]  /*4f00*/  VIADD R2, R230, 0x4000 ;  /* 0x00004000e6027836 */ /* 0x004fe20000000000 */
[----:B---3--:R-:W-:-:S04]  /*4f10*/  SHF.L.U64.HI R3, R84, 0x2, R7 ;  /* 0x0000000254037819 */ /* 0x008fc80000010207 */
[----:B------:R-:W-:Y:S01]  /*4f20*/  SEL R2, R2, R230, !P0 ;  /* 0x000000e602027207 */ /* 0x000fe20004000000 */
[----:B------:R2:W-:Y:S03]  /*4f30*/  STL [R1], R3 ;  /* 0x0000000301007387 */ /* 0x0005e60000100800 */
[----:B------:R-:W-:Y:S01]  /*4f40*/  LEA R221, R2, UR4, 0x1 ;  /* 0x0000000402dd7c11 */ /* 0x000fe2000f8e08ff */
[----:B-1----:R-:W-:-:S05]  /*4f50*/  @P3 FMUL.FTZ R0, R6, R5 ;  /* 0x0000000506003220 */ /* 0x002fca0000410000 */
[----:B------:R-:W-:Y:S01]  /*4f60*/  @P3 R2UR UR9, R0 ;  /* 0x00000000000932ca */ /* 0x000fe200000e0000 */
[----:B------:R-:W-:-:S05]  /*4f70*/  VIADD R0, R231, 0x4000 ;  /* 0x00004000e7007836 */ /* 0x000fca0000000000 */
[----:B------:R-:W-:-:S04]  /*4f80*/  SEL R0, R0, R231, !P0 ;  /* 0x000000e700007207 */ /* 0x000fc80004000000 */
[----:B------:R-:W-:-:S03]  /*4f90*/  LEA R216, R0, UR4, 0x1 ;  /* 0x0000000400d87c11 */ /* 0x000fc6000f8e08ff */
[----:B------:R-:W-:Y:S01]  /*4fa0*/  @UP1 UMOV UR5, UR9 ;  /* 0x0000000900051c82 */ /* 0x000fe20008000000 */
[----:B--2---:R-:W-:-:S05]  /*4fb0*/  ULDC UR9, c[0x0][0x39c] ;  /* 0x0000e70000097ab9 */ /* 0x004fca0000000800 */
.L_x_994:
[----:B------:R-:W0:Y:S01]  /*4fc0*/  LDGDEPBAR ;  /* 0x00000000000079af */ /* 0x000e220000000000 */
[C---:B------:R-:W-:Y:S01]  /*4fd0*/  IADD3 R3, R221.reuse, R225, RZ ;  /* 0x000000e1dd037210 */ /* 0x040fe20007ffe0ff */
[----:B------:R-:W-:Y:S01]  /*4fe0*/  USHF.L.U32 UR10, UR8, 0x6, URZ ;  /* 0x00000006080a7899 */ /* 0x000fe2000800063f */
[-C--:B------:R-:W-:Y:S02]  /*4ff0*/  IADD3 R2, R221, R224.reuse, RZ ;  /* 0x000000e0dd027210 */ /* 0x080fe40007ffe0ff */
[----:B------:R-:W2:Y:S01]  /*5000*/  LDL R122, [R1+0x14] ;  /* 0x00001400017a7983 */ /* 0x000ea20000100800 */
[----:B------:R-:W-:Y:S01]  /*5010*/  IADD3 R0, R3, R224, RZ ;  /* 0x000000e003007210 */ /* 0x000fe20007ffe0ff */
[----:B------:R-:W-:Y:S01]  /*5020*/  USHF.L.U32 UR11, UR19, 0x6, URZ ;  /* 0x00000006130b7899 */ /* 0x000fe2000800063f */
[C---:B-----5:R-:W-:Y:S02]  /*5030*/  FSETP.NEU.FTZ.AND P1, PT, R248.reuse, -INF , PT ;  /* 0xff800000f800780b */ /* 0x060fe40003f3d000 */
[----:B------:R-:W3:Y:S01]  /*5040*/  LDL R121, [R1+0x10] ;  /* 0x0000100001797983 */ /* 0x000ee20000100800 */
[----:B------:R-:W-:Y:S01]  /*5050*/  UISETP.GE.AND UP0, UPT, UR10, UR22, UPT ;  /* 0x000000160a00728c */ /* 0x000fe2000bf06270 */
[----:B------:R-:W-:Y:S01]  /*5060*/  MOV R129, 0x8 ;  /* 0x0000000800817802 */ /* 0x000fe20000000f00 */
[----:B------:R-:W-:Y:S02]  /*5070*/  UIADD3 UR11, UR11, 0x40, URZ ;  /* 0x000000400b0b7890 */ /* 0x000fe4000fffe03f */
[----:B------:R-:W4:Y:S02]  /*5080*/  LDL R210, [R1+0x4] ;  /* 0x0000040001d27983 */ /* 0x000f240000100800 */
[----:B------:R-:W-:Y:S03]  /*5090*/  UISETP.LT.AND UP0, UPT, UR11, UR17, UP0 ;  /* 0x000000110b00728c */ /* 0x000fe60008701270 */
[----:B------:R-:W4:Y:S03]  /*50a0*/  LDL R209, [R1] ;  /* 0x0000000001d17983 */ /* 0x000f260000100800 */
[----:B------:R-:W-:Y:S01]  /*50b0*/  PLOP3.LUT P0, PT, PT, PT, UP0, 0x80, 0x0 ;  /* 0x000000000000781c */ /* 0x000fe20003f0f008 */
[----:B------:R-:W-:Y:S01]  /*50c0*/  UISETP.GT.AND UP0, UPT, UR8, UR18, UPT ;  /* 0x000000120800728c */ /* 0x000fe2000bf04270 */
[----:B------:R-:W-:Y:S04]  /*50d0*/  DEPBAR.LE SB0, 0x0 ;  /* 0x000080000000791a */ /* 0x000fe80000000000 */
[----:B------:R-:W-:Y:S06]  /*50e0*/  BAR.SYNC.DEFER_BLOCKING 0x0 ;  /* 0x0000000000007b1d */ /* 0x000fec0000010000 */
[----:B------:R-:W-:Y:S05]  /*50f0*/  LDSM.16.M88.4 R16, [R221] ;  /* 0x00000000dd10783b */ /* 0x000fea0000000200 */
[----:B------:R-:W1:Y:S05]  /*5100*/  LDSM.16.M88.4 R8, [R218+UR4+0x18000] ;  /* 0x01800004da08783b */ /* 0x000e6a0008000200 */
[----:B------:R-:W1:Y:S05]  /*5110*/  LDSM.16.M88.4 R84, [R218+UR4+0x18800] ;  /* 0x01880004da54783b */ /* 0x000e6a0008000200 */
[----:B------:R-:W-:Y:S05]  /*5120*/  LDSM.16.M88.4 R88, [R3] ;  /* 0x000000000358783b */ /* 0x000fea0000000200 */
[----:B------:R-:W1:Y:S05]  /*5130*/  LDSM.16.M88.4 R92, [R217] ;  /* 0x00000000d95c783b */ /* 0x000e6a0000000200 */
[----:B------:R-:W1:Y:S05]  /*5140*/  LDSM.16.M88.4 R96, [R217+0x800] ;  /* 0x00080000d960783b */ /* 0x000e6a0000000200 */
[----:B------:R-:W-:Y:S05]  /*5150*/  LDSM.16.M88.4 R100, [R2] ;  /* 0x000000000264783b */ /* 0x000fea0000000200 */
[----:B------:R-:W1:Y:S05]  /*5160*/  LDSM.16.M88.4 R104, [R220] ;  /* 0x00000000dc68783b */ /* 0x000e6a0000000200 */
[----:B------:R-:W-:Y:S01]  /*5170*/  LDSM.16.M88.4 R108, [R0] ;  /* 0x00000000006c783b */ /* 0x000fe20000000200 */
[C---:B-1----:R-:W-:Y:S04]  /*5180*/  HMMA.16816.F32 R4, R16.reuse, R8, RZ ;  /* 0x000000081004723c */ /* 0x042fe800000018ff */
[----:B------:R-:W-:Y:S02]  /*5190*/  LDSM.16.M88.4 R112, [R219] ;  /* 0x00000000db70783b */ /* 0x000fe40000000200 */
[C---:B------:R-:W-:Y:S06]  /*51a0*/  HMMA.16816.F32 R8, R16.reuse, R10, RZ ;  /* 0x0000000a1008723c */ /* 0x040fec00000018ff */
[C---:B------:R-:W-:Y:S06]  /*51b0*/  HMMA.16816.F32 R12, R16.reuse, R84, RZ ;  /* 0x00000054100c723c */ /* 0x040fec00000018ff */
[----:B------:R-:W-:Y:S01]  /*51c0*/  HMMA.16816.F32 R16, R16, R86, RZ ;  /* 0x000000561010723c */ /* 0x000fe200000018ff */
[----:B------:R-:W1:Y:S05]  /*51d0*/  LDSM.16.M88.4 R84, [R220+0x800] ;  /* 0x00080000dc54783b */ /* 0x000e6a0000000200 */
[C---:B------:R-:W-:Y:S06]  /*51e0*/  HMMA.16816.F32 R4, R88.reuse, R92, R4 ;  /* 0x0000005c5804723c */ /* 0x040fec0000001804 */
[C---:B------:R-:W-:Y:S01]  /*51f0*/  HMMA.16816.F32 R8, R88.reuse, R94, R8 ;  /* 0x0000005e5808723c */ /* 0x040fe20000001808 */
[----:B------:R-:W-:Y:S05]  /*5200*/  LDSM.16.M88.4 R92, [R221+0x2000] ;  /* 0x00200000dd5c783b */ /* 0x000fea0000000200 */
[C---:B------:R-:W-:Y:S06]  /*5210*/  HMMA.16816.F32 R12, R88.reuse, R96, R12 ;  /* 0x00000060580c723c */ /* 0x040fec000000180c */
[----:B------:R-:W-:Y:S01]  /*5220*/  HMMA.16816.F32 R16, R88, R98, R16 ;  /* 0x000000625810723c */ /* 0x000fe20000001810 */
[----:B------:R-:W1:Y:S05]  /*5230*/  LDSM.16.M88.4 R88, [R219+0x800] ;  /* 0x00080000db58783b */ /* 0x000e6a0000000200 */
[C---:B------:R-:W-:Y:S01]  /*5240*/  HMMA.16816.F32 R4, R100.reuse, R104, R4 ;  /* 0x000000686404723c */ /* 0x040fe20000001804 */
[----:B------:R-:W1:Y:S05]  /*5250*/  LDSM.16.M88.4 R96, [R218+UR4+0x1a000] ;  /* 0x01a00004da60783b */ /* 0x000e6a0008000200 */
[C---:B------:R-:W-:Y:S01]  /*5260*/  HMMA.16816.F32 R8, R100.reuse, R106, R8 ;  /* 0x0000006a6408723c */ /* 0x040fe20000001808 */
[----:B------:R-:W-:Y:S05]  /*5270*/  LDSM.16.M88.4 R104, [R217+0x2000] ;  /* 0x00200000d968783b */ /* 0x000fea0000000200 */
[C---:B-1----:R-:W-:Y:S06]  /*5280*/  HMMA.16816.F32 R12, R100.reuse, R84, R12 ;  /* 0x00000054640c723c */ /* 0x042fec000000180c */
[----:B------:R-:W-:Y:S01]  /*5290*/  HMMA.16816.F32 R16, R100, R86, R16 ;  /* 0x000000566410723c */ /* 0x000fe20000001810 */
[----:B------:R-:W1:Y:S05]  /*52a0*/  LDSM.16.M88.4 R84, [R218+UR4+0x1a800] ;  /* 0x01a80004da54783b */ /* 0x000e6a0008000200 */
[C---:B------:R-:W-:Y:S01]  /*52b0*/  HMMA.16816.F32 R4, R108.reuse, R112, R4 ;  /* 0x000000706c04723c */ /* 0x040fe20000001804 */
[----:B------:R-:W1:Y:S05]  /*52c0*/  LDSM.16.M88.4 R100, [R3+0x2000] ;  /* 0x002000000364783b */ /* 0x000e6a0000000200 */
[C---:B------:R-:W-:Y:S01]  /*52d0*/  HMMA.16816.F32 R8, R108.reuse, R114, R8 ;  /* 0x000000726c08723c */ /* 0x040fe20000001808 */
[----:B------:R-:W-:Y:S05]  /*52e0*/  LDSM.16.M88.4 R112, [R220+0x2000] ;  /* 0x00200000dc70783b */ /* 0x000fea0000000200 */
[C---:B------:R-:W-:Y:S06]  /*52f0*/  HMMA.16816.F32 R12, R108.reuse, R88, R12 ;  /* 0x000000586c0c723c */ /* 0x040fec000000180c */
[----:B------:R-:W-:Y:S01]  /*5300*/  HMMA.16816.F32 R16, R108, R90, R16 ;  /* 0x0000005a6c10723c */ /* 0x000fe20000001810 */
[----:B------:R-:W1:Y:S05]  /*5310*/  LDSM.16.M88.4 R88, [R217+0x2800] ;  /* 0x00280000d958783b */ /* 0x000e6a0000000200 */
[C---:B------:R-:W-:Y:S01]  /*5320*/  HMMA.16816.F32 R4, R92.reuse, R96, R4 ;  /* 0x000000605c04723c */ /* 0x040fe20000001804 */
[----:B------:R-:W1:Y:S05]  /*5330*/  LDSM.16.M88.4 R108, [R2+0x2000] ;  /* 0x00200000026c783b */ /* 0x000e6a0000000200 */
[C---:B------:R-:W-:Y:S01]  /*5340*/  HMMA.16816.F32 R8, R92.reuse, R98, R8 ;  /* 0x000000625c08723c */ /* 0x040fe20000001808 */
[----:B------:R-:W-:Y:S05]  /*5350*/  LDSM.16.M88.4 R96, [R219+0x2000] ;  /* 0x00200000db60783b */ /* 0x000fea0000000200 */
[C---:B-1----:R-:W-:Y:S06]  /*5360*/  HMMA.16816.F32 R12, R92.reuse, R84, R12 ;  /* 0x000000545c0c723c */ /* 0x042fec000000180c */
[----:B------:R-:W-:Y:S01]  /*5370*/  HMMA.16816.F32 R16, R92, R86, R16 ;  /* 0x000000565c10723c */ /* 0x000fe20000001810 */
[----:B------:R-:W1:Y:S05]  /*5380*/  LDSM.16.M88.4 R84, [R220+0x2800] ;  /* 0x00280000dc54783b */ /* 0x000e6a0000000200 */
[C---:B------:R-:W-:Y:S01]  /*5390*/  HMMA.16816.F32 R4, R100.reuse, R104, R4 ;  /* 0x000000686404723c */ /* 0x040fe20000001804 */
[----:B------:R-:W1:Y:S05]  /*53a0*/  LDSM.16.M88.4 R92, [R0+0x2000] ;  /* 0x00200000005c783b */ /* 0x000e6a0000000200 */
[C---:B------:R-:W-:Y:S01]  /*53b0*/  HMMA.16816.F32 R8, R100.reuse, R106, R8 ;  /* 0x0000006a6408723c */ /* 0x040fe20000001808 */
[----:B------:R-:W-:Y:S05]  /*53c0*/  LDSM.16.M88.4 R104, [R218+UR4+0x1c000] ;  /* 0x01c00004da68783b */ /* 0x000fea0008000200 */
        /* <DEDUP_REMOVED lines=16> */
[----:B------:R-:W2:Y:S05]  /*54d0*/  LDSM.16.M88.4 R88, [R217+0x4800] ;  /* 0x00480000d958783b */ /* 0x000eaa0000000200 */
[C---:B------:R-:W-:Y:S01]  /*54e0*/  HMMA.16816.F32 R4, R100.reuse, R104, R4 ;  /* 0x000000686404723c */ /* 0x040fe20000001804 */
[----:B------:R-:W3:Y:S05]  /*54f0*/  LDSM.16.M88.4 R92, [R2+0x4000] ;  /* 0x00400000025c783b */ /* 0x000eea0000000200 */
[C---:B------:R-:W-:Y:S01]  /*5500*/  HMMA.16816.F32 R8, R100.reuse, R106, R8 ;  /* 0x0000006a6408723c */ /* 0x040fe20000001808 */
[----:B------:R-:W-:Y:S05]  /*5510*/  LDSM.16.M88.4 R104, [R219+0x4000] ;  /* 0x00400000db68783b */ /* 0x000fea0000000200 */
[C---:B-1----:R-:W-:Y:S06]  /*5520*/  HMMA.16816.F32 R12, R100.reuse, R84, R12 ;  /* 0x00000054640c723c */ /* 0x042fec000000180c */
[----:B------:R-:W-:Y:S01]  /*5530*/  HMMA.16816.F32 R16, R100, R86, R16 ;  /* 0x000000566410723c */ /* 0x000fe20000001810 */
[----:B------:R-:W1:Y:S05]  /*5540*/  LDSM.16.M88.4 R84, [R220+0x4800] ;  /* 0x00480000dc54783b */ /* 0x000e6a0000000200 */
[C---:B------:R-:W-:Y:S01]  /*5550*/  HMMA.16816.F32 R4, R108.reuse, R112, R4 ;  /* 0x000000706c04723c */ /* 0x040fe20000001804 */
        /* <DEDUP_REMOVED lines=37> */
[----:B------:R-:W-:Y:S01]  /*57b0*/  LEA R0, R0, R122, 0x6 ;  /* 0x0000007a00007211 */ /* 0x000fe200078e30ff */
        /* <DEDUP_REMOVED lines=20> */
[----:B--2---:R-:W-:Y:S07]  /*5900*/  @!P0 IADD3 R7, R121, UR10, RZ ;  /* 0x0000000a79078c10 */ /* 0x004fee000fffe0ff */
[----:B------:R-:W2:Y:S01]  /*5910*/  MUFU.TANH R120, R4 ;  /* 0x0000000400787308 */ /* 0x000ea20000002400 */
[----:B-1----:R-:W-:Y:S01]  /*5920*/  I2FP.F32.S32 R9, R0 ;  /* 0x0000000000097245 */ /* 0x002fe20000201400 */
[----:B------:R-:W-:Y:S08]  /*5930*/  FMUL.FTZ R12, R12, UR9 ;  /* 0x000000090c0c7c20 */ /* 0x000ff00008410000 */
[----:B------:R1:W-:Y:S01]  /*5940*/  MUFU.TANH R127, R10 ;  /* 0x0000000a007f7308 */ /* 0x0003e20000002400 */
[----:B---3--:R-:W-:Y:S01]  /*5950*/  @!P0 VIMNMX R5, R7, UR17, PT ;  /* 0x0000001107058c48 */ /* 0x008fe2000bfe0100 */
[----:B------:R-:W-:Y:S01]  /*5960*/  FMUL.FTZ R13, R13, UR9 ;  /* 0x000000090d0d7c20 */ /* 0x000fe20008410000 */
[----:B------:R-:W-:Y:S01]  /*5970*/  FMUL.FTZ R14, R14, UR9 ;  /* 0x000000090e0e7c20 */ /* 0x000fe20008410000 */
[----:B------:R-:W-:Y:S01]  /*5980*/  FMUL.FTZ R15, R15, UR9 ;  /* 0x000000090f0f7c20 */ /* 0x000fe20008410000 */
[----:B------:R-:W-:Y:S01]  /*5990*/  @!P0 ISETP.GE.AND P2, PT, R0, R5, PT ;  /* 0x000000050000820c */ /* 0x000fe20003f46270 */
[----:B------:R-:W-:Y:S01]  /*59a0*/  FMUL.FTZ R16, R16, UR9 ;  /* 0x0000000910107c20 */ /* 0x000fe20008410000 */
[----:B------:R-:W-:Y:S03]  /*59b0*/  FMUL.FTZ R17, R17, UR9 ;  /* 0x0000000911117c20 */ /* 0x000fe60008410000 */
[----:B------:R3:W4:Y:S01]  /*59c0*/  MUFU.TANH R128, R6 ;  /* 0x0000000600807308 */ /* 0x0007220000002400 */
[----:B--2---:R-:W-:Y:S01]  /*59d0*/  FFMA.FTZ R4, R9, UR5, R120 ;  /* 0x0000000509047c23 */ /* 0x004fe20008010078 */
[----:B------:R-:W-:Y:S01]  /*59e0*/  FMUL.FTZ R18, R18, UR9 ;  /* 0x0000000912127c20 */ /* 0x000fe20008410000 */
[----:B------:R-:W-:Y:S03]  /*59f0*/  FMUL.FTZ R19, R19, UR9 ;  /* 0x0000000913137c20 */ /* 0x000fe60008410000 */
[----:B------:R-:W-:Y:S04]  /*5a00*/  @!P0 FSEL R4, R4, -INF , !P2 ;  /* 0xff80000004048808 */ /* 0x000fe80005000000 */
[----:B------:R2:W2:Y:S01]  /*5a10*/  MUFU.TANH R118, R8 ;  /* 0x0000000800767308 */ /* 0x0004a20000002400 */
[----:B-1----:R-:W-:Y:S01]  /*5a20*/  FFMA.FTZ R10, R4, UR16, -R3 ;  /* 0x00000010040a7c23 */ /* 0x002fe20008010803 */
[----:B------:R-:W-:Y:S08]  /*5a30*/  @!P0 VIADDMNMX R4, R7, R129, UR17, PT ;  /* 0x0000001107048e46 */ /* 0x000ff0000b800181 */
[----:B------:R1:W-:Y:S01]  /*5a40*/  MUFU.EX2 R200, R10 ;  /* 0x0000000a00c87308 */ /* 0x0003e20000000800 */
[C---:B---3--:R-:W-:Y:S01]  /*5a50*/  IADD3 R6, R0.reuse, 0x1, RZ ;  /* 0x0000000100067810 */ /* 0x048fe20007ffe0ff */
[----:B----4-:R-:W-:Y:S01]  /*5a60*/  FFMA.FTZ R9, R9, UR5, R128 ;  /* 0x0000000509097c23 */ /* 0x010fe20008010080 */
[----:B------:R-:W-:Y:S02]  /*5a70*/  @!P0 ISETP.GE.AND P3, PT, R0, R4, PT ;  /* 0x000000040000820c */ /* 0x000fe40003f66270 */
[----:B------:R-:W-:Y:S02]  /*5a80*/  @!P0 ISETP.GE.AND P2, PT, R6, R5, PT ;  /* 0x000000050600820c */ /* 0x000fe40003f46270 */
[----:B------:R-:W-:Y:S03]  /*5a90*/  @!P0 FSEL R9, R9, -INF , !P3 ;  /* 0xff80000009098808 */ /* 0x000fe60005800000 */
[----:B------:R3:W4:Y:S01]  /*5aa0*/  MUFU.TANH R126, R11 ;  /* 0x0000000b007e7308 */ /* 0x0007220000002400 */
[----:B--2---:R-:W-:Y:S05]  /*5ab0*/  I2FP.F32.S32 R8, R6 ;  /* 0x0000000600087245 */ /* 0x004fea0000201400 */
[----:B------:R-:W-:Y:S04]  /*5ac0*/  FFMA.FTZ R2, R8, UR5, R119 ;  /* 0x0000000508027c23 */ /* 0x000fe80008010077 */
[----:B------:R-:W2:Y:S01]  /*5ad0*/  MUFU.TANH R116, R12 ;  /* 0x0000000c00747308 */ /* 0x000ea20000002400 */
[----:B-1----:R-:W-:Y:S01]  /*5ae0*/  FMUL.FTZ R10, R249, 1.4426950216293334961 ;  /* 0x3fb8aa3bf90a7820 */ /* 0x002fe20000410000 */
[----:B------:R-:W-:Y:S02]  /*5af0*/  @!P0 FSEL R2, R2, -INF , !P2 ;  /* 0xff80000002028808 */ /* 0x000fe40005000000 */
[----:B------:R-:W-:Y:S01]  /*5b00*/  @!P0 ISETP.GE.AND P2, PT, R6, R4, PT ;  /* 0x000000040600820c */ /* 0x000fe20003f46270 */
[----:B------:R-:W-:Y:S01]  /*5b10*/  FFMA.FTZ R6, R8, UR5, R125 ;  /* 0x0000000508067c23 */ /* 0x000fe2000801007d */
[----:B------:R-:W-:Y:S01]  /*5b20*/  IADD3 R8, R0, 0x9, RZ ;  /* 0x0000000900087810 */ /* 0x000fe20007ffe0ff */
[----:B------:R-:W-:Y:S01]  /*5b30*/  FFMA.FTZ R7, R2, UR16, -R3 ;  /* 0x0000001002077c23 */ /* 0x000fe20008010803 */
[----:B------:R-:W-:Y:S02]  /*5b40*/  FSEL R2, R10, RZ, P1 ;  /* 0x000000ff0a027208 */ /* 0x000fe40000800000 */
[----:B------:R-:W1:Y:S01]  /*5b50*/  MUFU.TANH R115, R13 ;  /* 0x0000000d00737308 */ /* 0x000e620000002400 */
[----:B------:R-:W-:Y:S02]  /*5b60*/  @!P0 FSEL R6, R6, -INF , !P2 ;  /* 0xff80000006068808 */ /* 0x000fe40005000000 */
[----:B---3--:R-:W-:Y:S01]  /*5b70*/  I2FP.F32.S32 R11, R8 ;  /* 0x00000008000b7245 */ /* 0x008fe20000201400 */
[--C-:B------:R-:W-:Y:S02]  /*5b80*/  FFMA.FTZ R9, R9, UR16, -R2.reuse ;  /* 0x0000001009097c23 */ /* 0x100fe40008010802 */
[----:B------:R-:W-:Y:S04]  /*5b90*/  FFMA.FTZ R6, R6, UR16, -R2 ;  /* 0x0000001006067c23 */ /* 0x000fe80008010802 */
[----:B------:R3:W-:Y:S10]  /*5ba0*/  MUFU.EX2 R199, R7 ;  /* 0x0000000700c77308 */ /* 0x0007f40000000800 */
[----:B------:R4:W-:Y:S10]  /*5bb0*/  MUFU.EX2 R208, R9 ;  /* 0x0000000900d07308 */ /* 0x0009f40000000800 */
[----:B------:R2:W-:Y:S01]  /*5bc0*/  MUFU.EX2 R207, R6 ;  /* 0x0000000600cf7308 */ /* 0x0005e20000000800 */
[----:B---3--:R-:W-:Y:S04]  /*5bd0*/  IADD3 R7, R0, 0x8, RZ ;  /* 0x0000000800077810 */ /* 0x008fe80007ffe0ff */
[----:B------:R-:W-:Y:S02]  /*5be0*/  I2FP.F32.S32 R10, R7 ;  /* 0x00000007000a7245 */ /* 0x000fe40000201400 */
[CC--:B------:R-:W-:Y:S03]  /*5bf0*/  @!P0 ISETP.GE.AND P1, PT, R7.reuse, R5.reuse, PT ;  /* 0x000000050700820c */ /* 0x0c0fe60003f26270 */
[----:B------:R-:W3:Y:S01]  /*5c00*/  MUFU.TANH R124, R14 ;  /* 0x0000000e007c7308 */ /* 0x000ee20000002400 */
[-C--:B------:R-:W-:Y:S01]  /*5c10*/  @!P0 ISETP.GE.AND P2, PT, R7, R4.reuse, PT ;  /* 0x000000040700820c */ /* 0x080fe20003f46270 */
[----:B----4-:R-:W-:Y:S01]  /*5c20*/  FFMA.FTZ R9, R10, UR5, R118 ;  /* 0x000000050a097c23 */ /* 0x010fe20008010076 */
[----:B------:R-:W-:Y:S04]  /*5c30*/  IADD3 R7, R0, 0x11, RZ ;  /* 0x0000001100077810 */ /* 0x000fe80007ffe0ff */
[----:B------:R-:W-:Y:S03]  /*5c40*/  @!P0 FSEL R9, R9, -INF , !P1 ;  /* 0xff80000009098808 */ /* 0x000fe60004800000 */
[----:B------:R-:W4:Y:S01]  /*5c50*/  MUFU.TANH R123, R15 ;  /* 0x0000000f007b7308 */ /* 0x000f220000002400 */
[----:B--2---:R-:W-:Y:S01]  /*5c60*/  FFMA.FTZ R6, R11, UR5, R117 ;  /* 0x000000050b067c23 */ /* 0x004fe20008010075 */
[----:B------:R-:W-:Y:S01]  /*5c70*/  @!P0 ISETP.GE.AND P1, PT, R8, R5, PT ;  /* 0x000000050800820c */ /* 0x000fe20003f26270 */
[--C-:B------:R-:W-:Y:S03]  /*5c80*/  FFMA.FTZ R9, R9, UR16, -R3.reuse ;  /* 0x0000001009097c23 */ /* 0x100fe60008010803 */
[----:B------:R-:W-:Y:S04]  /*5c90*/  @!P0 FSEL R6, R6, -INF , !P1 ;  /* 0xff80000006068808 */ /* 0x000fe80004800000 */
[----:B------:R2:W-:Y:S01]  /*5ca0*/  MUFU.EX2 R198, R9 ;  /* 0x0000000900c67308 */ /* 0x0005e20000000800 */
[----:B------:R-:W-:Y:S01]  /*5cb0*/  @!P0 ISETP.GE.AND P1, PT, R8, R4, PT ;  /* 0x000000040800820c */ /* 0x000fe20003f26270 */
[----:B------:R-:W-:Y:S01]  /*5cc0*/  FFMA.FTZ R6, R6, UR16, -R3 ;  /* 0x0000001006067c23 */ /* 0x000fe20008010803 */
[----:B------:R-:W-:Y:S07]  /*5cd0*/  IADD3 R8, R0, 0x10, RZ ;  /* 0x0000001000087810 */ /* 0x000fee0007ffe0ff */
[----:B------:R1:W-:Y:S10]  /*5ce0*/  MUFU.EX2 R196, R6 ;  /* 0x0000000600c47308 */ /* 0x0003f40000000800 */
[----:B------:R-:W4:Y:S01]  /*5cf0*/  MUFU.TANH R114, R16 ;  /* 0x0000001000727308 */ /* 0x000f220000002400 */
[----:B--2---:R-:W-:Y:S01]  /*5d00*/  FFMA.FTZ R9, R10, UR5, R127 ;  /* 0x000000050a097c23 */ /* 0x004fe2000801007f */
[----:B------:R-:W-:Y:S04]  /*5d10*/  I2FP.F32.S32 R10, R8 ;  /* 0x00000008000a7245 */ /* 0x000fe80000201400 */
[----:B------:R-:W-:Y:S02]  /*5d20*/  @!P0 FSEL R9, R9, -INF , !P2 ;  /* 0xff80000009098808 */ /* 0x000fe40005000000 */
[-C--:B------:R-:W-:Y:S01]  /*5d30*/  @!P0 ISETP.GE.AND P2, PT, R8, R4.reuse, PT ;  /* 0x000000040800820c */ /* 0x080fe20003f46270 */
[----:B-1----:R-:W-:Y:S01]  /*5d40*/  FFMA.FTZ R6, R11, UR5, R126 ;  /* 0x000000050b067c23 */ /* 0x002fe2000801007e */
[----:B------:R-:W-:Y:S01]  /*5d50*/  I2FP.F32.S32 R11, R7 ;  /* 0x00000007000b7245 */ /* 0x000fe20000201400 */
[--C-:B------:R-:W-:Y:S01]  /*5d60*/  FFMA.FTZ R9, R9, UR16, -R2.reuse ;  /* 0x0000001009097c23 */ /* 0x100fe20008010802 */
[----:B------:R-:W1:Y:S02]  /*5d70*/  MUFU.TANH R111, R17 ;  /* 0x00000011006f7308 */ /* 0x000e640000002400 */
[----:B------:R-:W-:Y:S02]  /*5d80*/  @!P0 FSEL R6, R6, -INF , !P1 ;  /* 0xff80000006068808 */ /* 0x000fe40004800000 */
[-C--:B------:R-:W-:Y:S02]  /*5d90*/  @!P0 ISETP.GE.AND P1, PT, R8, R5.reuse, PT ;  /* 0x000000050800820c */ /* 0x080fe40003f26270 */
[----:B------:R-:W-:Y:S01]  /*5da0*/  IADD3 R8, R0, 0x18, RZ ;  /* 0x0000001800087810 */ /* 0x000fe20007ffe0ff */
[----:B------:R-:W-:Y:S03]  /*5db0*/  FFMA.FTZ R6, R6, UR16, -R2 ;  /* 0x0000001006067c23 */ /* 0x000fe60008010802 */
[----:B------:R2:W-:Y:S10]  /*5dc0*/  MUFU.EX2 R206, R9 ;  /* 0x0000000900ce7308 */ /* 0x0005f40000000800 */
[----:B------:R3:W-:Y:S10]  /*5dd0*/  MUFU.EX2 R205, R6 ;  /* 0x0000000600cd7308 */ /* 0x0007f40000000800 */
[----:B------:R-:W1:Y:S01]  /*5de0*/  MUFU.TANH R122, R18 ;  /* 0x00000012007a7308 */ /* 0x000e620000002400 */
[----:B--2---:R-:W-:Y:S05]  /*5df0*/  FFMA.FTZ R9, R10, UR5, R116 ;  /* 0x000000050a097c23 */ /* 0x004fea0008010074 */
[----:B------:R-:W-:Y:S02]  /*5e00*/  @!P0 FSEL R9, R9, -INF , !P1 ;  /* 0xff80000009098808 */ /* 0x000fe40004800000 */
[----:B------:R-:W-:Y:S01]  /*5e10*/  @!P0 ISETP.GE.AND P1, PT, R7, R5, PT ;  /* 0x000000050700820c */ /* 0x000fe20003f26270 */
[----:B---3--:R-:W-:Y:S01]  /*5e20*/  FFMA.FTZ R6, R11, UR5, R115 ;  /* 0x000000050b067c23 */ /* 0x008fe20008010073 */
[----:B------:R-:W2:Y:S01]  /*5e30*/  MUFU.TANH R121, R19 ;  /* 0x0000001300797308 */ /* 0x000ea20000002400 */
[--C-:B------:R-:W-:Y:S03]  /*5e40*/  FFMA.FTZ R9, R9, UR16, -R3.reuse ;  /* 0x0000001009097c23 */ /* 0x100fe60008010803 */
[----:B------:R-:W-:Y:S02]  /*5e50*/  @!P0 FSEL R6, R6, -INF , !P1 ;  /* 0xff80000006068808 */ /* 0x000fe40004800000 */
[-C--:B------:R-:W-:Y:S04]  /*5e60*/  @!P0 ISETP.GE.AND P1, PT, R7, R4.reuse, PT ;  /* 0x000000040700820c */ /* 0x080fe80003f26270 */
[----:B------:R3:W-:Y:S01]  /*5e70*/  MUFU.EX2 R197, R9 ;  /* 0x0000000900c57308 */ /* 0x0007e20000000800 */
[----:B------:R-:W-:Y:S01]  /*5e80*/  FFMA.FTZ R6, R6, UR16, -R3 ;  /* 0x0000001006067c23 */ /* 0x000fe20008010803 */
[----:B------:R-:W-:Y:S08]  /*5e90*/  IADD3 R7, R0, 0x19, RZ ;  /* 0x0000001900077810 */ /* 0x000ff00007ffe0ff */
[----:B------:R4:W2:Y:S01]  /*5ea0*/  MUFU.EX2 R131, R6 ;  /* 0x0000000600837308 */ /* 0x0008a20000000800 */
[----:B---3--:R-:W-:Y:S01]  /*5eb0*/  FFMA.FTZ R9, R10, UR5, R124 ;  /* 0x000000050a097c23 */ /* 0x008fe2000801007c */
[----:B------:R-:W-:Y:S04]  /*5ec0*/  I2FP.F32.S32 R10, R7 ;  /* 0x00000007000a7245 */ /* 0x000fe80000201400 */
[----:B------:R-:W-:Y:S02]  /*5ed0*/  @!P0 FSEL R9, R9, -INF , !P2 ;  /* 0xff80000009098808 */ /* 0x000fe40005000000 */
[----:B------:R-:W-:Y:S01]  /*5ee0*/  @!P0 ISETP.GE.AND P2, PT, R8, R4, PT ;  /* 0x000000040800820c */ /* 0x000fe20003f46270 */
[----:B----4-:R-:W-:Y:S02]  /*5ef0*/  FFMA.FTZ R6, R11, UR5, R123 ;  /* 0x000000050b067c23 */ /* 0x010fe4000801007b */
[--C-:B------:R-:W-:Y:S01]  /*5f00*/  FFMA.FTZ R0, R9, UR16, -R2.reuse ;  /* 0x0000001009007c23 */ /* 0x100fe20008010802 */
[----:B------:R-:W-:Y:S02]  /*5f10*/  I2FP.F32.S32 R9, R8 ;  /* 0x0000000800097245 */ /* 0x000fe40000201400 */
[----:B------:R-:W-:Y:S01]  /*5f20*/  @!P0 FSEL R6, R6, -INF , !P1 ;  /* 0xff80000006068808 */ /* 0x000fe20004800000 */
[----:B------:R3:W-:Y:S01]  /*5f30*/  MUFU.EX2 R203, R0 ;  /* 0x0000000000cb7308 */ /* 0x0007e20000000800 */
[-C--:B------:R-:W-:Y:S03]  /*5f40*/  @!P0 ISETP.GE.AND P1, PT, R8, R5.reuse, PT ;  /* 0x000000050800820c */ /* 0x080fe60003f26270 */
[----:B------:R-:W-:Y:S06]  /*5f50*/  FFMA.FTZ R6, R6, UR16, -R2 ;  /* 0x0000001006067c23 */ /* 0x000fec0008010802 */
[----:B------:R1:W4:Y:S01]  /*5f60*/  MUFU.EX2 R204, R6 ;  /* 0x0000000600cc7308 */ /* 0x0003220000000800 */
[----:B---3--:R-:W-:Y:S05]  /*5f70*/  FFMA.FTZ R0, R9, UR5, R114 ;  /* 0x0000000509007c23 */ /* 0x008fea0008010072 */
[----:B------:R-:W-:Y:S02]  /*5f80*/  @!P0 FSEL R0, R0, -INF , !P1 ;  /* 0xff80000000008808 */ /* 0x000fe40004800000 */
[----:B------:R-:W-:Y:S01]  /*5f90*/  @!P0 ISETP.GE.AND P1, PT, R7, R5, PT ;  /* 0x000000050700820c */ /* 0x000fe20003f26270 */
[----:B-1----:R-:W-:Y:S01]  /*5fa0*/  FFMA.FTZ R6, R10, UR5, R111 ;  /* 0x000000050a067c23 */ /* 0x002fe2000801006f */
[----:B------:R-:W-:Y:S01]  /*5fb0*/  FFMA.FTZ R5, R9, UR5, R122 ;  /* 0x0000000509057c23 */ /* 0x000fe2000801007a */
[--C-:B------:R-:W-:Y:S03]  /*5fc0*/  FFMA.FTZ R0, R0, UR16, -R3.reuse ;  /* 0x0000001000007c23 */ /* 0x100fe60008010803 */
[----:B------:R-:W-:Y:S01]  /*5fd0*/  @!P0 FSEL R6, R6, -INF , !P1 ;  /* 0xff80000006068808 */ /* 0x000fe20004800000 */
[----:B------:R2:W-:Y:S01]  /*5fe0*/  MUFU.EX2 R130, R0 ;  /* 0x0000000000827308 */ /* 0x0005e20000000800 */
[----:B------:R-:W-:Y:S02]  /*5ff0*/  @!P0 ISETP.GE.AND P1, PT, R7, R4, PT ;  /* 0x000000040700820c */ /* 0x000fe40003f26270 */
[----:B------:R-:W-:Y:S01]  /*6000*/  @!P0 FSEL R5, R5, -INF , !P2 ;  /* 0xff80000005058808 */ /* 0x000fe20005000000 */
[----:B------:R-:W-:Y:S01]  /*6010*/  FFMA.FTZ R3, R6, UR16, -R3 ;  /* 0x0000001006037c23 */ /* 0x000fe20008010803 */
[----:B------:R-:W-:Y:S03]  /*6020*/  F2FP.F16.F32.PACK_AB R4, R199, R200 ;  /* 0x000000c8c704723e */ /* 0x000fe600000000ff */
[--C-:B------:R-:W-:Y:S02]  /*6030*/  FFMA.FTZ R5, R5, UR16, -R2.reuse ;  /* 0x0000001005057c23 */ /* 0x100fe40008010802 */
[----:B------:R1:W3:Y:S01]  /*6040*/  MUFU.EX2 R129, R3 ;  /* 0x0000000300817308 */ /* 0x0002e20000000800 */
[----:B------:R4:W-:Y:S01]  /*6050*/  STS [R244+0x2a000], R4 ;  /* 0x02a00004f4007388 */ /* 0x0009e20000000800 */
[----:B--2---:R-:W-:Y:S08]  /*6060*/  FFMA.FTZ R0, R10, UR5, R121 ;  /* 0x000000050a007c23 */ /* 0x004ff00008010079 */
[----:B------:R2:W-:Y:S01]  /*6070*/  MUFU.EX2 R202, R5 ;  /* 0x0000000500ca7308 */ /* 0x0005e20000000800 */
[----:B------:R-:W-:Y:S02]  /*6080*/  @!P0 FSEL R0, R0, -INF , !P1 ;  /* 0xff80000000008808 */ /* 0x000fe40004800000 */
[----:B------:R-:W-:Y:S02]  /*6090*/  IADD3 R112, P0, R210, UR15, RZ ;  /* 0x0000000fd2707c10 */ /* 0x000fe4000ff1e0ff */
[----:B-1----:R-:W-:Y:S01]  /*60a0*/  F2FP.F16.F32.PACK_AB R3, R207, R208 ;  /* 0x000000d0cf03723e */ /* 0x002fe200000000ff */
[----:B------:R-:W-:Y:S01]  /*60b0*/  FFMA.FTZ R2, R0, UR16, -R2 ;  /* 0x0000001000027c23 */ /* 0x000fe20008010802 */
[----:B------:R-:W-:Y:S02]  /*60c0*/  F2FP.F16.F32.PACK_AB R0, R205, R206 ;  /* 0x000000cecd00723e */ /* 0x000fe400000000ff */
[----:B------:R-:W-:Y:S01]  /*60d0*/  IADD3.X R113, R209, UR14, RZ, P0, !PT ;  /* 0x0000000ed1717c10 */ /* 0x000fe200087fe4ff */
[----:B------:R1:W3:Y:S01]  /*60e0*/  MUFU.EX2 R201, R2 ;  /* 0x0000000200c97308 */ /* 0x0002e20000000800 */
[----:B------:R3:W-:Y:S01]  /*60f0*/  STS [R244+0x2a400], R3 ;  /* 0x02a40003f4007388 */ /* 0x0007e20000000800 */
[----:B------:R-:W-:Y:S02]  /*6100*/  PLOP3.LUT P0, PT, PT, PT, UP0, 0x80, 0x0 ;  /* 0x000000000000781c */ /* 0x000fe40003f0f008 */
[----:B--2---:R-:W-:Y:S02]  /*6110*/  F2FP.F16.F32.PACK_AB R5, R131, R197 ;  /* 0x000000c58305723e */ /* 0x004fe400000000ff */
[----:B------:R2:W-:Y:S01]  /*6120*/  STS [R247+0x2a400], R0 ;  /* 0x02a40000f7007388 */ /* 0x0005e20000000800 */
[----:B----4-:R-:W-:Y:S04]  /*6130*/  F2FP.F16.F32.PACK_AB R4, R204, R203 ;  /* 0x000000cbcc04723e */ /* 0x010fe800000000ff */
[----:B------:R-:W4:Y:S05]  /*6140*/  LDG.E R110, desc[UR6][R112.64] ;  /* 0x00000006706e7981 */ /* 0x000f2a000c1e1900 */
[----:B------:R-:W4:Y:S01]  /*6150*/  LDG.E R109, desc[UR6][R112.64+0x20] ;  /* 0x00002006706d7981 */ /* 0x000f22000c1e1900 */
[----:B-1----:R-:W-:Y:S05]  /*6160*/  F2FP.F16.F32.PACK_AB R2, R196, R198 ;  /* 0x000000c6c402723e */ /* 0x002fea00000000ff */
[----:B------:R1:W-:Y:S05]  /*6170*/  STS [R247+0x2a000], R2 ;  /* 0x02a00002f7007388 */ /* 0x0003ea0000000800 */
[----:B------:R-:W-:Y:S01]  /*6180*/  STS [R245+0x2a000], R5 ;  /* 0x02a00005f5007388 */ /* 0x000fe20000000800 */
[----:B---3--:R-:W-:Y:S04]  /*6190*/  F2FP.F16.F32.PACK_AB R3, R129, R130 ;  /* 0x000000828103723e */ /* 0x008fe800000000ff */
[----:B------:R-:W-:Y:S01]  /*61a0*/  STS [R245+0x2a400], R4 ;  /* 0x02a40004f5007388 */ /* 0x000fe20000000800 */
[----:B--2---:R-:W-:Y:S04]  /*61b0*/  LEA R0, R230, UR4, 0x1 ;  /* 0x00000004e6007c11 */ /* 0x004fe8000f8e08ff */
[----:B------:R2:W-:Y:S01]  /*61c0*/  STS [R246+0x2a000], R3 ;  /* 0x02a00003f6007388 */ /* 0x0005e20000000800 */
[----:B-1----:R-:W-:Y:S05]  /*61d0*/  F2FP.F16.F32.PACK_AB R2, R201, R202 ;  /* 0x000000cac902723e */ /* 0x002fea00000000ff */
[----:B------:R1:W-:Y:S05]  /*61e0*/  STS [R246+0x2a400], R2 ;  /* 0x02a40002f6007388 */ /* 0x0003ea0000000800 */
[----:B------:R-:W-:Y:S01]  /*61f0*/  LDSM.16.M88.4 R16, [R0+0x10000] ;  /* 0x010000000010783b */ /* 0x000fe20000000200 */
[CC--:B--2---:R-:W-:Y:S04]  /*6200*/  IADD3 R3, R224.reuse, R0.reuse, RZ ;  /* 0x00000000e0037210 */ /* 0x0c4fe80007ffe0ff */
[----:B------:R-:W2:Y:S05]  /*6210*/  LDSM.16.M88.4 R8, [R218+UR4+0x20000] ;  /* 0x02000004da08783b */ /* 0x000eaa0008000200 */
[----:B------:R-:W3:Y:S05]  /*6220*/  LDSM.16.M88.4 R84, [R218+UR4+0x20800] ;  /* 0x02080004da54783b */ /* 0x000eea0008000200 */
[----:B------:R-:W-:Y:S05]  /*6230*/  LDSM.16.M88.4 R92, [R217+0x8000] ;  /* 0x00800000d95c783b */ /* 0x000fea0000000200 */
[----:B------:R-:W-:Y:S01]  /*6240*/  LDSM.16.M88.4 R96, [R217+0x8800] ;  /* 0x00880000d960783b */ /* 0x000fe20000000200 */
[----:B-1----:R-:W-:Y:S04]  /*6250*/  IADD3 R2, R225, R0, RZ ;  /* 0x00000000e1027210 */ /* 0x002fe80007ffe0ff */
[----:B------:R-:W-:Y:S01]  /*6260*/  LDSM.16.M88.4 R100, [R220+0x8000] ;  /* 0x00800000dc64783b */ /* 0x000fe20000000200 */
[----:B------:R-:W-:Y:S04]  /*6270*/  IADD3 R108, R224, R2, RZ ;  /* 0x00000002e06c7210 */ /* 0x000fe80007ffe0ff */
[----:B------:R-:W1:Y:S05]  /*6280*/  LDSM.16.M88.4 R88, [R2+0x10000] ;  /* 0x010000000258783b */ /* 0x000e6a0000000200 */
[----:B------:R-:W-:Y:S01]  /*6290*/  LDSM.16.M88.4 R104, [R220+0x8800] ;  /* 0x00880000dc68783b */ /* 0x000fe20000000200 */
[C---:B--2---:R-:W-:Y:S06]  /*62a0*/  HMMA.16816.F32 R4, R16.reuse, R8, RZ ;  /* 0x000000081004723c */ /* 0x044fec00000018ff */
[C---:B------:R-:W-:Y:S06]  /*62b0*/  HMMA.16816.F32 R8, R16.reuse, R10, RZ ;  /* 0x0000000a1008723c */ /* 0x040fec00000018ff */
[C---:B---3--:R-:W-:Y:S06]  /*62c0*/  HMMA.16816.F32 R12, R16.reuse, R84, RZ ;  /* 0x00000054100c723c */ /* 0x048fec00000018ff */
[----:B------:R-:W-:Y:S01]  /*62d0*/  HMMA.16816.F32 R16, R16, R86, RZ ;  /* 0x000000561010723c */ /* 0x000fe200000018ff */
[----:B------:R-:W2:Y:S05]  /*62e0*/  LDSM.16.M88.4 R84, [R3+0x10000] ;  /* 0x010000000354783b */ /* 0x000eaa0000000200 */
[C---:B-1----:R-:W-:Y:S06]  /*62f0*/  HMMA.16816.F32 R4, R88.reuse, R92, R4 ;  /* 0x0000005c5804723c */ /* 0x042fec0000001804 */
[C---:B------:R-:W-:Y:S01]  /*6300*/  HMMA.16816.F32 R8, R88.reuse, R94, R8 ;  /* 0x0000005e5808723c */ /* 0x040fe20000001808 */
[----:B------:R-:W-:Y:S05]  /*6310*/  LDSM.16.M88.4 R92, [R219+0x8000] ;  /* 0x00800000db5c783b */ /* 0x000fea0000000200 */
[C---:B------:R-:W-:Y:S06]  /*6320*/  HMMA.16816.F32 R12, R88.reuse, R96, R12 ;  /* 0x00000060580c723c */ /* 0x040fec000000180c */
[----:B------:R-:W-:Y:S01]  /*6330*/  HMMA.16816.F32 R16, R88, R98, R16 ;  /* 0x000000625810723c */ /* 0x000fe20000001810 */
[----:B------:R-:W1:Y:S05]  /*6340*/  LDSM.16.M88.4 R88, [R108+0x10000] ;  /* 0x010000006c58783b */ /* 0x000e6a0000000200 */
[----:B------:R-:W3:Y:S01]  /*6350*/  LDSM.16.M88.4 R96, [R219+0x8800] ;  /* 0x00880000db60783b */ /* 0x000ee20000000200 */
[C---:B--2---:R-:W-:Y:S06]  /*6360*/  HMMA.16816.F32 R4, R84.reuse, R100, R4 ;  /* 0x000000645404723c */ /* 0x044fec0000001804 */
[C---:B------:R-:W-:Y:S01]  /*6370*/  HMMA.16816.F32 R8, R84.reuse, R102, R8 ;  /* 0x000000665408723c */ /* 0x040fe20000001808 */
[----:B------:R-:W-:Y:S05]  /*6380*/  LDSM.16.M88.4 R100, [R218+UR4+0x22000] ;  /* 0x02200004da64783b */ /* 0x000fea0008000200 */
[C---:B------:R-:W-:Y:S06]  /*6390*/  HMMA.16816.F32 R12, R84.reuse, R104, R12 ;  /* 0x00000068540c723c */ /* 0x040fec000000180c */
[----:B------:R-:W-:Y:S01]  /*63a0*/  HMMA.16816.F32 R16, R84, R106, R16 ;  /* 0x0000006a5410723c */ /* 0x000fe20000001810 */
[----:B------:R-:W2:Y:S05]  /*63b0*/  LDSM.16.M88.4 R84, [R0+0x12000] ;  /* 0x012000000054783b */ /* 0x000eaa0000000200 */
[----:B------:R-:W2:Y:S01]  /*63c0*/  LDSM.16.M88.4 R104, [R218+UR4+0x22800] ;  /* 0x02280004da68783b */ /* 0x000ea20008000200 */
[C---:B-1----:R-:W-:Y:S06]  /*63d0*/  HMMA.16816.F32 R4, R88.reuse, R92, R4 ;  /* 0x0000005c5804723c */ /* 0x042fec0000001804 */
[C---:B------:R-:W-:Y:S01]  /*63e0*/  HMMA.16816.F32 R8, R88.reuse, R94, R8 ;  /* 0x0000005e5808723c */ /* 0x040fe20000001808 */
[----:B------:R-:W-:Y:S05]  /*63f0*/  LDSM.16.M88.4 R92, [R217+0xa000] ;  /* 0x00a00000d95c783b */ /* 0x000fea0000000200 */
[C---:B---3--:R-:W-:Y:S06]  /*6400*/  HMMA.16816.F32 R12, R88.reuse, R96, R12 ;  /* 0x00000060580c723c */ /* 0x048fec000000180c */
[----:B------:R-:W-:Y:S01]  /*6410*/  HMMA.16816.F32 R16, R88, R98, R16 ;  /* 0x000000625810723c */ /* 0x000fe20000001810 */
[----:B------:R-:W1:Y:S05]  /*6420*/  LDSM.16.M88.4 R88, [R2+0x12000] ;  /* 0x012000000258783b */ /* 0x000e6a0000000200 */
[----:B------:R-:W3:Y:S01]  /*6430*/  LDSM.16.M88.4 R96, [R217+0xa800] ;  /* 0x00a80000d960783b */ /* 0x000ee20000000200 */
[C---:B--2---:R-:W-:Y:S06]  /*6440*/  HMMA.16816.F32 R4, R84.reuse, R100, R4 ;  /* 0x000000645404723c */ /* 0x044fec0000001804 */
[C---:B------:R-:W-:Y:S01]  /*6450*/  HMMA.16816.F32 R8, R84.reuse, R102, R8 ;  /* 0x000000665408723c */ /* 0x040fe20000001808 */
[----:B------:R-:W-:Y:S05]  /*6460*/  LDSM.16.M88.4 R100, [R220+0xa000] ;  /* 0x00a00000dc64783b */ /* 0x000fea0000000200 */
[C---:B------:R-:W-:Y:S06]  /*6470*/  HMMA.16816.F32 R12, R84.reuse, R104, R12 ;  /* 0x00000068540c723c */ /* 0x040fec000000180c */
[----:B------:R-:W-:Y:S01]  /*6480*/  HMMA.16816.F32 R16, R84, R106, R16 ;  /* 0x0000006a5410723c */ /* 0x000fe20000001810 */
[----:B------:R-:W2:Y:S05]  /*6490*/  LDSM.16.M88.4 R84, [R3+0x12000] ;  /* 0x012000000354783b */ /* 0x000eaa0000000200 */
[----:B------:R-:W2:Y:S01]  /*64a0*/  LDSM.16.M88.4 R104, [R220+0xa800] ;  /* 0x00a80000dc68783b */ /* 0x000ea20000000200 */
        /* <DEDUP_REMOVED lines=13> */
[----:B------:R-:W-:Y:S01]  /*6580*/  LDSM.16.M88.4 R104, [R219+0xe800] ;  /* 0x00e80000db68783b */ /* 0x000fe20000000200 */
[C---:B-1----:R-:W-:Y:S06]  /*6590*/  HMMA.16816.F32 R4, R88.reuse, R92, R4 ;  /* 0x0000005c5804723c */ /* 0x042fec0000001804 */
[C---:B------:R-:W-:Y:S01]  /*65a0*/  HMMA.16816.F32 R8, R88.reuse, R94, R8 ;  /* 0x0000005e5808723c */ /* 0x040fe20000001808 */
[----:B------:R-:W1:Y:S05]  /*65b0*/  LDSM.16.M88.4 R92, [R218+UR4+0x24800] ;  /* 0x02480004da5c783b */ /* 0x000e6a0008000200 */
[C---:B---3--:R-:W-:Y:S06]  /*65c0*/  HMMA.16816.F32 R12, R88.reuse, R96, R12 ;  /* 0x00000060580c723c */ /* 0x048fec000000180c */
[----:B------:R-:W-:Y:S01]  /*65d0*/  HMMA.16816.F32 R16, R88, R98, R16 ;  /* 0x000000625810723c */ /* 0x000fe20000001810 */
[----:B------:R-:W-:Y:S05]  /*65e0*/  LDSM.16.M88.4 R88, [R2+0x14000] ;  /* 0x014000000258783b */ /* 0x000fea0000000200 */
[----:B------:R-:W3:Y:S01]  /*65f0*/  LDSM.16.M88.4 R96, [R217+0xc000] ;  /* 0x00c00000d960783b */ /* 0x000ee20000000200 */
[C---:B--2---:R-:W-:Y:S06]  /*6600*/  HMMA.16816.F32 R4, R84.reuse, R100, R4 ;  /* 0x000000645404723c */ /* 0x044fec0000001804 */
[C---:B------:R-:W-:Y:S01]  /*6610*/  HMMA.16816.F32 R8, R84.reuse, R102, R8 ;  /* 0x000000665408723c */ /* 0x040fe20000001808 */
[----:B------:R-:W2:Y:S05]  /*6620*/  LDSM.16.M88.4 R100, [R217+0xc800] ;  /* 0x00c80000d964783b */ /* 0x000eaa0000000200 */
[C---:B-1----:R-:W-:Y:S06]  /*6630*/  HMMA.16816.F32 R12, R84.reuse, R92, R12 ;  /* 0x0000005c540c723c */ /* 0x042fec000000180c */
[----:B------:R-:W-:Y:S01]  /*6640*/  HMMA.16816.F32 R16, R84, R94, R16 ;  /* 0x0000005e5410723c */ /* 0x000fe20000001810 */
[----:B------:R-:W-:Y:S05]  /*6650*/  LDSM.16.M88.4 R84, [R3+0x14000] ;  /* 0x014000000354783b */ /* 0x000fea0000000200 */
[----:B------:R-:W1:Y:S01]  /*6660*/  LDSM.16.M88.4 R92, [R220+0xc000] ;  /* 0x00c00000dc5c783b */ /* 0x000e620000000200 */
[C---:B---3--:R-:W-:Y:S06]  /*6670*/  HMMA.16816.F32 R4, R88.reuse, R96, R4 ;  /* 0x000000605804723c */ /* 0x048fec0000001804 */
[C---:B------:R-:W-:Y:S01]  /*6680*/  HMMA.16816.F32 R8, R88.reuse, R98, R8 ;  /* 0x000000625808723c */ /* 0x040fe20000001808 */
[----:B------:R-:W3:Y:S05]  /*6690*/  LDSM.16.M88.4 R96, [R220+0xc800] ;  /* 0x00c80000dc60783b */ /* 0x000eea0000000200 */
[C---:B--2---:R-:W-:Y:S06]  /*66a0*/  HMMA.16816.F32 R12, R88.reuse, R100, R12 ;  /* 0x00000064580c723c */ /* 0x044fec000000180c */
[----:B------:R-:W-:Y:S01]  /*66b0*/  HMMA.16816.F32 R16, R88, R102, R16 ;  /* 0x000000665810723c */ /* 0x000fe20000001810 */
[----:B------:R-:W-:Y:S05]  /*66c0*/  LDSM.16.M88.4 R88, [R108+0x14000] ;  /* 0x014000006c58783b */ /* 0x000fea0000000200 */
[----:B------:R-:W2:Y:S01]  /*66d0*/  LDSM.16.M88.4 R100, [R219+0xc000] ;  /* 0x00c00000db64783b */ /* 0x000ea20000000200 */
[C---:B-1----:R-:W-:Y:S06]  /*66e0*/  HMMA.16816.F32 R4, R84.reuse, R92, R4 ;  /* 0x0000005c5404723c */ /* 0x042fec0000001804 */
[C---:B------:R-:W-:Y:S01]  /*66f0*/  HMMA.16816.F32 R8, R84.reuse, R94, R8 ;  /* 0x0000005e5408723c */ /* 0x040fe20000001808 */
[----:B------:R-:W1:Y:S05]  /*6700*/  LDSM.16.M88.4 R92, [R219+0xc800] ;  /* 0x00c80000db5c783b */ /* 0x000e6a0000000200 */
[C---:B---3--:R-:W-:Y:S06]  /*6710*/  HMMA.16816.F32 R12, R84.reuse, R96, R12 ;  /* 0x00000060540c723c */ /* 0x048fec000000180c */
[----:B------:R-:W-:Y:S01]  /*6720*/  HMMA.16816.F32 R16, R84, R98, R16 ;  /* 0x000000625410723c */ /* 0x000fe20000001810 */
[----:B------:R-:W-:Y:S05]  /*6730*/  LDSM.16.M88.4 R84, [R0+0x16000] ;  /* 0x016000000054783b */ /* 0x000fea0000000200 */
[----:B------:R-:W3:Y:S01]  /*6740*/  LDSM.16.M88.4 R96, [R218+UR4+0x26000] ;  /* 0x02600004da60783b */ /* 0x000ee20008000200 */
[C---:B--2---:R-:W-:Y:S06]  /*6750*/  HMMA.16816.F32 R4, R88.reuse, R100, R4 ;  /* 0x000000645804723c */ /* 0x044fec0000001804 */
[C---:B------:R-:W-:Y:S01]  /*6760*/  HMMA.16816.F32 R8, R88.reuse, R102, R8 ;  /* 0x000000665808723c */ /* 0x040fe20000001808 */
[----:B------:R-:W2:Y:S05]  /*6770*/  LDSM.16.M88.4 R100, [R218+UR4+0x26800] ;  /* 0x02680004da64783b */ /* 0x000eaa0008000200 */
[C---:B-1----:R-:W-:Y:S06]  /*6780*/  HMMA.16816.F32 R12, R88.reuse, R92, R12 ;  /* 0x0000005c580c723c */ /* 0x042fec000000180c */
[----:B------:R-:W-:Y:S01]  /*6790*/  HMMA.16816.F32 R16, R88, R94, R16 ;  /* 0x0000005e5810723c */ /* 0x000fe20000001810 */
[----:B------:R1:W-:Y:S05]  /*67a0*/  LDSM.16.M88.4 R88, [R2+0x16000] ;  /* 0x016000000258783b */ /* 0x0003ea0000000200 */
[----:B------:R-:W4:Y:S01]  /*67b0*/  LDSM.16.M88.4 R92, [R217+0xe000] ;  /* 0x00e00000d95c783b */ /* 0x000f220000000200 */
[C---:B---3--:R-:W-:Y:S06]  /*67c0*/  HMMA.16816.F32 R4, R84.reuse, R96, R4 ;  /* 0x000000605404723c */ /* 0x048fec0000001804 */
[C---:B------:R-:W-:Y:S01]  /*67d0*/  HMMA.16816.F32 R8, R84.reuse, R98, R8 ;  /* 0x000000625408723c */ /* 0x040fe20000001808 */
[----:B------:R-:W3:Y:S04]  /*67e0*/  LDSM.16.M88.4 R96, [R217+0xe800] ;  /* 0x00e80000d960783b */ /* 0x000ee80000000200 */
[----:B-1----:R-:W-:Y:S01]  /*67f0*/  FFMA.FTZ R2, -R119, R119, 1 ;  /* 0x3f80000077027423 */ /* 0x002fe20000010177 */
[C---:B--2---:R-:W-:Y:S05]  /*6800*/  HMMA.16816.F32 R12, R84.reuse, R100, R12 ;  /* 0x00000064540c723c */ /* 0x044fea000000180c */
[----:B------:R-:W-:Y:S01]  /*6810*/  FMUL.FTZ R2, R2, UR9 ;  /* 0x0000000902027c20 */ /* 0x000fe20008410000 */
[----:B------:R-:W-:Y:S01]  /*6820*/  HMMA.16816.F32 R16, R84, R102, R16 ;  /* 0x000000665410723c */ /* 0x000fe20000001810 */
[----:B------:R1:W-:Y:S05]  /*6830*/  LDSM.16.M88.4 R84, [R3+0x16000] ;  /* 0x016000000354783b */ /* 0x0003ea0000000200 */
[----:B------:R-:W2:Y:S01]  /*6840*/  LDSM.16.M88.4 R100, [R220+0xe000] ;  /* 0x00e00000dc64783b */ /* 0x000ea20000000200 */
[C---:B----4-:R-:W-:Y:S06]  /*6850*/  HMMA.16816.F32 R4, R88.reuse, R92, R4 ;  /* 0x0000005c5804723c */ /* 0x050fec0000001804 */
[C---:B------:R-:W-:Y:S01]  /*6860*/  HMMA.16816.F32 R8, R88.reuse, R94, R8 ;  /* 0x0000005e5808723c */ /* 0x040fe20000001808 */
[----:B------:R-:W4:Y:S05]  /*6870*/  LDSM.16.M88.4 R92, [R220+0xe800] ;  /* 0x00e80000dc5c783b */ /* 0x000f2a0000000200 */
[C---:B---3--:R-:W-:Y:S05]  /*6880*/  HMMA.16816.F32 R12, R88.reuse, R96, R12 ;  /* 0x00000060580c723c */ /* 0x048fea000000180c */
[----:B-1----:R-:W-:Y:S01]  /*6890*/  FFMA.FTZ R3, -R120, R120, 1 ;  /* 0x3f80000078037423 */ /* 0x002fe20000010178 */
[----:B------:R-:W-:Y:S01]  /*68a0*/  HMMA.16816.F32 R16, R88, R98, R16 ;  /* 0x000000625810723c */ /* 0x000fe20000001810 */
[----:B------:R-:W-:Y:S04]  /*68b0*/  LDSM.16.M88.4 R88, [R108+0x16000] ;  /* 0x016000006c58783b */ /* 0x000fe80000000200 */
[----:B------:R-:W-:Y:S01]  /*68c0*/  FMUL.FTZ R3, R3, UR9 ;  /* 0x0000000903037c20 */ /* 0x000fe20008410000 */
[----:B------:R-:W1:Y:S01]  /*68d0*/  LDSM.16.M88.4 R96, [R219+0xe000] ;  /* 0x00e00000db60783b */ /* 0x000e620000000200 */
[C---:B--2---:R-:W-:Y:S06]  /*68e0*/  HMMA.16816.F32 R4, R84.reuse, R100, R4 ;  /* 0x000000645404723c */ /* 0x044fec0000001804 */
[C---:B------:R-:W-:Y:S06]  /*68f0*/  HMMA.16816.F32 R8, R84.reuse, R102, R8 ;  /* 0x000000665408723c */ /* 0x040fec0000001808 */
[C---:B----4-:R-:W-:Y:S06]  /*6900*/  HMMA.16816.F32 R12, R84.reuse, R92, R12 ;  /* 0x0000005c540c723c */ /* 0x050fec000000180c */
[----:B------:R-:W-:Y:S07]  /*6910*/  HMMA.16816.F32 R16, R84, R94, R16 ;  /* 0x0000005e5410723c */ /* 0x000fee0000001810 */
[----:B------:R-:W-:Y:S01]  /*6920*/  FFMA.FTZ R85, -R117, R117, 1 ;  /* 0x3f80000075557423 */ /* 0x000fe20000010175 */
[----:B------:R-:W-:Y:S01]  /*6930*/  FFMA.FTZ R84, -R111, R111, 1 ;  /* 0x3f8000006f547423 */ /* 0x000fe2000001016f */
[C---:B-1----:R-:W-:Y:S05]  /*6940*/  HMMA.16816.F32 R4, R88.reuse, R96, R4 ;  /* 0x000000605804723c */ /* 0x042fea0000001804 */
[----:B------:R-:W-:Y:S01]  /*6950*/  FMUL.FTZ R85, R85, UR9 ;  /* 0x0000000955557c20 */ /* 0x000fe20008410000 */
[C---:B------:R-:W-:Y:S05]  /*6960*/  HMMA.16816.F32 R8, R88.reuse, R98, R8 ;  /* 0x000000625808723c */ /* 0x040fea0000001808 */
[----:B------:R-:W-:Y:S01]  /*6970*/  FMUL.FTZ R84, R84, UR9 ;  /* 0x0000000954547c20 */ /* 0x000fe20008410000 */
[C---:B------:R-:W-:Y:S05]  /*6980*/  HMMA.16816.F32 R12, R88.reuse, R104, R12 ;  /* 0x00000068580c723c */ /* 0x040fea000000180c */
[----:B------:R-:W-:Y:S01]  /*6990*/  FFMA.FTZ R87, -R127, R127, 1 ;  /* 0x3f8000007f577423 */ /* 0x000fe2000001017f */
[----:B------:R-:W-:Y:S05]  /*69a0*/  HMMA.16816.F32 R16, R88, R106, R16 ;  /* 0x0000006a5810723c */ /* 0x000fea0000001810 */
[----:B------:R-:W-:Y:S01]  /*69b0*/  FFMA.FTZ R86, -R126, R126, 1 ;  /* 0x3f8000007e567423 */ /* 0x000fe2000001017e */
        /* <DEDUP_REMOVED lines=9> */
[----:B------:R-:W-:Y:S01]  /*6a50*/  FMUL.FTZ R5, R198, R5 ;  /* 0x00000005c6057220 */ /* 0x000fe20000410000 */
[----:B------:R-:W-:Y:S01]  /*6a60*/  FMUL.FTZ R2, R2, R4 ;  /* 0x0000000402027220 */ /* 0x000fe20000410000 */
[----:B------:R-:W-:Y:S01]  /*6a70*/  FADD.FTZ R9, -R110, R12 ;  /* 0x0000000c6e097221 */ /* 0x000fe20000010100 */
[----:B------:R-:W-:Y:S01]  /*6a80*/  FMUL.FTZ R0, R0, UR9 ;  /* 0x0000000900007c20 */ /* 0x000fe20008410000 */
[----:B------:R-:W-:Y:S01]  /*6a90*/  FMUL.FTZ R8, R196, R8 ;  /* 0x00000008c4087220 */ /* 0x000fe20000410000 */
[C---:B------:R-:W-:Y:S01]  /*6aa0*/  FADD.FTZ R12, -R110.reuse, R13 ;  /* 0x0000000d6e0c7221 */ /* 0x040fe20000010100 */
[----:B------:R-:W-:Y:S01]  /*6ab0*/  FMUL.FTZ R9, R197, R9 ;  /* 0x00000009c5097220 */ /* 0x000fe20000410000 */
[C---:B------:R-:W-:Y:S01]  /*6ac0*/  FADD.FTZ R17, -R110.reuse, R17 ;  /* 0x000000116e117221 */ /* 0x040fe20000010100 */
[----:B------:R-:W-:Y:S01]  /*6ad0*/  FADD.FTZ R4, -R110, R16 ;  /* 0x000000106e047221 */ /* 0x000fe20000010100 */
[----:B------:R-:W-:Y:S01]  /*6ae0*/  F2FP.F16.F32.PACK_AB R16, R2, R3 ;  /* 0x000000030210723e */ /* 0x000fe200000000ff */
[----:B------:R-:W-:Y:S01]  /*6af0*/  FMUL.FTZ R0, R0, R5 ;  /* 0x0000000500007220 */ /* 0x000fe20000410000 */
[----:B------:R-:W-:Y:S01]  /*6b00*/  FMUL.FTZ R5, R129, R17 ;  /* 0x0000001181057220 */ /* 0x000fe20000410000 */
[----:B------:R-:W-:Y:S01]  /*6b10*/  FFMA.FTZ R2, -R116, R116, 1 ;  /* 0x3f80000074027423 */ /* 0x000fe20000010174 */
[----:B------:R-:W-:Y:S01]  /*6b20*/  FFMA.FTZ R17, -R115, R115, 1 ;  /* 0x3f80000073117423 */ /* 0x000fe20000010173 */
[----:B------:R-:W-:Y:S01]  /*6b30*/  FFMA.FTZ R3, -R114, R114, 1 ;  /* 0x3f80000072037423 */ /* 0x000fe20000010172 */
[----:B------:R-:W-:Y:S01]  /*6b40*/  FMUL.FTZ R12, R131, R12 ;  /* 0x0000000c830c7220 */ /* 0x000fe20000410000 */
[----:B------:R-:W-:Y:S01]  /*6b50*/  FMUL.FTZ R85, R85, R8 ;  /* 0x0000000855557220 */ /* 0x000fe20000410000 */
[----:B------:R-:W-:Y:S01]  /*6b60*/  FMUL.FTZ R4, R130, R4 ;  /* 0x0000000482047220 */ /* 0x000fe20000410000 */
[----:B------:R-:W-:Y:S01]  /*6b70*/  FMUL.FTZ R2, R2, UR9 ;  /* 0x0000000902027c20 */ /* 0x000fe20008410000 */
        /* <DEDUP_REMOVED lines=8> */
[----:B------:R-:W-:Y:S01]  /*6c00*/  FFMA.FTZ R0, -R128, R128, 1 ;  /* 0x3f80000080007423 */ /* 0x000fe20000010180 */
[----:B------:R-:W-:Y:S01]  /*6c10*/  FFMA.FTZ R5, -R125, R125, 1 ;  /* 0x3f8000007d057423 */ /* 0x000fe2000001017d */
[----:B------:R-:W-:Y:S01]  /*6c20*/  F2FP.F16.F32.PACK_AB R17, R17, R2 ;  /* 0x000000021111723e */ /* 0x000fe200000000ff */
[----:B------:R-:W-:Y:S01]  /*6c30*/  FMUL.FTZ R2, R208, R6 ;  /* 0x00000006d0027220 */ /* 0x000fe20000410000 */
[----:B------:R-:W-:Y:S01]  /*6c40*/  F2FP.F16.F32.PACK_AB R84, R84, R3 ;  /* 0x000000035454723e */ /* 0x000fe200000000ff */
[----:B------:R-:W-:Y:S01]  /*6c50*/  FMUL.FTZ R3, R207, R7 ;  /* 0x00000007cf037220 */ /* 0x000fe20000410000 */
[----:B------:R-:W-:Y:S01]  /*6c60*/  FMUL.FTZ R0, R0, UR9 ;  /* 0x0000000900007c20 */ /* 0x000fe20008410000 */
[----:B------:R-:W-:Y:S01]  /*6c70*/  FMUL.FTZ R5, R5, UR9 ;  /* 0x0000000905057c20 */ /* 0x000fe20008410000 */
[C---:B------:R-:W-:Y:S01]  /*6c80*/  FADD.FTZ R18, -R109.reuse, R18 ;  /* 0x000000126d127221 */ /* 0x040fe20000010100 */
[----:B------:R-:W-:Y:S01]  /*6c90*/  FADD.FTZ R7, -R109, R14 ;  /* 0x0000000e6d077221 */ /* 0x000fe20000010100 */
[----:B------:R-:W-:Y:S01]  /*6ca0*/  FMUL.FTZ R0, R0, R2 ;  /* 0x0000000200007220 */ /* 0x000fe20000410000 */
[----:B------:R-:W-:Y:S01]  /*6cb0*/  FMUL.FTZ R5, R5, R3 ;  /* 0x0000000305057220 */ /* 0x000fe20000410000 */
[C---:B------:R-:W-:Y:S01]  /*6cc0*/  FADD.FTZ R3, -R109.reuse, R15 ;  /* 0x0000000f6d037221 */ /* 0x040fe20000010100 */
[C---:B------:R-:W-:Y:S01]  /*6cd0*/  FADD.FTZ R2, -R109.reuse, R19 ;  /* 0x000000136d027221 */ /* 0x040fe20000010100 */
[C---:B------:R-:W-:Y:S01]  /*6ce0*/  FADD.FTZ R4, -R109.reuse, R10 ;  /* 0x0000000a6d047221 */ /* 0x040fe20000010100 */
[----:B------:R-:W-:Y:S01]  /*6cf0*/  FADD.FTZ R6, -R109, R11 ;  /* 0x0000000b6d067221 */ /* 0x000fe20000010100 */
[----:B------:R-:W-:Y:S01]  /*6d00*/  F2FP.F16.F32.PACK_AB R5, R5, R0 ;  /* 0x000000000505723e */ /* 0x000fe200000000ff */
[----:B------:R-:W-:Y:S01]  /*6d10*/  FMUL.FTZ R0, R202, R18 ;  /* 0x00000012ca007220 */ /* 0x000fe20000410000 */
[----:B------:R-:W-:Y:S01]  /*6d20*/  FFMA.FTZ R15, -R124, R124, 1 ;  /* 0x3f8000007c0f7423 */ /* 0x000fe2000001017c */
        /* <DEDUP_REMOVED lines=116> */
.L_x_992:
        /* <DEDUP_REMOVED lines=175> */
.L_x_993:
        /* <DEDUP_REMOVED lines=630> */
.L_x_995:
        /* <DEDUP_REMOVED lines=23> */
.L_x_996:
        /* <DEDUP_REMOVED lines=62> */
.L_x_998:
[----:B------:R-:W-:Y:S05]  /*ac10*/  BSYNC B0 ;  /* 0x0000000000007941 */ /* 0x000fea0003800000 */
.L_x_997:
        /* <DEDUP_REMOVED lines=21> */
.L_x_1000:
[----:B------:R-:W-:Y:S05]  /*ad70*/  BSYNC B0 ;  /* 0x0000000000007941 */ /* 0x000fea0003800000 */
.L_x_999:
        /* <DEDUP_REMOVED lines=38> */
.L_x_1002:
[----:B------:R-:W-:Y:S05]  /*afe0*/  BSYNC B0 ;  /* 0x0000000000007941 */ /* 0x000fea0003800000 */
.L_x_1001:
        /* <DEDUP_REMOVED lines=21> */
.L_x_973:
[----:B------:R-:W-:Y:S05]  /*b140*/  BSYNC B1 ;  /* 0x0000000000017941 */ /* 0x000fea0003800000 */
.L_x_959:
        /* <DEDUP_REMOVED lines=9> */
.L_x_1003:
[----:B------:R-:W-:Y:S05]  /*b1e0*/  EXIT ;  /* 0x000000000000794d */ /* 0x000fea0003800000 */
.L_x_1005:
        /* <DEDUP_REMOVED lines=9> */
.L_x_1059:


//--------------------- .text._ZN5flash25flash_bwd_dot_do_o_kernelILb0E23Flash_bwd_kernel_traitsILi256ELi64ELi64ELi8ELi4ELi2ELi2ELb0ELb0EN7cutlass6half_tE19Flash_kernel_traitsILi256ELi64ELi64ELi8ES3_EEEEvNS_16Flash_bwd_paramsE --------------------------
	.section	.text._ZN5flash25flash_bwd_dot_do_o_kernelILb0E23Flash_bwd_kernel_traitsILi256ELi64ELi64ELi8ELi4ELi2ELi2ELb0ELb0EN7cutlass6half_tE19Flash_kernel_traitsILi256ELi64ELi64ELi8ES3_EEEEvNS_16Flash_bwd_paramsE,"ax",@progbits
	.align	128
        .global         _ZN5flash25flash_bwd_dot_do_o_kernelILb0E23Flash_bwd_kernel_traitsILi256ELi64ELi64ELi8ELi4ELi2ELi2ELb0ELb0EN7cutlass6half_tE19Flash_kernel_traitsILi256ELi64ELi64ELi8ES3_EEEEvNS_16Flash_bwd_paramsE
        .type           _ZN5flash25flash_bwd_dot_do_o_kernelILb0E23Flash_bwd_kernel_traitsILi256ELi64ELi64ELi8ELi4ELi2ELi2ELb0ELb0EN7cutlass6half_tE19Flash_kernel_traitsILi256ELi64ELi64ELi8ES3_EEEEvNS_16Flash_bwd_paramsE,@function
        .size           _ZN5flash25flash_bwd_dot_do_o_kernelILb0E23Flash_bwd_kernel_traitsILi256ELi64ELi64ELi8ELi4ELi2ELi2ELb0ELb0EN7cutlass6half_tE19Flash_kernel_traitsILi256ELi64ELi64ELi8ES3_EEEEvNS_16Flash_bwd_paramsE,(.L_x_1060 - _ZN5flash25flash_bwd_dot_do_o_kernelILb0E23Flash_bwd_kernel_traitsILi256ELi64ELi64ELi8ELi4ELi2ELi2ELb0ELb0EN7cutlass6half_tE19Flash_kernel_traitsILi256ELi64ELi64ELi8ES3_EEEEvNS_16Flash_bwd_paramsE)
        .other          _ZN5flash25flash_bwd_dot_do_o_kernelILb0E23Flash_bwd_kernel_traitsILi256ELi64ELi64ELi8ELi4ELi2ELi2ELb0ELb0EN7cutlass6half_tE19Flash_kernel_traitsILi256ELi64ELi64ELi8ES3_EEEEvNS_16Flash_bwd_paramsE,@"STO_CUDA_ENTRY STV_DEFAULT"
_ZN5flash25flash_bwd_dot_do_o_kernelILb0E23Flash_bwd_kernel_traitsILi256ELi64ELi64ELi8ELi4ELi2ELi2ELb0ELb0EN7cutlass6half_tE19Flash_kernel_traitsILi256ELi64ELi64ELi8ES3_EEEEvNS_16Flash_bwd_paramsE:
.text._ZN5flash25flash_bwd_dot_do_o_kernelILb0E23Flash_bwd_kernel_traitsILi256ELi64ELi64ELi8ELi4ELi2ELi2ELb0ELb0EN7cutlass6half_tE19Flash_kernel_traitsILi256ELi64ELi64ELi8ES3_EEEEvNS_16Flash_bwd_paramsE:
        /* <DEDUP_REMOVED lines=52> */
.L_x_1006:
[----:B------:R-:W0:Y:S08]  /*0340*/  LDC R54, c[0x0][0x270] ;  /* 0x00009c00ff367b82 */ /* 0x000e300000000800 */
[----:B------:R-:W1:Y:S01]  /*0350*/  LDC R3, c[0x0][0x2d4] ;  /* 0x0000b500ff037b82 */ /* 0x000e620000000800 */
[----:B0-----:R-:W-:-:S04]  /*0360*/  IMAD R54, R7, R54, UR5 ;  /* 0x0000000507367e24 */ /* 0x001fc8000f8e0236 */
[----:B-1----:R-:W-:-:S07]  /*0370*/  IMAD R54, R54, R3, RZ ;  /* 0x0000000336367224 */ /* 0x002fce00078e02ff */
.L_x_1007:
        /* <DEDUP_REMOVED lines=57> */
.L_x_1009:
[----:B------:R-:W-:Y:S05]  /*0710*/  BSYNC B0 ;  /* 0x0000000000007941 */ /* 0x000fea0003800000 */
.L_x_1008:
        /* <DEDUP_REMOVED lines=45> */
.L_x_1011:
[----:B------:R-:W-:Y:S05]  /*09f0*/  BSYNC B0 ;  /* 0x0000000000007941 */ /* 0x000fea0003800000 */
.L_x_1010:
        /* <DEDUP_REMOVED lines=52> */
.L_x_1013:
[----:B------:R-:W-:Y:S05]  /*0d40*/  BSYNC B0 ;  /* 0x0000000000007941 */ /* 0x000fea0003800000 */
.L_x_1012:
        /* <DEDUP_REMOVED lines=38> */
.L_x_1015:
[----:B------:R-:W-:Y:S05]  /*0fb0*/  BSYNC B0 ;  /* 0x0000000000007941 */ /* 0x000fea0003800000 */
.L_x_1014:
        /* <DEDUP_REMOVED lines=218> */
.L_x_1016:
        /* <DEDUP_REMOVED lines=10> */
.L_x_1060:


//--------------------- .text._ZN5flash25flash_bwd_dot_do_o_kernelILb1E23Flash_bwd_kernel_traitsILi256ELi64ELi64ELi8ELi4ELi2ELi2ELb0ELb0EN7cutlass6half_tE19Flash_kernel_traitsILi256ELi64ELi64ELi8ES3_EEEEvNS_16Flash_bwd_paramsE --------------------------
	.section	.text._ZN5flash25flash_bwd_dot_do_o_kernelILb1E23Flash_bwd_kernel_traitsILi256ELi64ELi64ELi8ELi4ELi2ELi2ELb0ELb0EN7cutlass6half_tE19Flash_kernel_traitsILi256ELi64ELi64ELi8ES3_EEEEvNS_16Flash_bwd_paramsE,"ax",@progbits
	.align	128
        .global         _ZN5flash25flash_bwd_dot_do_o_kernelILb1E23Flash_bwd_kernel_traitsILi256ELi64ELi64ELi8ELi4ELi2ELi2ELb0ELb0EN7cutlass6half_tE19Flash_kernel_traitsILi256ELi64ELi64ELi8ES3_EEEEvNS_16Flash_bwd_paramsE
        .type           _ZN5flash25flash_bwd_dot_do_o_kernelILb1E23Flash_bwd_kernel_traitsILi256ELi64ELi64ELi8ELi4ELi2ELi2ELb0ELb0EN7cutlass6half_tE19Flash_kernel_traitsILi256ELi64ELi64ELi8ES3_EEEEvNS_16Flash_bwd_paramsE,@function
        .size           _ZN5flash25flash_bwd_dot_do_o_kernelILb1E23Flash_bwd_kernel_traitsILi256ELi64ELi64ELi8ELi4ELi2ELi2ELb0ELb0EN7cutlass6half_tE19Flash_kernel_traitsILi256ELi64ELi64ELi8ES3_EEEEvNS_16Flash_bwd_paramsE,(.L_x_1061 - _ZN5flash25flash_bwd_dot_do_o_kernelILb1E23Flash_bwd_kernel_traitsILi256ELi64ELi64ELi8ELi4ELi2ELi2ELb0ELb0EN7cutlass6half_tE19Flash_kernel_traitsILi256ELi64ELi64ELi8ES3_EEEEvNS_16Flash_bwd_paramsE)
        .other          _ZN5flash25flash_bwd_dot_do_o_kernelILb1E23Flash_bwd_kernel_traitsILi256ELi64ELi64ELi8ELi4ELi2ELi2ELb0ELb0EN7cutlass6half_tE19Flash_kernel_traitsILi256ELi64ELi64ELi8ES3_EEEEvNS_16Flash_bwd_paramsE,@"STO_CUDA_ENTRY STV_DEFAULT"
_ZN5flash25flash_bwd_dot_do_o_kernelILb1E23Flash_bwd_kernel_traitsILi256ELi64ELi64ELi8ELi4ELi2ELi2ELb0ELb0EN7cutlass6half_tE19Flash_kernel_traitsILi256ELi64ELi64ELi8ES3_EEEEvNS_16Flash_bwd_paramsE:
.text._ZN5flash25flash_bwd_dot_do_o_kernelILb1E23Flash_bwd_kernel_traitsILi256ELi64ELi64ELi8ELi4ELi2ELi2ELb0ELb0EN7cutlass6half_tE19Flash_kernel_traitsILi256ELi64ELi64ELi8ES3_EEEEvNS_16Flash_bwd_paramsE:
        /* <DEDUP_REMOVED lines=62> */
.L_x_1017:
        /* <DEDUP_REMOVED lines=27> */
.L_x_1018:
[----:B------:R-:W-:-:S04]  /*0590*/  IMAD R52, R52, R53, R25 ;  /* 0x0000003534347224 */ /* 0x000fc800078e0219 */
[----:B------:R-:W-:-:S07]  /*05a0*/  IMAD R52, R52, R31, RZ ;  /* 0x0000001f34347224 */ /* 0x000fce00078e02ff */
.L_x_1019:
        /* <DEDUP_REMOVED lines=76> */
.L_x_1021:
[----:B------:R-:W-:Y:S05]  /*0a70*/  BSYNC B0 ;  /* 0x0000000000007941 */ /* 0x000fea0003800000 */
.L_x_1020:
        /* <DEDUP_REMOVED lines=38> */
.L_x_1023:
[----:B------:R-:W-:Y:S05]  /*0ce0*/  BSYNC B0 ;  /* 0x0000000000007941 */ /* 0x000fea0003800000 */
.L_x_1022:
        /* <DEDUP_REMOVED lines=48> */
.L_x_1025:
[----:B------:R-:W-:Y:S05]  /*0ff0*/  BSYNC B0 ;  /* 0x0000000000007941 */ /* 0x000fea0003800000 */
.L_x_1024:
        /* <DEDUP_REMOVED lines=43> */
.L_x_1027:
[----:B------:R-:W-:Y:S05]  /*12b0*/  BSYNC B0 ;  /* 0x0000000000007941 */ /* 0x000fea0003800000 */
.L_x_1026:
        /* <DEDUP_REMOVED lines=242> */
.L_x_1028:
        /* <DEDUP_REMOVED lines=10> */
.L_x_1061:


//--------------------- .nv.shared._ZN5flash27flash_bwd_convert_dq_kernelI23Flash_bwd_kernel_traitsILi256ELi64ELi32ELi8ELi4ELi1ELi2ELb1ELb1EN7cutlass6half_tE19Flash_kernel_traitsILi256ELi64ELi32ELi8ES3_EEEEvNS_16Flash_bwd_paramsEi --------------------------
	.section	.nv.shared._ZN5flash27flash_bwd_convert_dq_kernelI23Flash_bwd_kernel_traitsILi256ELi64ELi32ELi8ELi4ELi1ELi2ELb1ELb1EN7cutlass6half_tE19Flash_kernel_traitsILi256ELi64ELi32ELi8ES3_EEEEvNS_16Flash_bwd_paramsEi,"aw",@nobits
	.sectionflags	@""
	.align	16
	.zero		1024


//--------------------- .nv.shared.reserved.0     --------------------------
	.section	.nv.shared.reserved.0,"aw",@nobits
	.weak		__nv_reservedSMEM_offset_0_alias
	.size		__nv_reservedSMEM_offset_0_alias, 0, 0
	.other		__nv_reservedSMEM_offset_0_alias,@"STO_CUDA_RESERVED_SHARED STV_DEFAULT"
__nv_reservedSMEM_offset_0_alias:
	.zero		0


//--------------------- .nv.global                --------------------------
	.section	.nv.global,"aw",@nobits
.nv.global:
	.type		_ZN73_INTERNAL_b0345897_37_flash_bwd_hdim256_fp16_causal_sm80_cu_a6473388_29794cute1_E,@object
	.size		_ZN73_INTERNAL_b0345897_37_flash_bwd_hdim256_fp16_causal_sm80_cu_a6473388_29794cute1_E,(_ZN73_INTERNAL_b0345897_37_flash_bwd_hdim256_fp16_causal_sm80_cu_a6473388_29794cuda3std3__45__cpo6cbeginE - _ZN73_INTERNAL_b0345897_37_flash_bwd_hdim256_fp16_causal_sm80_cu_a6473388_29794cute1_E)
_ZN73_INTERNAL_b0345897_37_flash_bwd_hdim256_fp16_causal_sm80_cu_a6473388_29794cute1_E:
	.zero		1
	.type		_ZN73_INTERNAL_b0345897_37_flash_bwd_hdim256_fp16_causal_sm80_cu_a6473388_29794cuda3std3__45__cpo6cbeginE,@object
	.size		_ZN73_INTERNAL_b0345897_37_flash_bwd_hdim256_fp16_causal_sm80_cu_a6473388_29794cuda3std3__45__cpo6cbeginE,(_ZN73_INTERNAL_b0345897_37_flash_bwd_hdim256_fp16_causal_sm80_cu_a6473388_29794cuda3std3__48in_placeE - _ZN73_INTERNAL_b0345897_37_flash_bwd_hdim256_fp16_causal_sm80_cu_a6473388_29794cuda3std3__45__cpo6cbeginE)
_ZN73_INTERNAL_b0345897_37_flash_bwd_hdim256_fp16_causal_sm80_cu_a6473388_29794cuda3std3__45__cpo6cbeginE:
	.zero		1
	.type		_ZN73_INTERNAL_b0345897_37_flash_bwd_hdim256_fp16_causal_sm80_cu_a6473388_29794cuda3std3__48in_placeE,@object
	.size		_ZN73_INTERNAL_b0345897_37_flash_bwd_hdim256_fp16_causal_sm80_cu_a6473388_29794cuda3std3__48in_placeE,(_ZN73_INTERNAL_b0345897_37_flash_bwd_hdim256_fp16_causal_sm80_cu_a6473388_29794cuda3std6ranges3__45__cpo9iter_moveE - _ZN73_INTERNAL_b0345897_37_flash_bwd_hdim256_fp16_causal_sm80_cu_a6473388_29794cuda3std3__48in_placeE)
_ZN73_INTERNAL_b0345897_37_flash_bwd_hdim256_fp16_causal_sm80_cu_a6473388_29794cuda3std3__48in_placeE:
	.zero		1
	.type		_ZN73_INTERNAL_b0345897_37_flash_bwd_hdim256_fp16_causal_sm80_cu_a6473388_29794cuda3std6ranges3__45__cpo9iter_moveE,@object
	.size		_ZN73_INTERNAL_b0345897_37_flash_bwd_hdim256_fp16_causal_sm80_cu_a6473388_29794cuda3std6ranges3__45__cpo9iter_moveE,(_ZN73_INTERNAL_b0345897_37_flash_bwd_hdim256_fp16_causal_sm80_cu_a6473388_29794cuda3std3__45__cpo5beginE - _ZN73_INTERNAL_b0345897_37_flash_bwd_hdim256_fp16_causal_sm80_cu_a6473388_29794cuda3std6ranges3__45__cpo9iter_moveE)
_ZN73_INTERNAL_b0345897_37_flash_bwd_hdim256_fp16_causal_sm80_cu_a6473388_29794cuda3std6ranges3__45__cpo9iter_moveE:
	.zero		1
	.type		_ZN73_INTERNAL_b0345897_37_flash_bwd_hdim256_fp16_causal_sm80_cu_a6473388_29794cuda3std3__45__cpo5beginE,@object
	.size		_ZN73_INTERNAL_b0345897_37_flash_bwd_hdim256_fp16_causal_sm80_cu_a6473388_29794cuda3std3__45__cpo5beginE,(_ZN73_INTERNAL_b0345897_37_flash_bwd_hdim256_fp16_causal_sm80_cu_a6473388_29794cuda3std3__475_GLOBAL__N__b0345897_37_flash_bwd_hdim256_fp16_causal_sm80_cu_a6473388_29796ignoreE - _ZN73_INTERNAL_b0345897_37_flash_bwd_hdim256_fp16_causal_sm80_cu_a6473388_29794cuda3std3__45__cpo5beginE)
_ZN73_INTERNAL_b0345897_37_flash_bwd_hdim256_fp16_causal_sm80_cu_a6473388_29794cuda3std3__45__cpo5beginE:
	.zero		1
	.type		_ZN73_INTERNAL_b0345897_37_flash_bwd_hdim256_fp16_causal_sm80_cu_a6473388_29794cuda3std3__475_GLOBAL__N__b0345897_37_flash_bwd_hdim256_fp16_causal_sm80_cu_a6473388_29796ignoreE,@object
	.size		_ZN73_INTERNAL_b0345897_37_flash_bwd_hdim256_fp16_causal_sm80_cu_a6473388_29794cuda3std3__475_GLOBAL__N__b0345897_37_flash_bwd_hdim256_fp16_causal_sm80_cu_a6473388_29796ignoreE,(_ZN73_INTERNAL_b0345897_37_flash_bwd_hdim256_fp16_causal_sm80_cu_a6473388_29794cute7productE - _ZN73_INTERNAL_b0345897_37_flash_bwd_hdim256_fp16_causal_sm80_cu_a6473388_29794cuda3std3__475_GLOBAL__N__b0345897_37_flash_bwd_hdim256_fp16_causal_sm80_cu_a6473388_29796ignoreE)
_ZN73_INTERNAL_b0345897_37_flash_bwd_hdim256_fp16_causal_sm80_cu_a6473388_29794cuda3std3__475_GLOBAL__N__b0345897_37_flash_bwd_hdim256_fp16_causal_sm80_cu_a6473388_29796ignoreE:
	.zero		1
	.type		_ZN73_INTERNAL_b0345897_37_flash_bwd_hdim256_fp16_causal_sm80_cu_a6473388_29794cute7productE,@object
	.size		_ZN73_INTERNAL_b0345897_37_flash_bwd_hdim256_fp16_causal_sm80_cu_a6473388_29794cute7productE,(_ZN73_INTERNAL_b0345897_37_flash_bwd_hdim256_fp16_causal_sm80_cu_a6473388_29794cuda3std3__45__cpo3endE - _ZN73_INTERNAL_b0345897_37_flash_bwd_hdim256_fp16_causal_sm80_cu_a6473388_29794cute7productE)
_ZN73_INTERNAL_b0345897_37_flash_bwd_hdim256_fp16_causal_sm80_cu_a6473388_29794cute7productE:
	.zero		1
	.type		_ZN73_INTERNAL_b0345897_37_flash_bwd_hdim256_fp16_causal_sm80_cu_a6473388_29794cuda3std3__45__cpo3endE,@object
	.size		_ZN73_INTERNAL_b0345897_37_flash_bwd_hdim256_fp16_causal_sm80_cu_a6473388_29794cuda3std3__45__cpo3endE,(_ZN73_INTERNAL_b0345897_37_flash_bwd_hdim256_fp16_causal_sm80_cu_a6473388_29794cuda3std3__419piecewise_constructE - _ZN73_INTERNAL_b0345897_37_flash_bwd_hdim256_fp16_causal_sm80_cu_a6473388_29794cuda3std3__45__cpo3endE)
_ZN73_INTERNAL_b0345897_37_flash_bwd_hdim256_fp16_causal_sm80_cu_a6473388_29794cuda3std3__45__cpo3endE:
	.zero		1
	.type		_ZN73_INTERNAL_b0345897_37_flash_bwd_hdim256_fp16_causal_sm80_cu_a6473388_29794cuda3std3__419piecewise_constructE,@object
	.size		_ZN73_INTERNAL_b0345897_37_flash_bwd_hdim256_fp16_causal_sm80_cu_a6473388_29794cuda3std3__419piecewise_constructE,(_ZN73_INTERNAL_b0345897_37_flash_bwd_hdim256_fp16_causal_sm80_cu_a6473388_29794cuda3std3__45__cpo4cendE - _ZN73_INTERNAL_b0345897_37_flash_bwd_hdim256_fp16_causal_sm80_cu_a6473388_29794cuda3std3__419piecewise_constructE)
_ZN73_INTERNAL_b0345897_37_flash_bwd_hdim256_fp16_causal_sm80_cu_a6473388_29794cuda3std3__419piecewise_constructE:
	.zero		1
	.type		_ZN73_INTERNAL_b0345897_37_flash_bwd_hdim256_fp16_causal_sm80_cu_a6473388_29794cuda3std3__45__cpo4cendE,@object
	.size		_ZN73_INTERNAL_b0345897_37_flash_bwd_hdim256_fp16_causal_sm80_cu_a6473388_29794cuda3std3__45__cpo4cendE,(_ZN73_INTERNAL_b0345897_37_flash_bwd_hdim256_fp16_causal_sm80_cu_a6473388_29794cuda3std6ranges3__45__cpo4swapE - _ZN73_INTERNAL_b0345897_37_flash_bwd_hdim256_fp16_causal_sm80_cu_a6473388_29794cuda3std3__45__cpo4cendE)
_ZN73_INTERNAL_b0345897_37_flash_bwd_hdim256_fp16_causal_sm80_cu_a6473388_29794cuda3std3__45__cpo4cendE:
	.zero		1
	.type		_ZN73_INTERNAL_b0345897_37_flash_bwd_hdim256_fp16_causal_sm80_cu_a6473388_29794cuda3std6ranges3__45__cpo4swapE,@object
	.size		_ZN73_INTERNAL_b0345897_37_flash_bwd_hdim256_fp16_causal_sm80_cu_a6473388_29794cuda3std6ranges3__45__cpo4swapE,(.L_7 - _ZN73_INTERNAL_b0345897_37_flash_bwd_hdim256_fp16_causal_sm80_cu_a6473388_29794cuda3std6ranges3__45__cpo4swapE)
_ZN73_INTERNAL_b0345897_37_flash_bwd_hdim256_fp16_causal_sm80_cu_a6473388_29794cuda3std6ranges3__45__cpo4swapE:
	.zero		1
.L_7:


//--------------------- .nv.shared._ZN5flash44flash_bwd_dq_dk_dv_loop_seqk_parallel_kernelI23Flash_bwd_kernel_traitsILi256ELi64ELi32ELi8ELi4ELi1ELi2ELb1ELb1EN7cutlass6half_tE19Flash_kernel_traitsILi256ELi64ELi32ELi8ES3_EELb0ELb1ELb0ELb0ELb0ELb0ELb0EEEvNS_16Flash_bwd_paramsE --------------------------
	.section	.nv.shared._ZN5flash44flash_bwd_dq_dk_dv_loop_seqk_parallel_kernelI23Flash_bwd_kernel_traitsILi256ELi64ELi32ELi8ELi4ELi1ELi2ELb1ELb1EN7cutlass6half_tE19Flash_kernel_traitsILi256ELi64ELi32ELi8ES3_EELb0ELb1ELb0ELb0ELb0ELb0ELb0EEEvNS_16Flash_bwd_paramsE,"aw",@nobits
	.sectionflags	@""
	.align	16
	.zero		1024


//--------------------- .nv.shared._ZN5flash44flash_bwd_dq_dk_dv_loop_seqk_parallel_kernelI23Flash_bwd_kernel_traitsILi256ELi64ELi32ELi8ELi4ELi1ELi2ELb1ELb1EN7cutlass6half_tE19Flash_kernel_traitsILi256ELi64ELi32ELi8ES3_EELb0ELb1ELb0ELb0ELb0ELb0ELb1EEEvNS_16Flash_bwd_paramsE --------------------------
	.section	.nv.shared._ZN5flash44flash_bwd_dq_dk_dv_loop_seqk_parallel_kernelI23Flash_bwd_kernel_traitsILi256ELi64ELi32ELi8ELi4ELi1ELi2ELb1ELb1EN7cutlass6half_tE19Flash_kernel_traitsILi256ELi64ELi32ELi8ES3_EELb0ELb1ELb0ELb0ELb0ELb0ELb1EEEvNS_16Flash_bwd_paramsE,"aw",@nobits
	.sectionflags	@""
	.align	16
	.zero		1024


//--------------------- .nv.shared._ZN5flash44flash_bwd_dq_dk_dv_loop_seqk_parallel_kernelI23Flash_bwd_kernel_traitsILi256ELi64ELi32ELi8ELi4ELi1ELi2ELb1ELb1EN7cutlass6half_tE19Flash_kernel_traitsILi256ELi64ELi32ELi8ES3_EELb0ELb1ELb0ELb0ELb0ELb1ELb0EEEvNS_16Flash_bwd_paramsE --------------------------
	.section	.nv.shared._ZN5flash44flash_bwd_dq_dk_dv_loop_seqk_parallel_kernelI23Flash_bwd_kernel_traitsILi256ELi64ELi32ELi8ELi4ELi1ELi2ELb1ELb1EN7cutlass6half_tE19Flash_kernel_traitsILi256ELi64ELi32ELi8ES3_EELb0ELb1ELb0ELb0ELb0ELb1ELb0EEEvNS_16Flash_bwd_paramsE,"aw",@nobits
	.sectionflags	@""
	.align	16
	.zero		1024


//--------------------- .nv.shared._ZN5flash44flash_bwd_dq_dk_dv_loop_seqk_parallel_kernelI23Flash_bwd_kernel_traitsILi256ELi64ELi32ELi8ELi4ELi1ELi2ELb1ELb1EN7cutlass6half_tE19Flash_kernel_traitsILi256ELi64ELi32ELi8ES3_EELb0ELb1ELb0ELb0ELb0ELb1ELb1EEEvNS_16Flash_bwd_paramsE --------------------------
	.section	.nv.shared._ZN5flash44flash_bwd_dq_dk_dv_loop_seqk_parallel_kernelI23Flash_bwd_kernel_traitsILi256ELi64ELi32ELi8ELi4ELi1ELi2ELb1ELb1EN7cutlass6half_tE19Flash_kernel_traitsILi256ELi64ELi32ELi8ES3_EELb0ELb1ELb0ELb0ELb0ELb1ELb1EEEvNS_16Flash_bwd_paramsE,"aw",@nobits
	.sectionflags	@""
	.align	16
	.zero		1024


//--------------------- .nv.shared._ZN5flash44flash_bwd_dq_dk_dv_loop_seqk_parallel_kernelI23Flash_bwd_kernel_traitsILi256ELi64ELi32ELi8ELi4ELi1ELi2ELb1ELb1EN7cutlass6half_tE19Flash_kernel_traitsILi256ELi64ELi32ELi8ES3_EELb0ELb1ELb0ELb1ELb0ELb0ELb0EEEvNS_16Flash_bwd_paramsE --------------------------
	.section	.nv.shared._ZN5flash44flash_bwd_dq_dk_dv_loop_seqk_parallel_kernelI23Flash_bwd_kernel_traitsILi256ELi64ELi32ELi8ELi4ELi1ELi2ELb1ELb1EN7cutlass6half_tE19Flash_kernel_traitsILi256ELi64ELi32ELi8ES3_EELb0ELb1ELb0ELb1ELb0ELb0ELb0EEEvNS_16Flash_bwd_paramsE,"aw",@nobits
	.sectionflags	@""
	.align	16
	.zero		1024


//--------------------- .nv.shared._ZN5flash44flash_bwd_dq_dk_dv_loop_seqk_parallel_kernelI23Flash_bwd_kernel_traitsILi256ELi64ELi32ELi8ELi4ELi1ELi2ELb1ELb1EN7cutlass6half_tE19Flash_kernel_traitsILi256ELi64ELi32ELi8ES3_EELb0ELb1ELb0ELb1ELb0ELb0ELb1EEEvNS_16Flash_bwd_paramsE --------------------------
	.section	.nv.shared._ZN5flash44flash_bwd_dq_dk_dv_loop_seqk_parallel_kernelI23Flash_bwd_kernel_traitsILi256ELi64ELi32ELi8ELi4ELi1ELi2ELb1ELb1EN7cutlass6half_tE19Flash_kernel_traitsILi256ELi64ELi32ELi8ES3_EELb0ELb1ELb0ELb1ELb0ELb0ELb1EEEvNS_16Flash_bwd_paramsE,"aw",@nobits
	.sectionflags	@""
	.align	16
	.zero		1024


//--------------------- .nv.shared._ZN5flash25flash_bwd_dot_do_o_kernelILb0E23Flash_bwd_kernel_traitsILi256ELi64ELi32ELi8ELi4ELi1ELi2ELb1ELb1EN7cutlass6half_tE19Flash_kernel_traitsILi256ELi64ELi32ELi8ES3_EEEEvNS_16Flash_bwd_paramsE --------------------------
	.section	.nv.shared._ZN5flash25flash_bwd_dot_do_o_kernelILb0E23Flash_bwd_kernel_traitsILi256ELi64ELi32ELi8ELi4ELi1ELi2ELb1ELb1EN7cutlass6half_tE19Flash_kernel_traitsILi256ELi64ELi32ELi8ES3_EEEEvNS_16Flash_bwd_paramsE,"aw",@nobits
	.sectionflags	@""
	.align	16
	.zero		1024


//--------------------- .nv.shared._ZN5flash25flash_bwd_dot_do_o_kernelILb1E23Flash_bwd_kernel_traitsILi256ELi64ELi32ELi8ELi4ELi1ELi2ELb1ELb1EN7cutlass6half_tE19Flash_kernel_traitsILi256ELi64ELi32ELi8ES3_EEEEvNS_16Flash_bwd_paramsE --------------------------
	.section	.nv.shared._ZN5flash25flash_bwd_dot_do_o_kernelILb1E23Flash_bwd_kernel_traitsILi256ELi64ELi32ELi8ELi4ELi1ELi2ELb1ELb1EN7cutlass6half_tE19Flash_kernel_traitsILi256ELi64ELi32ELi8ES3_EEEEvNS_16Flash_bwd_paramsE,"aw",@nobits
	.sectionflags	@""
	.align	16
	.zero		1024


//--------------------- .nv.shared._ZN5flash44flash_bwd_dq_dk_dv_loop_seqk_parallel_kernelI23Flash_bwd_kernel_traitsILi256ELi64ELi64ELi8ELi4ELi2ELi2ELb0ELb1EN7cutlass6half_tE19Flash_kernel_traitsILi256ELi64ELi64ELi8ES3_EELb0ELb1ELb0ELb0ELb0ELb0ELb0EEEvNS_16Flash_bwd_paramsE --------------------------
	.section	.nv.shared._ZN5flash44flash_bwd_dq_dk_dv_loop_seqk_parallel_kernelI23Flash_bwd_kernel_traitsILi256ELi64ELi64ELi8ELi4ELi2ELi2ELb0ELb1EN7cutlass6half_tE19Flash_kernel_traitsILi256ELi64ELi64ELi8ES3_EELb0ELb1ELb0ELb0ELb0ELb0ELb0EEEvNS_16Flash_bwd_paramsE,"aw",@nobits
	.sectionflags	@""
	.align	16
	.zero		1024


//--------------------- .nv.shared._ZN5flash44flash_bwd_dq_dk_dv_loop_seqk_parallel_kernelI23Flash_bwd_kernel_traitsILi256ELi64ELi64ELi8ELi4ELi2ELi2ELb0ELb1EN7cutlass6half_tE19Flash_kernel_traitsILi256ELi64ELi64ELi8ES3_EELb0ELb1ELb0ELb0ELb0ELb1ELb0EEEvNS_16Flash_bwd_paramsE --------------------------
	.section	.nv.shared._ZN5flash44flash_bwd_dq_dk_dv_loop_seqk_parallel_kernelI23Flash_bwd_kernel_traitsILi256ELi64ELi64ELi8ELi4ELi2ELi2ELb0ELb1EN7cutlass6half_tE19Flash_kernel_traitsILi256ELi64ELi64ELi8ES3_EELb0ELb1ELb0ELb0ELb0ELb1ELb0EEEvNS_16Flash_bwd_paramsE,"aw",@nobits
	.sectionflags	@""
	.align	16
	.zero		1024


//--------------------- .nv.shared._ZN5flash44flash_bwd_dq_dk_dv_loop_seqk_parallel_kernelI23Flash_bwd_kernel_traitsILi256ELi64ELi64ELi8ELi4ELi2ELi2ELb0ELb1EN7cutlass6half_tE19Flash_kernel_traitsILi256ELi64ELi64ELi8ES3_EELb0ELb1ELb0ELb1ELb0ELb0ELb0EEEvNS_16Flash_bwd_paramsE --------------------------
	.section	.nv.shared._ZN5flash44flash_bwd_dq_dk_dv_loop_seqk_parallel_kernelI23Flash_bwd_kernel_traitsILi256ELi64ELi64ELi8ELi4ELi2ELi2ELb0ELb1EN7cutlass6half_tE19Flash_kernel_traitsILi256ELi64ELi64ELi8ES3_EELb0ELb1ELb0ELb1ELb0ELb0ELb0EEEvNS_16Flash_bwd_paramsE,"aw",@nobits
	.sectionflags	@""
	.align	16
	.zero		1024


//--------------------- .nv.shared._ZN5flash44flash_bwd_dq_dk_dv_loop_seqk_parallel_kernelI23Flash_bwd_kernel_traitsILi256ELi64ELi64ELi8ELi4ELi2ELi2ELb0ELb0EN7cutlass6half_tE19Flash_kernel_traitsILi256ELi64ELi64ELi8ES3_EELb0ELb1ELb0ELb0ELb0ELb0ELb0EEEvNS_16Flash_bwd_paramsE --------------------------
	.section	.nv.shared._ZN5flash44flash_bwd_dq_dk_dv_loop_seqk_parallel_kernelI23Flash_bwd_kernel_traitsILi256ELi64ELi64ELi8ELi4ELi2ELi2ELb0ELb0EN7cutlass6half_tE19Flash_kernel_traitsILi256ELi64ELi64ELi8ES3_EELb0ELb1ELb0ELb0ELb0ELb0ELb0EEEvNS_16Flash_bwd_paramsE,"aw",@nobits
	.sectionflags	@""
	.align	16
	.zero		1024


//--------------------- .nv.shared._ZN5flash44flash_bwd_dq_dk_dv_loop_seqk_parallel_kernelI23Flash_bwd_kernel_traitsILi256ELi64ELi64ELi8ELi4ELi2ELi2ELb0ELb0EN7cutlass6half_tE19Flash_kernel_traitsILi256ELi64ELi64ELi8ES3_EELb0ELb1ELb0ELb0ELb0ELb1ELb0EEEvNS_16Flash_bwd_paramsE --------------------------
	.section	.nv.shared._ZN5flash44flash_bwd_dq_dk_dv_loop_seqk_parallel_kernelI23Flash_bwd_kernel_traitsILi256ELi64ELi64ELi8ELi4ELi2ELi2ELb0ELb0EN7cutlass6half_tE19Flash_kernel_traitsILi256ELi64ELi64ELi8ES3_EELb0ELb1ELb0ELb0ELb0ELb1ELb0EEEvNS_16Flash_bwd_paramsE,"aw",@nobits
	.sectionflags	@""
	.align	16
	.zero		1024


//--------------------- .nv.shared._ZN5flash44flash_bwd_dq_dk_dv_loop_seqk_parallel_kernelI23Flash_bwd_kernel_traitsILi256ELi64ELi64ELi8ELi4ELi2ELi2ELb0ELb0EN7cutlass6half_tE19Flash_kernel_traitsILi256ELi64ELi64ELi8ES3_EELb0ELb1ELb0ELb1ELb0ELb0ELb0EEEvNS_16Flash_bwd_paramsE --------------------------
	.section	.nv.shared._ZN5flash44flash_bwd_dq_dk_dv_loop_seqk_parallel_kernelI23Flash_bwd_kernel_traitsILi256ELi64ELi64ELi8ELi4ELi2ELi2ELb0ELb0EN7cutlass6half_tE19Flash_kernel_traitsILi256ELi64ELi64ELi8ES3_EELb0ELb1ELb0ELb1ELb0ELb0ELb0EEEvNS_16Flash_bwd_paramsE,"aw",@nobits
	.sectionflags	@""
	.align	16
	.zero		1024


//--------------------- .nv.shared._ZN5flash27flash_bwd_convert_dq_kernelI23Flash_bwd_kernel_traitsILi256ELi64ELi64ELi8ELi4ELi2ELi2ELb0ELb1EN7cutlass6half_tE19Flash_kernel_traitsILi256ELi64ELi64ELi8ES3_EEEEvNS_16Flash_bwd_paramsEi --------------------------
	.section	.nv.shared._ZN5flash27flash_bwd_convert_dq_kernelI23Flash_bwd_kernel_traitsILi256ELi64ELi64ELi8ELi4ELi2ELi2ELb0ELb1EN7cutlass6half_tE19Flash_kernel_traitsILi256ELi64ELi64ELi8ES3_EEEEvNS_16Flash_bwd_paramsEi,"aw",@nobits
	.sectionflags	@""
	.align	16
	.zero		1024


//--------------------- .nv.shared._ZN5flash44flash_bwd_dq_dk_dv_loop_seqk_parallel_kernelI23Flash_bwd_kernel_traitsILi256ELi64ELi64ELi8ELi4ELi2ELi2ELb0ELb1EN7cutlass6half_tE19Flash_kernel_traitsILi256ELi64ELi64ELi8ES3_EELb1ELb1ELb0ELb0ELb0ELb0ELb0EEEvNS_16Flash_bwd_paramsE --------------------------
	.section	.nv.shared._ZN5flash44flash_bwd_dq_dk_dv_loop_seqk_parallel_kernelI23Flash_bwd_kernel_traitsILi256ELi64ELi64ELi8ELi4ELi2ELi2ELb0ELb1EN7cutlass6half_tE19Flash_kernel_traitsILi256ELi64ELi64ELi8ES3_EELb1ELb1ELb0ELb0ELb0ELb0ELb0EEEvNS_16Flash_bwd_paramsE,"aw",@nobits
	.sectionflags	@""
	.align	16
	.zero		1024


//--------------------- .nv.shared._ZN5flash44flash_bwd_dq_dk_dv_loop_seqk_parallel_kernelI23Flash_bwd_kernel_traitsILi256ELi64ELi64ELi8ELi4ELi2ELi2ELb0ELb1EN7cutlass6half_tE19Flash_kernel_traitsILi256ELi64ELi64ELi8ES3_EELb0ELb1ELb0ELb0ELb0ELb0ELb1EEEvNS_16Flash_bwd_paramsE --------------------------
	.section	.nv.shared._ZN5flash44flash_bwd_dq_dk_dv_loop_seqk_parallel_kernelI23Flash_bwd_kernel_traitsILi256ELi64ELi64ELi8ELi4ELi2ELi2ELb0ELb1EN7cutlass6half_tE19Flash_kernel_traitsILi256ELi64ELi64ELi8ES3_EELb0ELb1ELb0ELb0ELb0ELb0ELb1EEEvNS_16Flash_bwd_paramsE,"aw",@nobits
	.sectionflags	@""
	.align	16
	.zero		1024


//--------------------- .nv.shared._ZN5flash44flash_bwd_dq_dk_dv_loop_seqk_parallel_kernelI23Flash_bwd_kernel_traitsILi256ELi64ELi64ELi8ELi4ELi2ELi2ELb0ELb1EN7cutlass6half_tE19Flash_kernel_traitsILi256ELi64ELi64ELi8ES3_EELb1ELb1ELb0ELb0ELb0ELb1ELb0EEEvNS_16Flash_bwd_paramsE --------------------------
	.section	.nv.shared._ZN5flash44flash_bwd_dq_dk_dv_loop_seqk_parallel_kernelI23Flash_bwd_kernel_traitsILi256ELi64ELi64ELi8ELi4ELi2ELi2ELb0ELb1EN7cutlass6half_tE19Flash_kernel_traitsILi256ELi64ELi64ELi8ES3_EELb1ELb1ELb0ELb0ELb0ELb1ELb0EEEvNS_16Flash_bwd_paramsE,"aw",@nobits
	.sectionflags	@""
	.align	16
	.zero		1024


//--------------------- .nv.shared._ZN5flash44flash_bwd_dq_dk_dv_loop_seqk_parallel_kernelI23Flash_bwd_kernel_traitsILi256ELi64ELi64ELi8ELi4ELi2ELi2ELb0ELb1EN7cutlass6half_tE19Flash_kernel_traitsILi256ELi64ELi64ELi8ES3_EELb0ELb1ELb0ELb0ELb0ELb1ELb1EEEvNS_16Flash_bwd_paramsE --------------------------
	.section	.nv.shared._ZN5flash44flash_bwd_dq_dk_dv_loop_seqk_parallel_kernelI23Flash_bwd_kernel_traitsILi256ELi64ELi64ELi8ELi4ELi2ELi2ELb0ELb1EN7cutlass6half_tE19Flash_kernel_traitsILi256ELi64ELi64ELi8ES3_EELb0ELb1ELb0ELb0ELb0ELb1ELb1EEEvNS_16Flash_bwd_paramsE,"aw",@nobits
	.sectionflags	@""
	.align	16
	.zero		1024


//--------------------- .nv.shared._ZN5flash44flash_bwd_dq_dk_dv_loop_seqk_parallel_kernelI23Flash_bwd_kernel_traitsILi256ELi64ELi64ELi8ELi4ELi2ELi2ELb0ELb1EN7cutlass6half_tE19Flash_kernel_traitsILi256ELi64ELi64ELi8ES3_EELb1ELb1ELb0ELb1ELb0ELb0ELb0EEEvNS_16Flash_bwd_paramsE --------------------------
	.section	.nv.shared._ZN5flash44flash_bwd_dq_dk_dv_loop_seqk_parallel_kernelI23Flash_bwd_kernel_traitsILi256ELi64ELi64ELi8ELi4ELi2ELi2ELb0ELb1EN7cutlass6half_tE19Flash_kernel_traitsILi256ELi64ELi64ELi8ES3_EELb1ELb1ELb0ELb1ELb0ELb0ELb0EEEvNS_16Flash_bwd_paramsE,"aw",@nobits
	.sectionflags	@""
	.align	16
	.zero		1024


//--------------------- .nv.shared._ZN5flash44flash_bwd_dq_dk_dv_loop_seqk_parallel_kernelI23Flash_bwd_kernel_traitsILi256ELi64ELi64ELi8ELi4ELi2ELi2ELb0ELb1EN7cutlass6half_tE19Flash_kernel_traitsILi256ELi64ELi64ELi8ES3_EELb0ELb1ELb0ELb1ELb0ELb0ELb1EEEvNS_16Flash_bwd_paramsE --------------------------
	.section	.nv.shared._ZN5flash44flash_bwd_dq_dk_dv_loop_seqk_parallel_kernelI23Flash_bwd_kernel_traitsILi256ELi64ELi64ELi8ELi4ELi2ELi2ELb0ELb1EN7cutlass6half_tE19Flash_kernel_traitsILi256ELi64ELi64ELi8ES3_EELb0ELb1ELb0ELb1ELb0ELb0ELb1EEEvNS_16Flash_bwd_paramsE,"aw",@nobits
	.sectionflags	@""
	.align	16
	.zero		1024


//--------------------- .nv.shared._ZN5flash25flash_bwd_dot_do_o_kernelILb0E23Flash_bwd_kernel_traitsILi256ELi64ELi64ELi8ELi4ELi2ELi2ELb0ELb1EN7cutlass6half_tE19Flash_kernel_traitsILi256ELi64ELi64ELi8ES3_EEEEvNS_16Flash_bwd_paramsE --------------------------
	.section	.nv.shared._ZN5flash25flash_bwd_dot_do_o_kernelILb0E23Flash_bwd_kernel_traitsILi256ELi64ELi64ELi8ELi4ELi2ELi2ELb0ELb1EN7cutlass6half_tE19Flash_kernel_traitsILi256ELi64ELi64ELi8ES3_EEEEvNS_16Flash_bwd_paramsE,"aw",@nobits
	.sectionflags	@""
	.align	16
	.zero		1024


//--------------------- .nv.shared._ZN5flash25flash_bwd_dot_do_o_kernelILb1E23Flash_bwd_kernel_traitsILi256ELi64ELi64ELi8ELi4ELi2ELi2ELb0ELb1EN7cutlass6half_tE19Flash_kernel_traitsILi256ELi64ELi64ELi8ES3_EEEEvNS_16Flash_bwd_paramsE --------------------------
	.section	.nv.shared._ZN5flash25flash_bwd_dot_do_o_kernelILb1E23Flash_bwd_kernel_traitsILi256ELi64ELi64ELi8ELi4ELi2ELi2ELb0ELb1EN7cutlass6half_tE19Flash_kernel_traitsILi256ELi64ELi64ELi8ES3_EEEEvNS_16Flash_bwd_paramsE,"aw",@nobits
	.sectionflags	@""
	.align	16
	.zero		1024


//--------------------- .nv.shared._ZN5flash27flash_bwd_convert_dq_kernelI23Flash_bwd_kernel_traitsILi256ELi64ELi64ELi8ELi4ELi2ELi2ELb0ELb0EN7cutlass6half_tE19Flash_kernel_traitsILi256ELi64ELi64ELi8ES3_EEEEvNS_16Flash_bwd_paramsEi --------------------------
	.section	.nv.shared._ZN5flash27flash_bwd_convert_dq_kernelI23Flash_bwd_kernel_traitsILi256ELi64ELi64ELi8ELi4ELi2ELi2ELb0ELb0EN7cutlass6half_tE19Flash_kernel_traitsILi256ELi64ELi64ELi8ES3_EEEEvNS_16Flash_bwd_paramsEi,"aw",@nobits
	.sectionflags	@""
	.align	16
	.zero		1024


//--------------------- .nv.shared._ZN5flash44flash_bwd_dq_dk_dv_loop_seqk_parallel_kernelI23Flash_bwd_kernel_traitsILi256ELi64ELi64ELi8ELi4ELi2ELi2ELb0ELb0EN7cutlass6half_tE19Flash_kernel_traitsILi256ELi64ELi64ELi8ES3_EELb1ELb1ELb0ELb0ELb0ELb0ELb0EEEvNS_16Flash_bwd_paramsE --------------------------
	.section	.nv.shared._ZN5flash44flash_bwd_dq_dk_dv_loop_seqk_parallel_kernelI23Flash_bwd_kernel_traitsILi256ELi64ELi64ELi8ELi4ELi2ELi2ELb0ELb0EN7cutlass6half_tE19Flash_kernel_traitsILi256ELi64ELi64ELi8ES3_EELb1ELb1ELb0ELb0ELb0ELb0ELb0EEEvNS_16Flash_bwd_paramsE,"aw",@nobits
	.sectionflags	@""
	.align	16
	.zero		1024


//--------------------- .nv.shared._ZN5flash44flash_bwd_dq_dk_dv_loop_seqk_parallel_kernelI23Flash_bwd_kernel_traitsILi256ELi64ELi64ELi8ELi4ELi2ELi2ELb0ELb0EN7cutlass6half_tE19Flash_kernel_traitsILi256ELi64ELi64ELi8ES3_EELb0ELb1ELb0ELb0ELb0ELb0ELb1EEEvNS_16Flash_bwd_paramsE --------------------------
	.section	.nv.shared._ZN5flash44flash_bwd_dq_dk_dv_loop_seqk_parallel_kernelI23Flash_bwd_kernel_traitsILi256ELi64ELi64ELi8ELi4ELi2ELi2ELb0ELb0EN7cutlass6half_tE19Flash_kernel_traitsILi256ELi64ELi64ELi8ES3_EELb0ELb1ELb0ELb0ELb0ELb0ELb1EEEvNS_16Flash_bwd_paramsE,"aw",@nobits
	.sectionflags	@""
	.align	16
	.zero		1024


//--------------------- .nv.shared._ZN5flash44flash_bwd_dq_dk_dv_loop_seqk_parallel_kernelI23Flash_bwd_kernel_traitsILi256ELi64ELi64ELi8ELi4ELi2ELi2ELb0ELb0EN7cutlass6half_tE19Flash_kernel_traitsILi256ELi64ELi64ELi8ES3_EELb1ELb1ELb0ELb0ELb0ELb1ELb0EEEvNS_16Flash_bwd_paramsE --------------------------
	.section	.nv.shared._ZN5flash44flash_bwd_dq_dk_dv_loop_seqk_parallel_kernelI23Flash_bwd_kernel_traitsILi256ELi64ELi64ELi8ELi4ELi2ELi2ELb0ELb0EN7cutlass6half_tE19Flash_kernel_traitsILi256ELi64ELi64ELi8ES3_EELb1ELb1ELb0ELb0ELb0ELb1ELb0EEEvNS_16Flash_bwd_paramsE,"aw",@nobits
	.sectionflags	@""
	.align	16
	.zero		1024


//--------------------- .nv.shared._ZN5flash44flash_bwd_dq_dk_dv_loop_seqk_parallel_kernelI23Flash_bwd_kernel_traitsILi256ELi64ELi64ELi8ELi4ELi2ELi2ELb0ELb0EN7cutlass6half_tE19Flash_kernel_traitsILi256ELi64ELi64ELi8ES3_EELb0ELb1ELb0ELb0ELb0ELb1ELb1EEEvNS_16Flash_bwd_paramsE --------------------------
	.section	.nv.shared._ZN5flash44flash_bwd_dq_dk_dv_loop_seqk_parallel_kernelI23Flash_bwd_kernel_traitsILi256ELi64ELi64ELi8ELi4ELi2ELi2ELb0ELb0EN7cutlass6half_tE19Flash_kernel_traitsILi256ELi64ELi64ELi8ES3_EELb0ELb1ELb0ELb0ELb0ELb1ELb1EEEvNS_16Flash_bwd_paramsE,"aw",@nobits
	.sectionflags	@""
	.align	16
	.zero		1024


//--------------------- .nv.shared._ZN5flash44flash_bwd_dq_dk_dv_loop_seqk_parallel_kernelI23Flash_bwd_kernel_traitsILi256ELi64ELi64ELi8ELi4ELi2ELi2ELb0ELb0EN7cutlass6half_tE19Flash_kernel_traitsILi256ELi64ELi64ELi8ES3_EELb1ELb1ELb0ELb1ELb0ELb0ELb0EEEvNS_16Flash_bwd_paramsE --------------------------
	.section	.nv.shared._ZN5flash44flash_bwd_dq_dk_dv_loop_seqk_parallel_kernelI23Flash_bwd_kernel_traitsILi256ELi64ELi64ELi8ELi4ELi2ELi2ELb0ELb0EN7cutlass6half_tE19Flash_kernel_traitsILi256ELi64ELi64ELi8ES3_EELb1ELb1ELb0ELb1ELb0ELb0ELb0EEEvNS_16Flash_bwd_paramsE,"aw",@nobits
	.sectionflags	@""
	.align	16
	.zero		1024


//--------------------- .nv.shared._ZN5flash44flash_bwd_dq_dk_dv_loop_seqk_parallel_kernelI23Flash_bwd_kernel_traitsILi256ELi64ELi64ELi8ELi4ELi2ELi2ELb0ELb0EN7cutlass6half_tE19Flash_kernel_traitsILi256ELi64ELi64ELi8ES3_EELb0ELb1ELb0ELb1ELb0ELb0ELb1EEEvNS_16Flash_bwd_paramsE --------------------------
	.section	.nv.shared._ZN5flash44flash_bwd_dq_dk_dv_loop_seqk_parallel_kernelI23Flash_bwd_kernel_traitsILi256ELi64ELi64ELi8ELi4ELi2ELi2ELb0ELb0EN7cutlass6half_tE19Flash_kernel_traitsILi256ELi64ELi64ELi8ES3_EELb0ELb1ELb0ELb1ELb0ELb0ELb1EEEvNS_16Flash_bwd_paramsE,"aw",@nobits
	.sectionflags	@""
	.align	16
	.zero		1024


//--------------------- .nv.shared._ZN5flash25flash_bwd_dot_do_o_kernelILb0E23Flash_bwd_kernel_traitsILi256ELi64ELi64ELi8ELi4ELi2ELi2ELb0ELb0EN7cutlass6half_tE19Flash_kernel_traitsILi256ELi64ELi64ELi8ES3_EEEEvNS_16Flash_bwd_paramsE --------------------------
	.section	.nv.shared._ZN5flash25flash_bwd_dot_do_o_kernelILb0E23Flash_bwd_kernel_traitsILi256ELi64ELi64ELi8ELi4ELi2ELi2ELb0ELb0EN7cutlass6half_tE19Flash_kernel_traitsILi256ELi64ELi64ELi8ES3_EEEEvNS_16Flash_bwd_paramsE,"aw",@nobits
	.sectionflags	@""
	.align	16
	.zero		1024


//--------------------- .nv.shared._ZN5flash25flash_bwd_dot_do_o_kernelILb1E23Flash_bwd_kernel_traitsILi256ELi64ELi64ELi8ELi4ELi2ELi2ELb0ELb0EN7cutlass6half_tE19Flash_kernel_traitsILi256ELi64ELi64ELi8ES3_EEEEvNS_16Flash_bwd_paramsE --------------------------
	.section	.nv.shared._ZN5flash25flash_bwd_dot_do_o_kernelILb1E23Flash_bwd_kernel_traitsILi256ELi64ELi64ELi8ELi4ELi2ELi2ELb0ELb0EN7cutlass6half_tE19Flash_kernel_traitsILi256ELi64ELi64ELi8ES3_EEEEvNS_16Flash_bwd_paramsE,"aw",@nobits
	.sectionflags	@""
	.align	16
	.zero		1024


//--------------------- .nv.constant0._ZN5flash27flash_bwd_convert_dq_kernelI23Flash_bwd_kernel_traitsILi256ELi64ELi32ELi8ELi4ELi1ELi2ELb1ELb1EN7cutlass6half_tE19Flash_kernel_traitsILi256ELi64ELi32ELi8ES3_EEEEvNS_16Flash_bwd_paramsEi --------------------------
	.section	.nv.constant0._ZN5flash27flash_bwd_convert_dq_kernelI23Flash_bwd_kernel_traitsILi256ELi64ELi32ELi8ELi4ELi1ELi2ELb1ELb1EN7cutlass6half_tE19Flash_kernel_traitsILi256ELi64ELi32ELi8ES3_EEEEvNS_16Flash_bwd_paramsEi,"a",@progbits
	.sectionflags	@""
	.align	4
.nv.constant0._ZN5flash27flash_bwd_convert_dq_kernelI23Flash_bwd_kernel_traitsILi256ELi64ELi32ELi8ELi4ELi1ELi2ELb1ELb1EN7cutlass6half_tE19Flash_kernel_traitsILi256ELi64ELi32ELi8ES3_EEEEvNS_16Flash_bwd_paramsEi:
	.zero		1172


//--------------------- .nv.constant0._ZN5flash44flash_bwd_dq_dk_dv_loop_seqk_parallel_kernelI23Flash_bwd_kernel_traitsILi256ELi64ELi32ELi8ELi4ELi1ELi2ELb1ELb1EN7cutlass6half_tE19Flash_kernel_traitsILi256ELi64ELi32ELi8ES3_EELb0ELb1ELb0ELb0ELb0ELb0ELb0EEEvNS_16Flash_bwd_paramsE --------------------------
	.section	.nv.constant0._ZN5flash44flash_bwd_dq_dk_dv_loop_seqk_parallel_kernelI23Flash_bwd_kernel_traitsILi256ELi64ELi32ELi8ELi4ELi1ELi2ELb1ELb1EN7cutlass6half_tE19Flash_kernel_traitsILi256ELi64ELi32ELi8ES3_EELb0ELb1ELb0ELb0ELb0ELb0ELb0EEEvNS_16Flash_bwd_paramsE,"a",@progbits
	.sectionflags	@""
	.align	4
.nv.constant0._ZN5flash44flash_bwd_dq_dk_dv_loop_seqk_parallel_kernelI23Flash_bwd_kernel_traitsILi256ELi64ELi32ELi8ELi4ELi1ELi2ELb1ELb1EN7cutlass6half_tE19Flash_kernel_traitsILi256ELi64ELi32ELi8ES3_EELb0ELb1ELb0ELb0ELb0ELb0ELb0EEEvNS_16Flash_bwd_paramsE:
	.zero		1168


//--------------------- .nv.constant0._ZN5flash44flash_bwd_dq_dk_dv_loop_seqk_parallel_kernelI23Flash_bwd_kernel_traitsILi256ELi64ELi32ELi8ELi4ELi1ELi2ELb1ELb1EN7cutlass6half_tE19Flash_kernel_traitsILi256ELi64ELi32ELi8ES3_EELb0ELb1ELb0ELb0ELb0ELb0ELb1EEEvNS_16Flash_bwd_paramsE --------------------------
	.section	.nv.constant0._ZN5flash44flash_bwd_dq_dk_dv_loop_seqk_parallel_kernelI23Flash_bwd_kernel_traitsILi256ELi64ELi32ELi8ELi4ELi1ELi2ELb1ELb1EN7cutlass6half_tE19Flash_kernel_traitsILi256ELi64ELi32ELi8ES3_EELb0ELb1ELb0ELb0ELb0ELb0ELb1EEEvNS_16Flash_bwd_paramsE,"a",@progbits
	.sectionflags	@""
	.align	4
.nv.constant0._ZN5flash44flash_bwd_dq_dk_dv_loop_seqk_parallel_kernelI23Flash_bwd_kernel_traitsILi256ELi64ELi32ELi8ELi4ELi1ELi2ELb1ELb1EN7cutlass6half_tE19Flash_kernel_traitsILi256ELi64ELi32ELi8ES3_EELb0ELb1ELb0ELb0ELb0ELb0ELb1EEEvNS_16Flash_bwd_paramsE:
	.zero		1168


//--------------------- .nv.constant0._ZN5flash44flash_bwd_dq_dk_dv_loop_seqk_parallel_kernelI23Flash_bwd_kernel_traitsILi256ELi64ELi32ELi8ELi4ELi1ELi2ELb1ELb1EN7cutlass6half_tE19Flash_kernel_traitsILi256ELi64ELi32ELi8ES3_EELb0ELb1ELb0ELb0ELb0ELb1ELb0EEEvNS_16Flash_bwd_paramsE --------------------------
	.section	.nv.constant0._ZN5flash44flash_bwd_dq_dk_dv_loop_seqk_parallel_kernelI23Flash_bwd_kernel_traitsILi256ELi64ELi32ELi8ELi4ELi1ELi2ELb1ELb1EN7cutlass6half_tE19Flash_kernel_traitsILi256ELi64ELi32ELi8ES3_EELb0ELb1ELb0ELb0ELb0ELb1ELb0EEEvNS_16Flash_bwd_paramsE,"a",@progbits
	.sectionflags	@""
	.align	4
.nv.constant0._ZN5flash44flash_bwd_dq_dk_dv_loop_seqk_parallel_kernelI23Flash_bwd_kernel_traitsILi256ELi64ELi32ELi8ELi4ELi1ELi2ELb1ELb1EN7cutlass6half_tE19Flash_kernel_traitsILi256ELi64ELi32ELi8ES3_EELb0ELb1ELb0ELb0ELb0ELb1ELb0EEEvNS_16Flash_bwd_paramsE:
	.zero		1168


//--------------------- .nv.constant0._ZN5flash44flash_bwd_dq_dk_dv_loop_seqk_parallel_kernelI23Flash_bwd_kernel_traitsILi256ELi64ELi32ELi8ELi4ELi1ELi2ELb1ELb1EN7cutlass6half_tE19Flash_kernel_traitsILi256ELi64ELi32ELi8ES3_EELb0ELb1ELb0ELb0ELb0ELb1ELb1EEEvNS_16Flash_bwd_paramsE --------------------------
	.section	.nv.constant0._ZN5flash44flash_bwd_dq_dk_dv_loop_seqk_parallel_kernelI23Flash_bwd_kernel_traitsILi256ELi64ELi32ELi8ELi4ELi1ELi2ELb1ELb1EN7cutlass6half_tE19Flash_kernel_traitsILi256ELi64ELi32ELi8ES3_EELb0ELb1ELb0ELb0ELb0ELb1ELb1EEEvNS_16Flash_bwd_paramsE,"a",@progbits
	.sectionflags	@""
	.align	4
.nv.constant0._ZN5flash44flash_bwd_dq_dk_dv_loop_seqk_parallel_kernelI23Flash_bwd_kernel_traitsILi256ELi64ELi32ELi8ELi4ELi1ELi2ELb1ELb1EN7cutlass6half_tE19Flash_kernel_traitsILi256ELi64ELi32ELi8ES3_EELb0ELb1ELb0ELb0ELb0ELb1ELb1EEEvNS_16Flash_bwd_paramsE:
	.zero		1168


//--------------------- .nv.constant0._ZN5flash44flash_bwd_dq_dk_dv_loop_seqk_parallel_kernelI23Flash_bwd_kernel_traitsILi256ELi64ELi32ELi8ELi4ELi1ELi2ELb1ELb1EN7cutlass6half_tE19Flash_kernel_traitsILi256ELi64ELi32ELi8ES3_EELb0ELb1ELb0ELb1ELb0ELb0ELb0EEEvNS_16Flash_bwd_paramsE --------------------------
	.section	.nv.constant0._ZN5flash44flash_bwd_dq_dk_dv_loop_seqk_parallel_kernelI23Flash_bwd_kernel_traitsILi256ELi64ELi32ELi8ELi4ELi1ELi2ELb1ELb1EN7cutlass6half_tE19Flash_kernel_traitsILi256ELi64ELi32ELi8ES3_EELb0ELb1ELb0ELb1ELb0ELb0ELb0EEEvNS_16Flash_bwd_paramsE,"a",@progbits
	.sectionflags	@""
	.align	4
.nv.constant0._ZN5flash44flash_bwd_dq_dk_dv_loop_seqk_parallel_kernelI23Flash_bwd_kernel_traitsILi256ELi64ELi32ELi8ELi4ELi1ELi2ELb1ELb1EN7cutlass6half_tE19Flash_kernel_traitsILi256ELi64ELi32ELi8ES3_EELb0ELb1ELb0ELb1ELb0ELb0ELb0EEEvNS_16Flash_bwd_paramsE:
	.zero		1168


//--------------------- .nv.constant0._ZN5flash44flash_bwd_dq_dk_dv_loop_seqk_parallel_kernelI23Flash_bwd_kernel_traitsILi256ELi64ELi32ELi8ELi4ELi1ELi2ELb1ELb1EN7cutlass6half_tE19Flash_kernel_traitsILi256ELi64ELi32ELi8ES3_EELb0ELb1ELb0ELb1ELb0ELb0ELb1EEEvNS_16Flash_bwd_paramsE --------------------------
	.section	.nv.constant0._ZN5flash44flash_bwd_dq_dk_dv_loop_seqk_parallel_kernelI23Flash_bwd_kernel_traitsILi256ELi64ELi32ELi8ELi4ELi1ELi2ELb1ELb1EN7cutlass6half_tE19Flash_kernel_traitsILi256ELi64ELi32ELi8ES3_EELb0ELb1ELb0ELb1ELb0ELb0ELb1EEEvNS_16Flash_bwd_paramsE,"a",@progbits
	.sectionflags	@""
	.align	4
.nv.constant0._ZN5flash44flash_bwd_dq_dk_dv_loop_seqk_parallel_kernelI23Flash_bwd_kernel_traitsILi256ELi64ELi32ELi8ELi4ELi1ELi2ELb1ELb1EN7cutlass6half_tE19Flash_kernel_traitsILi256ELi64ELi32ELi8ES3_EELb0ELb1ELb0ELb1ELb0ELb0ELb1EEEvNS_16Flash_bwd_paramsE:
	.zero		1168


//--------------------- .nv.constant0._ZN5flash25flash_bwd_dot_do_o_kernelILb0E23Flash_bwd_kernel_traitsILi256ELi64ELi32ELi8ELi4ELi1ELi2ELb1ELb1EN7cutlass6half_tE19Flash_kernel_traitsILi256ELi64ELi32ELi8ES3_EEEEvNS_16Flash_bwd_paramsE --------------------------
	.section	.nv.constant0._ZN5flash25flash_bwd_dot_do_o_kernelILb0E23Flash_bwd_kernel_traitsILi256ELi64ELi32ELi8ELi4ELi1ELi2ELb1ELb1EN7cutlass6half_tE19Flash_kernel_traitsILi256ELi64ELi32ELi8ES3_EEEEvNS_16Flash_bwd_paramsE,"a",@progbits
	.sectionflags	@""
	.align	4
.nv.constant0._ZN5flash25flash_bwd_dot_do_o_kernelILb0E23Flash_bwd_kernel_traitsILi256ELi64ELi32ELi8ELi4ELi1ELi2ELb1ELb1EN7cutlass6half_tE19Flash_kernel_traitsILi256ELi64ELi32ELi8ES3_EEEEvNS_16Flash_bwd_paramsE:
	.zero		1168


//--------------------- .nv.constant0._ZN5flash25flash_bwd_dot_do_o_kernelILb1E23Flash_bwd_kernel_traitsILi256ELi64ELi32ELi8ELi4ELi1ELi2ELb1ELb1EN7cutlass6half_tE19Flash_kernel_traitsILi256ELi64ELi32ELi8ES3_EEEEvNS_16Flash_bwd_paramsE --------------------------
	.section	.nv.constant0._ZN5flash25flash_bwd_dot_do_o_kernelILb1E23Flash_bwd_kernel_traitsILi256ELi64ELi32ELi8ELi4ELi1ELi2ELb1ELb1EN7cutlass6half_tE19Flash_kernel_traitsILi256ELi64ELi32ELi8ES3_EEEEvNS_16Flash_bwd_paramsE,"a",@progbits
	.sectionflags	@""
	.align	4
.nv.constant0._ZN5flash25flash_bwd_dot_do_o_kernelILb1E23Flash_bwd_kernel_traitsILi256ELi64ELi32ELi8ELi4ELi1ELi2ELb1ELb1EN7cutlass6half_tE19Flash_kernel_traitsILi256ELi64ELi32ELi8ES3_EEEEvNS_16Flash_bwd_paramsE:
	.zero		1168


//--------------------- .nv.constant0._ZN5flash44flash_bwd_dq_dk_dv_loop_seqk_parallel_kernelI23Flash_bwd_kernel_traitsILi256ELi64ELi64ELi8ELi4ELi2ELi2ELb0ELb1EN7cutlass6half_tE19Flash_kernel_traitsILi256ELi64ELi64ELi8ES3_EELb0ELb1ELb0ELb0ELb0ELb0ELb0EEEvNS_16Flash_bwd_paramsE --------------------------
	.section	.nv.constant0._ZN5flash44flash_bwd_dq_dk_dv_loop_seqk_parallel_kernelI23Flash_bwd_kernel_traitsILi256ELi64ELi64ELi8ELi4ELi2ELi2ELb0ELb1EN7cutlass6half_tE19Flash_kernel_traitsILi256ELi64ELi64ELi8ES3_EELb0ELb1ELb0ELb0ELb0ELb0ELb0EEEvNS_16Flash_bwd_paramsE,"a",@progbits
	.sectionflags	@""
	.align	4
.nv.constant0._ZN5flash44flash_bwd_dq_dk_dv_loop_seqk_parallel_kernelI23Flash_bwd_kernel_traitsILi256ELi64ELi64ELi8ELi4ELi2ELi2ELb0ELb1EN7cutlass6half_tE19Flash_kernel_traitsILi256ELi64ELi64ELi8ES3_EELb0ELb1ELb0ELb0ELb0ELb0ELb0EEEvNS_16Flash_bwd_paramsE:
	.zero		1168


//--------------------- .nv.constant0._ZN5flash44flash_bwd_dq_dk_dv_loop_seqk_parallel_kernelI23Flash_bwd_kernel_traitsILi256ELi64ELi64ELi8ELi4ELi2ELi2ELb0ELb1EN7cutlass6half_tE19Flash_kernel_traitsILi256ELi64ELi64ELi8ES3_EELb0ELb1ELb0ELb0ELb0ELb1ELb0EEEvNS_16Flash_bwd_paramsE --------------------------
	.section	.nv.constant0._ZN5flash44flash_bwd_dq_dk_dv_loop_seqk_parallel_kernelI23Flash_bwd_kernel_traitsILi256ELi64ELi64ELi8ELi4ELi2ELi2ELb0ELb1EN7cutlass6half_tE19Flash_kernel_traitsILi256ELi64ELi64ELi8ES3_EELb0ELb1ELb0ELb0ELb0ELb1ELb0EEEvNS_16Flash_bwd_paramsE,"a",@progbits
	.sectionflags	@""
	.align	4
.nv.constant0._ZN5flash44flash_bwd_dq_dk_dv_loop_seqk_parallel_kernelI23Flash_bwd_kernel_traitsILi256ELi64ELi64ELi8ELi4ELi2ELi2ELb0ELb1EN7cutlass6half_tE19Flash_kernel_traitsILi256ELi64ELi64ELi8ES3_EELb0ELb1ELb0ELb0ELb0ELb1ELb0EEEvNS_16Flash_bwd_paramsE:
	.zero		1168


//--------------------- .nv.constant0._ZN5flash44flash_bwd_dq_dk_dv_loop_seqk_parallel_kernelI23Flash_bwd_kernel_traitsILi256ELi64ELi64ELi8ELi4ELi2ELi2ELb0ELb1EN7cutlass6half_tE19Flash_kernel_traitsILi256ELi64ELi64ELi8ES3_EELb0ELb1ELb0ELb1ELb0ELb0ELb0EEEvNS_16Flash_bwd_paramsE --------------------------
	.section	.nv.constant0._ZN5flash44flash_bwd_dq_dk_dv_loop_seqk_parallel_kernelI23Flash_bwd_kernel_traitsILi256ELi64ELi64ELi8ELi4ELi2ELi2ELb0ELb1EN7cutlass6half_tE19Flash_kernel_traitsILi256ELi64ELi64ELi8ES3_EELb0ELb1ELb0ELb1ELb0ELb0ELb0EEEvNS_16Flash_bwd_paramsE,"a",@progbits
	.sectionflags	@""
	.align	4
.nv.constant0._ZN5flash44flash_bwd_dq_dk_dv_loop_seqk_parallel_kernelI23Flash_bwd_kernel_traitsILi256ELi64ELi64ELi8ELi4ELi2ELi2ELb0ELb1EN7cutlass6half_tE19Flash_kernel_traitsILi256ELi64ELi64ELi8ES3_EELb0ELb1ELb0ELb1ELb0ELb0ELb0EEEvNS_16Flash_bwd_paramsE:
	.zero		1168


//--------------------- .nv.constant0._ZN5flash44flash_bwd_dq_dk_dv_loop_seqk_parallel_kernelI23Flash_bwd_kernel_traitsILi256ELi64ELi64ELi8ELi4ELi2ELi2ELb0ELb0EN7cutlass6half_tE19Flash_kernel_traitsILi256ELi64ELi64ELi8ES3_EELb0ELb1ELb0ELb0ELb0ELb0ELb0EEEvNS_16Flash_bwd_paramsE --------------------------
	.section	.nv.constant0._ZN5flash44flash_bwd_dq_dk_dv_loop_seqk_parallel_kernelI23Flash_bwd_kernel_traitsILi256ELi64ELi64ELi8ELi4ELi2ELi2ELb0ELb0EN7cutlass6half_tE19Flash_kernel_traitsILi256ELi64ELi64ELi8ES3_EELb0ELb1ELb0ELb0ELb0ELb0ELb0EEEvNS_16Flash_bwd_paramsE,"a",@progbits
	.sectionflags	@""
	.align	4
.nv.constant0._ZN5flash44flash_bwd_dq_dk_dv_loop_seqk_parallel_kernelI23Flash_bwd_kernel_traitsILi256ELi64ELi64ELi8ELi4ELi2ELi2ELb0ELb0EN7cutlass6half_tE19Flash_kernel_traitsILi256ELi64ELi64ELi8ES3_EELb0ELb1ELb0ELb0ELb0ELb0ELb0EEEvNS_16Flash_bwd_paramsE:
	.zero		1168


//--------------------- .nv.constant0._ZN5flash44flash_bwd_dq_dk_dv_loop_seqk_parallel_kernelI23Flash_bwd_kernel_traitsILi256ELi64ELi64ELi8ELi4ELi2ELi2ELb0ELb0EN7cutlass6half_tE19Flash_kernel_traitsILi256ELi64ELi64ELi8ES3_EELb0ELb1ELb0ELb0ELb0ELb1ELb0EEEvNS_16Flash_bwd_paramsE --------------------------
	.section	.nv.constant0._ZN5flash44flash_bwd_dq_dk_dv_loop_seqk_parallel_kernelI23Flash_bwd_kernel_traitsILi256ELi64ELi64ELi8ELi4ELi2ELi2ELb0ELb0EN7cutlass6half_tE19Flash_kernel_traitsILi256ELi64ELi64ELi8ES3_EELb0ELb1ELb0ELb0ELb0ELb1ELb0EEEvNS_16Flash_bwd_paramsE,"a",@progbits
	.sectionflags	@""
	.align	4
.nv.constant0._ZN5flash44flash_bwd_dq_dk_dv_loop_seqk_parallel_kernelI23Flash_bwd_kernel_traitsILi256ELi64ELi64ELi8ELi4ELi2ELi2ELb0ELb0EN7cutlass6half_tE19Flash_kernel_traitsILi256ELi64ELi64ELi8ES3_EELb0ELb1ELb0ELb0ELb0ELb1ELb0EEEvNS_16Flash_bwd_paramsE:
	.zero		1168


//--------------------- .nv.constant0._ZN5flash44flash_bwd_dq_dk_dv_loop_seqk_parallel_kernelI23Flash_bwd_kernel_traitsILi256ELi64ELi64ELi8ELi4ELi2ELi2ELb0ELb0EN7cutlass6half_tE19Flash_kernel_traitsILi256ELi64ELi64ELi8ES3_EELb0ELb1ELb0ELb1ELb0ELb0ELb0EEEvNS_16Flash_bwd_paramsE --------------------------
	.section	.nv.constant0._ZN5flash44flash_bwd_dq_dk_dv_loop_seqk_parallel_kernelI23Flash_bwd_kernel_traitsILi256ELi64ELi64ELi8ELi4ELi2ELi2ELb0ELb0EN7cutlass6half_tE19Flash_kernel_traitsILi256ELi64ELi64ELi8ES3_EELb0ELb1ELb0ELb1ELb0ELb0ELb0EEEvNS_16Flash_bwd_paramsE,"a",@progbits
	.sectionflags	@""
	.align	4
.nv.constant0._ZN5flash44flash_bwd_dq_dk_dv_loop_seqk_parallel_kernelI23Flash_bwd_kernel_traitsILi256ELi64ELi64ELi8ELi4ELi2ELi2ELb0ELb0EN7cutlass6half_tE19Flash_kernel_traitsILi256ELi64ELi64ELi8ES3_EELb0ELb1ELb0ELb1ELb0ELb0ELb0EEEvNS_16Flash_bwd_paramsE:
	.zero		1168


//--------------------- .nv.constant0._ZN5flash27flash_bwd_convert_dq_kernelI23Flash_bwd_kernel_traitsILi256ELi64ELi64ELi8ELi4ELi2ELi2ELb0ELb1EN7cutlass6half_tE19Flash_kernel_traitsILi256ELi64ELi64ELi8ES3_EEEEvNS_16Flash_bwd_paramsEi --------------------------
	.section	.nv.constant0._ZN5flash27flash_bwd_convert_dq_kernelI23Flash_bwd_kernel_traitsILi256ELi64ELi64ELi8ELi4ELi2ELi2ELb0ELb1EN7cutlass6half_tE19Flash_kernel_traitsILi256ELi64ELi64ELi8ES3_EEEEvNS_16Flash_bwd_paramsEi,"a",@progbits
	.sectionflags	@""
	.align	4
.nv.constant0._ZN5flash27flash_bwd_convert_dq_kernelI23Flash_bwd_kernel_traitsILi256ELi64ELi64ELi8ELi4ELi2ELi2ELb0ELb1EN7cutlass6half_tE19Flash_kernel_traitsILi256ELi64ELi64ELi8ES3_EEEEvNS_16Flash_bwd_paramsEi:
	.zero		1172


//--------------------- .nv.constant0._ZN5flash44flash_bwd_dq_dk_dv_loop_seqk_parallel_kernelI23Flash_bwd_kernel_traitsILi256ELi64ELi64ELi8ELi4ELi2ELi2ELb0ELb1EN7cutlass6half_tE19Flash_kernel_traitsILi256ELi64ELi64ELi8ES3_EELb1ELb1ELb0ELb0ELb0ELb0ELb0EEEvNS_16Flash_bwd_paramsE --------------------------
	.section	.nv.constant0._ZN5flash44flash_bwd_dq_dk_dv_loop_seqk_parallel_kernelI23Flash_bwd_kernel_traitsILi256ELi64ELi64ELi8ELi4ELi2ELi2ELb0ELb1EN7cutlass6half_tE19Flash_kernel_traitsILi256ELi64ELi64ELi8ES3_EELb1ELb1ELb0ELb0ELb0ELb0ELb0EEEvNS_16Flash_bwd_paramsE,"a",@progbits
	.sectionflags	@""
	.align	4
.nv.constant0._ZN5flash44flash_bwd_dq_dk_dv_loop_seqk_parallel_kernelI23Flash_bwd_kernel_traitsILi256ELi64ELi64ELi8ELi4ELi2ELi2ELb0ELb1EN7cutlass6half_tE19Flash_kernel_traitsILi256ELi64ELi64ELi8ES3_EELb1ELb1ELb0ELb0ELb0ELb0ELb0EEEvNS_16Flash_bwd_paramsE:
	.zero		1168


//--------------------- .nv.constant0._ZN5flash44flash_bwd_dq_dk_dv_loop_seqk_parallel_kernelI23Flash_bwd_kernel_traitsILi256ELi64ELi64ELi8ELi4ELi2ELi2ELb0ELb1EN7cutlass6half_tE19Flash_kernel_traitsILi256ELi64ELi64ELi8ES3_EELb0ELb1ELb0ELb0ELb0ELb0ELb1EEEvNS_16Flash_bwd_paramsE --------------------------
	.section	.nv.constant0._ZN5flash44flash_bwd_dq_dk_dv_loop_seqk_parallel_kernelI23Flash_bwd_kernel_traitsILi256ELi64ELi64ELi8ELi4ELi2ELi2ELb0ELb1EN7cutlass6half_tE19Flash_kernel_traitsILi256ELi64ELi64ELi8ES3_EELb0ELb1ELb0ELb0ELb0ELb0ELb1EEEvNS_16Flash_bwd_paramsE,"a",@progbits
	.sectionflags	@""
	.align	4
.nv.constant0._ZN5flash44flash_bwd_dq_dk_dv_loop_seqk_parallel_kernelI23Flash_bwd_kernel_traitsILi256ELi64ELi64ELi8ELi4ELi2ELi2ELb0ELb1EN7cutlass6half_tE19Flash_kernel_traitsILi256ELi64ELi64ELi8ES3_EELb0ELb1ELb0ELb0ELb0ELb0ELb1EEEvNS_16Flash_bwd_paramsE:
	.zero		1168


//--------------------- .nv.constant0._ZN5flash44flash_bwd_dq_dk_dv_loop_seqk_parallel_kernelI23Flash_bwd_kernel_traitsILi256ELi64ELi64ELi8ELi4ELi2ELi2ELb0ELb1EN7cutlass6half_tE19Flash_kernel_traitsILi256ELi64ELi64ELi8ES3_EELb1ELb1ELb0ELb0ELb0ELb1ELb0EEEvNS_16Flash_bwd_paramsE --------------------------
	.section	.nv.constant0._ZN5flash44flash_bwd_dq_dk_dv_loop_seqk_parallel_kernelI23Flash_bwd_kernel_traitsILi256ELi64ELi64ELi8ELi4ELi2ELi2ELb0ELb1EN7cutlass6half_tE19Flash_kernel_traitsILi256ELi64ELi64ELi8ES3_EELb1ELb1ELb0ELb0ELb0ELb1ELb0EEEvNS_16Flash_bwd_paramsE,"a",@progbits
	.sectionflags	@""
	.align	4
.nv.constant0._ZN5flash44flash_bwd_dq_dk_dv_loop_seqk_parallel_kernelI23Flash_bwd_kernel_traitsILi256ELi64ELi64ELi8ELi4ELi2ELi2ELb0ELb1EN7cutlass6half_tE19Flash_kernel_traitsILi256ELi64ELi64ELi8ES3_EELb1ELb1ELb0ELb0ELb0ELb1ELb0EEEvNS_16Flash_bwd_paramsE:
	.zero		1168


//--------------------- .nv.constant0._ZN5flash44flash_bwd_dq_dk_dv_loop_seqk_parallel_kernelI23Flash_bwd_kernel_traitsILi256ELi64ELi64ELi8ELi4ELi2ELi2ELb0ELb1EN7cutlass6half_tE19Flash_kernel_traitsILi256ELi64ELi64ELi8ES3_EELb0ELb1ELb0ELb0ELb0ELb1ELb1EEEvNS_16Flash_bwd_paramsE --------------------------
	.section	.nv.constant0._ZN5flash44flash_bwd_dq_dk_dv_loop_seqk_parallel_kernelI23Flash_bwd_kernel_traitsILi256ELi64ELi64ELi8ELi4ELi2ELi2ELb0ELb1EN7cutlass6half_tE19Flash_kernel_traitsILi256ELi64ELi64ELi8ES3_EELb0ELb1ELb0ELb0ELb0ELb1ELb1EEEvNS_16Flash_bwd_paramsE,"a",@progbits
	.sectionflags	@""
	.align	4
.nv.constant0._ZN5flash44flash_bwd_dq_dk_dv_loop_seqk_parallel_kernelI23Flash_bwd_kernel_traitsILi256ELi64ELi64ELi8ELi4ELi2ELi2ELb0ELb1EN7cutlass6half_tE19Flash_kernel_traitsILi256ELi64ELi64ELi8ES3_EELb0ELb1ELb0ELb0ELb0ELb1ELb1EEEvNS_16Flash_bwd_paramsE:
	.zero		1168


//--------------------- .nv.constant0._ZN5flash44flash_bwd_dq_dk_dv_loop_seqk_parallel_kernelI23Flash_bwd_kernel_traitsILi256ELi64ELi64ELi8ELi4ELi2ELi2ELb0ELb1EN7cutlass6half_tE19Flash_kernel_traitsILi256ELi64ELi64ELi8ES3_EELb1ELb1ELb0ELb1ELb0ELb0ELb0EEEvNS_16Flash_bwd_paramsE --------------------------
	.section	.nv.constant0._ZN5flash44flash_bwd_dq_dk_dv_loop_seqk_parallel_kernelI23Flash_bwd_kernel_traitsILi256ELi64ELi64ELi8ELi4ELi2ELi2ELb0ELb1EN7cutlass6half_tE19Flash_kernel_traitsILi256ELi64ELi64ELi8ES3_EELb1ELb1ELb0ELb1ELb0ELb0ELb0EEEvNS_16Flash_bwd_paramsE,"a",@progbits
	.sectionflags	@""
	.align	4
.nv.constant0._ZN5flash44flash_bwd_dq_dk_dv_loop_seqk_parallel_kernelI23Flash_bwd_kernel_traitsILi256ELi64ELi64ELi8ELi4ELi2ELi2ELb0ELb1EN7cutlass6half_tE19Flash_kernel_traitsILi256ELi64ELi64ELi8ES3_EELb1ELb1ELb0ELb1ELb0ELb0ELb0EEEvNS_16Flash_bwd_paramsE:
	.zero		1168


//--------------------- .nv.constant0._ZN5flash44flash_bwd_dq_dk_dv_loop_seqk_parallel_kernelI23Flash_bwd_kernel_traitsILi256ELi64ELi64ELi8ELi4ELi2ELi2ELb0ELb1EN7cutlass6half_tE19Flash_kernel_traitsILi256ELi64ELi64ELi8ES3_EELb0ELb1ELb0ELb1ELb0ELb0ELb1EEEvNS_16Flash_bwd_paramsE --------------------------
	.section	.nv.constant0._ZN5flash44flash_bwd_dq_dk_dv_loop_seqk_parallel_kernelI23Flash_bwd_kernel_traitsILi256ELi64ELi64ELi8ELi4ELi2ELi2ELb0ELb1EN7cutlass6half_tE19Flash_kernel_traitsILi256ELi64ELi64ELi8ES3_EELb0ELb1ELb0ELb1ELb0ELb0ELb1EEEvNS_16Flash_bwd_paramsE,"a",@progbits
	.sectionflags	@""
	.align	4
.nv.constant0._ZN5flash44flash_bwd_dq_dk_dv_loop_seqk_parallel_kernelI23Flash_bwd_kernel_traitsILi256ELi64ELi64ELi8ELi4ELi2ELi2ELb0ELb1EN7cutlass6half_tE19Flash_kernel_traitsILi256ELi64ELi64ELi8ES3_EELb0ELb1ELb0ELb1ELb0ELb0ELb1EEEvNS_16Flash_bwd_paramsE:
	.zero		1168


//--------------------- .nv.constant0._ZN5flash25flash_bwd_dot_do_o_kernelILb0E23Flash_bwd_kernel_traitsILi256ELi64ELi64ELi8ELi4ELi2ELi2ELb0ELb1EN7cutlass6half_tE19Flash_kernel_traitsILi256ELi64ELi64ELi8ES3_EEEEvNS_16Flash_bwd_paramsE --------------------------
	.section	.nv.constant0._ZN5flash25flash_bwd_dot_do_o_kernelILb0E23Flash_bwd_kernel_traitsILi256ELi64ELi64ELi8ELi4ELi2ELi2ELb0ELb1EN7cutlass6half_tE19Flash_kernel_traitsILi256ELi64ELi64ELi8ES3_EEEEvNS_16Flash_bwd_paramsE,"a",@progbits
	.sectionflags	@""
	.align	4
.nv.constant0._ZN5flash25flash_bwd_dot_do_o_kernelILb0E23Flash_bwd_kernel_traitsILi256ELi64ELi64ELi8ELi4ELi2ELi2ELb0ELb1EN7cutlass6half_tE19Flash_kernel_traitsILi256ELi64ELi64ELi8ES3_EEEEvNS_16Flash_bwd_paramsE:
	.zero		1168


//--------------------- .nv.constant0._ZN5flash25flash_bwd_dot_do_o_kernelILb1E23Flash_bwd_kernel_traitsILi256ELi64ELi64ELi8ELi4ELi2ELi2ELb0ELb1EN7cutlass6half_tE19Flash_kernel_traitsILi256ELi64ELi64ELi8ES3_EEEEvNS_16Flash_bwd_paramsE --------------------------
	.section	.nv.constant0._ZN5flash25flash_bwd_dot_do_o_kernelILb1E23Flash_bwd_kernel_traitsILi256ELi64ELi64ELi8ELi4ELi2ELi2ELb0ELb1EN7cutlass6half_tE19Flash_kernel_traitsILi256ELi64ELi64ELi8ES3_EEEEvNS_16Flash_bwd_paramsE,"a",@progbits
	.sectionflags	@""
	.align	4
.nv.constant0._ZN5flash25flash_bwd_dot_do_o_kernelILb1E23Flash_bwd_kernel_traitsILi256ELi64ELi64ELi8ELi4ELi2ELi2ELb0ELb1EN7cutlass6half_tE19Flash_kernel_traitsILi256ELi64ELi64ELi8ES3_EEEEvNS_16Flash_bwd_paramsE:
	.zero		1168


//--------------------- .nv.constant0._ZN5flash27flash_bwd_convert_dq_kernelI23Flash_bwd_kernel_traitsILi256ELi64ELi64ELi8ELi4ELi2ELi2ELb0ELb0EN7cutlass6half_tE19Flash_kernel_traitsILi256ELi64ELi64ELi8ES3_EEEEvNS_16Flash_bwd_paramsEi --------------------------
	.section	.nv.constant0._ZN5flash27flash_bwd_convert_dq_kernelI23Flash_bwd_kernel_traitsILi256ELi64ELi64ELi8ELi4ELi2ELi2ELb0ELb0EN7cutlass6half_tE19Flash_kernel_traitsILi256ELi64ELi64ELi8ES3_EEEEvNS_16Flash_bwd_paramsEi,"a",@progbits
	.sectionflags	@""
	.align	4
.nv.constant0._ZN5flash27flash_bwd_convert_dq_kernelI23Flash_bwd_kernel_traitsILi256ELi64ELi64ELi8ELi4ELi2ELi2ELb0ELb0EN7cutlass6half_tE19Flash_kernel_traitsILi256ELi64ELi64ELi8ES3_EEEEvNS_16Flash_bwd_paramsEi:
	.zero		1172


//--------------------- .nv.constant0._ZN5flash44flash_bwd_dq_dk_dv_loop_seqk_parallel_kernelI23Flash_bwd_kernel_traitsILi256ELi64ELi64ELi8ELi4ELi2ELi2ELb0ELb0EN7cutlass6half_tE19Flash_kernel_traitsILi256ELi64ELi64ELi8ES3_EELb1ELb1ELb0ELb0ELb0ELb0ELb0EEEvNS_16Flash_bwd_paramsE --------------------------
	.section	.nv.constant0._ZN5flash44flash_bwd_dq_dk_dv_loop_seqk_parallel_kernelI23Flash_bwd_kernel_traitsILi256ELi64ELi64ELi8ELi4ELi2ELi2ELb0ELb0EN7cutlass6half_tE19Flash_kernel_traitsILi256ELi64ELi64ELi8ES3_EELb1ELb1ELb0ELb0ELb0ELb0ELb0EEEvNS_16Flash_bwd_paramsE,"a",@progbits
	.sectionflags	@""
	.align	4
.nv.constant0._ZN5flash44flash_bwd_dq_dk_dv_loop_seqk_parallel_kernelI23Flash_bwd_kernel_traitsILi256ELi64ELi64ELi8ELi4ELi2ELi2ELb0ELb0EN7cutlass6half_tE19Flash_kernel_traitsILi256ELi64ELi64ELi8ES3_EELb1ELb1ELb0ELb0ELb0ELb0ELb0EEEvNS_16Flash_bwd_paramsE:
	.zero		1168


//--------------------- .nv.constant0._ZN5flash44flash_bwd_dq_dk_dv_loop_seqk_parallel_kernelI23Flash_bwd_kernel_traitsILi256ELi64ELi64ELi8ELi4ELi2ELi2ELb0ELb0EN7cutlass6half_tE19Flash_kernel_traitsILi256ELi64ELi64ELi8ES3_EELb0ELb1ELb0ELb0ELb0ELb0ELb1EEEvNS_16Flash_bwd_paramsE --------------------------
	.section	.nv.constant0._ZN5flash44flash_bwd_dq_dk_dv_loop_seqk_parallel_kernelI23Flash_bwd_kernel_traitsILi256ELi64ELi64ELi8ELi4ELi2ELi2ELb0ELb0EN7cutlass6half_tE19Flash_kernel_traitsILi256ELi64ELi64ELi8ES3_EELb0ELb1ELb0ELb0ELb0ELb0ELb1EEEvNS_16Flash_bwd_paramsE,"a",@progbits
	.sectionflags	@""
	.align	4
.nv.constant0._ZN5flash44flash_bwd_dq_dk_dv_loop_seqk_parallel_kernelI23Flash_bwd_kernel_traitsILi256ELi64ELi64ELi8ELi4ELi2ELi2ELb0ELb0EN7cutlass6half_tE19Flash_kernel_traitsILi256ELi64ELi64ELi8ES3_EELb0ELb1ELb0ELb0ELb0ELb0ELb1EEEvNS_16Flash_bwd_paramsE:
	.zero		1168


//--------------------- .nv.constant0._ZN5flash44flash_bwd_dq_dk_dv_loop_seqk_parallel_kernelI23Flash_bwd_kernel_traitsILi256ELi64ELi64ELi8ELi4ELi2ELi2ELb0ELb0EN7cutlass6half_tE19Flash_kernel_traitsILi256ELi64ELi64ELi8ES3_EELb1ELb1ELb0ELb0ELb0ELb1ELb0EEEvNS_16Flash_bwd_paramsE --------------------------
	.section	.nv.constant0._ZN5flash44flash_bwd_dq_dk_dv_loop_seqk_parallel_kernelI23Flash_bwd_kernel_traitsILi256ELi64ELi64ELi8ELi4ELi2ELi2ELb0ELb0EN7cutlass6half_tE19Flash_kernel_traitsILi256ELi64ELi64ELi8ES3_EELb1ELb1ELb0ELb0ELb0ELb1ELb0EEEvNS_16Flash_bwd_paramsE,"a",@progbits
	.sectionflags	@""
	.align	4
.nv.constant0._ZN5flash44flash_bwd_dq_dk_dv_loop_seqk_parallel_kernelI23Flash_bwd_kernel_traitsILi256ELi64ELi64ELi8ELi4ELi2ELi2ELb0ELb0EN7cutlass6half_tE19Flash_kernel_traitsILi256ELi64ELi64ELi8ES3_EELb1ELb1ELb0ELb0ELb0ELb1ELb0EEEvNS_16Flash_bwd_paramsE:
	.zero		1168


//--------------------- .nv.constant0._ZN5flash44flash_bwd_dq_dk_dv_loop_seqk_parallel_kernelI23Flash_bwd_kernel_traitsILi256ELi64ELi64ELi8ELi4ELi2ELi2ELb0ELb0EN7cutlass6half_tE19Flash_kernel_traitsILi256ELi64ELi64ELi8ES3_EELb0ELb1ELb0ELb0ELb0ELb1ELb1EEEvNS_16Flash_bwd_paramsE --------------------------
	.section	.nv.constant0._ZN5flash44flash_bwd_dq_dk_dv_loop_seqk_parallel_kernelI23Flash_bwd_kernel_traitsILi256ELi64ELi64ELi8ELi4ELi2ELi2ELb0ELb0EN7cutlass6half_tE19Flash_kernel_traitsILi256ELi64ELi64ELi8ES3_EELb0ELb1ELb0ELb0ELb0ELb1ELb1EEEvNS_16Flash_bwd_paramsE,"a",@progbits
	.sectionflags	@""
	.align	4
.nv.constant0._ZN5flash44flash_bwd_dq_dk_dv_loop_seqk_parallel_kernelI23Flash_bwd_kernel_traitsILi256ELi64ELi64ELi8ELi4ELi2ELi2ELb0ELb0EN7cutlass6half_tE19Flash_kernel_traitsILi256ELi64ELi64ELi8ES3_EELb0ELb1ELb0ELb0ELb0ELb1ELb1EEEvNS_16Flash_bwd_paramsE:
	.zero		1168


//--------------------- .nv.constant0._ZN5flash44flash_bwd_dq_dk_dv_loop_seqk_parallel_kernelI23Flash_bwd_kernel_traitsILi256ELi64ELi64ELi8ELi4ELi2ELi2ELb0ELb0EN7cutlass6half_tE19Flash_kernel_traitsILi256ELi64ELi64ELi8ES3_EELb1ELb1ELb0ELb1ELb0ELb0ELb0EEEvNS_16Flash_bwd_paramsE --------------------------
	.section	.nv.constant0._ZN5flash44flash_bwd_dq_dk_dv_loop_seqk_parallel_kernelI23Flash_bwd_kernel_traitsILi256ELi64ELi64ELi8ELi4ELi2ELi2ELb0ELb0EN7cutlass6half_tE19Flash_kernel_traitsILi256ELi64ELi64ELi8ES3_EELb1ELb1ELb0ELb1ELb0ELb0ELb0EEEvNS_16Flash_bwd_paramsE,"a",@progbits
	.sectionflags	@""
	.align	4
.nv.constant0._ZN5flash44flash_bwd_dq_dk_dv_loop_seqk_parallel_kernelI23Flash_bwd_kernel_traitsILi256ELi64ELi64ELi8ELi4ELi2ELi2ELb0ELb0EN7cutlass6half_tE19Flash_kernel_traitsILi256ELi64ELi64ELi8ES3_EELb1ELb1ELb0ELb1ELb0ELb0ELb0EEEvNS_16Flash_bwd_paramsE:
	.zero		1168


//--------------------- .nv.constant0._ZN5flash44flash_bwd_dq_dk_dv_loop_seqk_parallel_kernelI23Flash_bwd_kernel_traitsILi256ELi64ELi64ELi8ELi4ELi2ELi2ELb0ELb0EN7cutlass6half_tE19Flash_kernel_traitsILi256ELi64ELi64ELi8ES3_EELb0ELb1ELb0ELb1ELb0ELb0ELb1EEEvNS_16Flash_bwd_paramsE --------------------------
	.section	.nv.constant0._ZN5flash44flash_bwd_dq_dk_dv_loop_seqk_parallel_kernelI23Flash_bwd_kernel_traitsILi256ELi64ELi64ELi8ELi4ELi2ELi2ELb0ELb0EN7cutlass6half_tE19Flash_kernel_traitsILi256ELi64ELi64ELi8ES3_EELb0ELb1ELb0ELb1ELb0ELb0ELb1EEEvNS_16Flash_bwd_paramsE,"a",@progbits
	.sectionflags	@""
	.align	4
.nv.constant0._ZN5flash44flash_bwd_dq_dk_dv_loop_seqk_parallel_kernelI23Flash_bwd_kernel_traitsILi256ELi64ELi64ELi8ELi4ELi2ELi2ELb0ELb0EN7cutlass6half_tE19Flash_kernel_traitsILi256ELi64ELi64ELi8ES3_EELb0ELb1ELb0ELb1ELb0ELb0ELb1EEEvNS_16Flash_bwd_paramsE:
	.zero		1168


//--------------------- .nv.constant0._ZN5flash25flash_bwd_dot_do_o_kernelILb0E23Flash_bwd_kernel_traitsILi256ELi64ELi64ELi8ELi4ELi2ELi2ELb0ELb0EN7cutlass6half_tE19Flash_kernel_traitsILi256ELi64ELi64ELi8ES3_EEEEvNS_16Flash_bwd_paramsE --------------------------
	.section	.nv.constant0._ZN5flash25flash_bwd_dot_do_o_kernelILb0E23Flash_bwd_kernel_traitsILi256ELi64ELi64ELi8ELi4ELi2ELi2ELb0ELb0EN7cutlass6half_tE19Flash_kernel_traitsILi256ELi64ELi64ELi8ES3_EEEEvNS_16Flash_bwd_paramsE,"a",@progbits
	.sectionflags	@""
	.align	4
.nv.constant0._ZN5flash25flash_bwd_dot_do_o_kernelILb0E23Flash_bwd_kernel_traitsILi256ELi64ELi64ELi8ELi4ELi2ELi2ELb0ELb0EN7cutlass6half_tE19Flash_kernel_traitsILi256ELi64ELi64ELi8ES3_EEEEvNS_16Flash_bwd_paramsE:
	.zero		1168


//--------------------- .nv.constant0._ZN5flash25flash_bwd_dot_do_o_kernelILb1E23Flash_bwd_kernel_traitsILi256ELi64ELi64ELi8ELi4ELi2ELi2ELb0ELb0EN7cutlass6half_tE19Flash_kernel_traitsILi256ELi64ELi64ELi8ES3_EEEEvNS_16Flash_bwd_paramsE --------------------------
	.section	.nv.constant0._ZN5flash25flash_bwd_dot_do_o_kernelILb1E23Flash_bwd_kernel_traitsILi256ELi64ELi64ELi8ELi4ELi2ELi2ELb0ELb0EN7cutlass6half_tE19Flash_kernel_traitsILi256ELi64ELi64ELi8ES3_EEEEvNS_16Flash_bwd_paramsE,"a",@progbits
	.sectionflags	@""
	.align	4
.nv.constant0._ZN5flash25flash_bwd_dot_do_o_kernelILb1E23Flash_bwd_kernel_traitsILi256ELi64ELi64ELi8ELi4ELi2ELi2ELb0ELb0EN7cutlass6half_tE19Flash_kernel_traitsILi256ELi64ELi64ELi8ES3_EEEEvNS_16Flash_bwd_paramsE:
	.zero		1168


//--------------------- SYMBOLS --------------------------

	.type		.nv.reservedSmem.offset0,@object
	.size		.nv.reservedSmem.offset0,0x4
